//
// Generated by NVIDIA NVVM Compiler
//
// Compiler Build ID: CL-36424714
// Cuda compilation tools, release 13.0, V13.0.88
// Based on NVVM 20.0.0
//

.version 9.0
.target sm_100
.address_size 64

	// .globl	_Z10cuda_roundPdS_S_S_S_S_iddddddiii
.func  (.param .b64 func_retval0) __internal_accurate_pow
(
	.param .b64 __internal_accurate_pow_param_0
)
;
// _ZZ21reduction_complex_sumP7double2mE10partialSum has been demoted
// _ZZ13reduction_sumPdmE10partialSum has been demoted

.visible .entry _Z10cuda_roundPdS_S_S_S_S_iddddddiii(
	.param .u64 .ptr .align 1 _Z10cuda_roundPdS_S_S_S_S_iddddddiii_param_0,
	.param .u64 .ptr .align 1 _Z10cuda_roundPdS_S_S_S_S_iddddddiii_param_1,
	.param .u64 .ptr .align 1 _Z10cuda_roundPdS_S_S_S_S_iddddddiii_param_2,
	.param .u64 .ptr .align 1 _Z10cuda_roundPdS_S_S_S_S_iddddddiii_param_3,
	.param .u64 .ptr .align 1 _Z10cuda_roundPdS_S_S_S_S_iddddddiii_param_4,
	.param .u64 .ptr .align 1 _Z10cuda_roundPdS_S_S_S_S_iddddddiii_param_5,
	.param .u32 _Z10cuda_roundPdS_S_S_S_S_iddddddiii_param_6,
	.param .f64 _Z10cuda_roundPdS_S_S_S_S_iddddddiii_param_7,
	.param .f64 _Z10cuda_roundPdS_S_S_S_S_iddddddiii_param_8,
	.param .f64 _Z10cuda_roundPdS_S_S_S_S_iddddddiii_param_9,
	.param .f64 _Z10cuda_roundPdS_S_S_S_S_iddddddiii_param_10,
	.param .f64 _Z10cuda_roundPdS_S_S_S_S_iddddddiii_param_11,
	.param .f64 _Z10cuda_roundPdS_S_S_S_S_iddddddiii_param_12,
	.param .u32 _Z10cuda_roundPdS_S_S_S_S_iddddddiii_param_13,
	.param .u32 _Z10cuda_roundPdS_S_S_S_S_iddddddiii_param_14,
	.param .u32 _Z10cuda_roundPdS_S_S_S_S_iddddddiii_param_15
)
{
	.reg .pred 	%p<2>;
	.reg .b32 	%r<9>;
	.reg .b64 	%rd<23>;
	.reg .b64 	%fd<39>;

	ld.param.u64 	%rd2, [_Z10cuda_roundPdS_S_S_S_S_iddddddiii_param_1];
	ld.param.u64 	%rd4, [_Z10cuda_roundPdS_S_S_S_S_iddddddiii_param_3];
	ld.param.u64 	%rd5, [_Z10cuda_roundPdS_S_S_S_S_iddddddiii_param_4];
	ld.param.u32 	%r5, [_Z10cuda_roundPdS_S_S_S_S_iddddddiii_param_6];
	ld.param.f64 	%fd2, [_Z10cuda_roundPdS_S_S_S_S_iddddddiii_param_8];
	ld.param.f64 	%fd3, [_Z10cuda_roundPdS_S_S_S_S_iddddddiii_param_9];
	ld.param.f64 	%fd4, [_Z10cuda_roundPdS_S_S_S_S_iddddddiii_param_10];
	ld.param.f64 	%fd5, [_Z10cuda_roundPdS_S_S_S_S_iddddddiii_param_11];
	ld.param.f64 	%fd6, [_Z10cuda_roundPdS_S_S_S_S_iddddddiii_param_12];
	ld.param.u32 	%r2, [_Z10cuda_roundPdS_S_S_S_S_iddddddiii_param_13];
	ld.param.u32 	%r3, [_Z10cuda_roundPdS_S_S_S_S_iddddddiii_param_14];
	ld.param.u32 	%r4, [_Z10cuda_roundPdS_S_S_S_S_iddddddiii_param_15];
	mov.u32 	%r6, %ntid.x;
	mov.u32 	%r7, %ctaid.x;
	mov.u32 	%r8, %tid.x;
	mad.lo.s32 	%r1, %r6, %r7, %r8;
	setp.ge.s32 	%p1, %r1, %r5;
	@%p1 bra 	$L__BB0_2;
	ld.param.f64 	%fd38, [_Z10cuda_roundPdS_S_S_S_S_iddddddiii_param_7];
	ld.param.u64 	%rd22, [_Z10cuda_roundPdS_S_S_S_S_iddddddiii_param_5];
	ld.param.u64 	%rd21, [_Z10cuda_roundPdS_S_S_S_S_iddddddiii_param_2];
	ld.param.u64 	%rd20, [_Z10cuda_roundPdS_S_S_S_S_iddddddiii_param_0];
	cvta.to.global.u64 	%rd7, %rd20;
	cvta.to.global.u64 	%rd8, %rd4;
	cvta.to.global.u64 	%rd9, %rd2;
	cvta.to.global.u64 	%rd10, %rd5;
	cvta.to.global.u64 	%rd11, %rd21;
	cvta.to.global.u64 	%rd12, %rd22;
	mul.wide.s32 	%rd13, %r1, 8;
	add.s64 	%rd14, %rd7, %rd13;
	ld.global.f64 	%fd7, [%rd14];
	div.rn.f64 	%fd8, %fd7, %fd38;
	mov.f64 	%fd9, 0d3FE0000000000000;
	copysign.f64 	%fd10, %fd8, %fd9;
	add.rz.f64 	%fd11, %fd8, %fd10;
	cvt.rzi.f64.f64 	%fd12, %fd11;
	mul.f64 	%fd13, %fd38, %fd12;
	sub.f64 	%fd14, %fd7, %fd13;
	cvt.rn.f64.s32 	%fd15, %r2;
	fma.rn.f64 	%fd16, %fd4, %fd14, 0d3FE0000000000000;
	mul.f64 	%fd17, %fd16, %fd15;
	add.s64 	%rd15, %rd8, %rd13;
	st.global.f64 	[%rd15], %fd17;
	add.s64 	%rd16, %rd9, %rd13;
	ld.global.f64 	%fd18, [%rd16];
	div.rn.f64 	%fd19, %fd18, %fd2;
	copysign.f64 	%fd20, %fd19, %fd9;
	add.rz.f64 	%fd21, %fd19, %fd20;
	cvt.rzi.f64.f64 	%fd22, %fd21;
	mul.f64 	%fd23, %fd2, %fd22;
	sub.f64 	%fd24, %fd18, %fd23;
	cvt.rn.f64.s32 	%fd25, %r3;
	fma.rn.f64 	%fd26, %fd5, %fd24, 0d3FE0000000000000;
	mul.f64 	%fd27, %fd26, %fd25;
	add.s64 	%rd17, %rd10, %rd13;
	st.global.f64 	[%rd17], %fd27;
	add.s64 	%rd18, %rd11, %rd13;
	ld.global.f64 	%fd28, [%rd18];
	div.rn.f64 	%fd29, %fd28, %fd3;
	copysign.f64 	%fd30, %fd29, %fd9;
	add.rz.f64 	%fd31, %fd29, %fd30;
	cvt.rzi.f64.f64 	%fd32, %fd31;
	mul.f64 	%fd33, %fd3, %fd32;
	sub.f64 	%fd34, %fd28, %fd33;
	cvt.rn.f64.s32 	%fd35, %r4;
	fma.rn.f64 	%fd36, %fd6, %fd34, 0d3FE0000000000000;
	mul.f64 	%fd37, %fd36, %fd35;
	add.s64 	%rd19, %rd12, %rd13;
	st.global.f64 	[%rd19], %fd37;
$L__BB0_2:
	ret;

}
	// .globl	_Z23cuda_calc_order4_coeffsiPdS_S_iidPiS_S_S_S_
.visible .entry _Z23cuda_calc_order4_coeffsiPdS_S_iidPiS_S_S_S_(
	.param .u32 _Z23cuda_calc_order4_coeffsiPdS_S_iidPiS_S_S_S__param_0,
	.param .u64 .ptr .align 1 _Z23cuda_calc_order4_coeffsiPdS_S_iidPiS_S_S_S__param_1,
	.param .u64 .ptr .align 1 _Z23cuda_calc_order4_coeffsiPdS_S_iidPiS_S_S_S__param_2,
	.param .u64 .ptr .align 1 _Z23cuda_calc_order4_coeffsiPdS_S_iidPiS_S_S_S__param_3,
	.param .u32 _Z23cuda_calc_order4_coeffsiPdS_S_iidPiS_S_S_S__param_4,
	.param .u32 _Z23cuda_calc_order4_coeffsiPdS_S_iidPiS_S_S_S__param_5,
	.param .f64 _Z23cuda_calc_order4_coeffsiPdS_S_iidPiS_S_S_S__param_6,
	.param .u64 .ptr .align 1 _Z23cuda_calc_order4_coeffsiPdS_S_iidPiS_S_S_S__param_7,
	.param .u64 .ptr .align 1 _Z23cuda_calc_order4_coeffsiPdS_S_iidPiS_S_S_S__param_8,
	.param .u64 .ptr .align 1 _Z23cuda_calc_order4_coeffsiPdS_S_iidPiS_S_S_S__param_9,
	.param .u64 .ptr .align 1 _Z23cuda_calc_order4_coeffsiPdS_S_iidPiS_S_S_S__param_10,
	.param .u64 .ptr .align 1 _Z23cuda_calc_order4_coeffsiPdS_S_iidPiS_S_S_S__param_11
)
{
	.reg .pred 	%p<11>;
	.reg .b32 	%r<15>;
	.reg .b64 	%rd<43>;
	.reg .b64 	%fd<145>;

	ld.param.u32 	%r7, [_Z23cuda_calc_order4_coeffsiPdS_S_iidPiS_S_S_S__param_0];
	ld.param.u64 	%rd5, [_Z23cuda_calc_order4_coeffsiPdS_S_iidPiS_S_S_S__param_1];
	ld.param.u64 	%rd6, [_Z23cuda_calc_order4_coeffsiPdS_S_iidPiS_S_S_S__param_2];
	ld.param.u64 	%rd7, [_Z23cuda_calc_order4_coeffsiPdS_S_iidPiS_S_S_S__param_3];
	ld.param.u32 	%r8, [_Z23cuda_calc_order4_coeffsiPdS_S_iidPiS_S_S_S__param_5];
	ld.param.f64 	%fd7, [_Z23cuda_calc_order4_coeffsiPdS_S_iidPiS_S_S_S__param_6];
	ld.param.u64 	%rd8, [_Z23cuda_calc_order4_coeffsiPdS_S_iidPiS_S_S_S__param_7];
	ld.param.u64 	%rd9, [_Z23cuda_calc_order4_coeffsiPdS_S_iidPiS_S_S_S__param_8];
	ld.param.u64 	%rd10, [_Z23cuda_calc_order4_coeffsiPdS_S_iidPiS_S_S_S__param_9];
	ld.param.u64 	%rd11, [_Z23cuda_calc_order4_coeffsiPdS_S_iidPiS_S_S_S__param_10];
	ld.param.u64 	%rd12, [_Z23cuda_calc_order4_coeffsiPdS_S_iidPiS_S_S_S__param_11];
	cvta.to.global.u64 	%rd1, %rd12;
	cvta.to.global.u64 	%rd2, %rd11;
	cvta.to.global.u64 	%rd3, %rd10;
	cvta.to.global.u64 	%rd4, %rd9;
	mov.u32 	%r1, %ctaid.x;
	mov.u32 	%r2, %tid.x;
	mad.lo.s32 	%r3, %r8, %r1, %r2;
	mul.lo.s32 	%r9, %r8, %r7;
	setp.ge.s32 	%p1, %r3, %r9;
	@%p1 bra 	$L__BB1_8;
	cvta.to.global.u64 	%rd13, %rd5;
	cvta.to.global.u64 	%rd14, %rd6;
	cvta.to.global.u64 	%rd15, %rd7;
	cvta.to.global.u64 	%rd16, %rd8;
	mul.lo.s32 	%r11, %r2, 3;
	mul.wide.u32 	%rd17, %r1, 8;
	add.s64 	%rd18, %rd13, %rd17;
	ld.global.f64 	%fd8, [%rd18];
	cvt.rzi.s32.f64 	%r12, %fd8;
	cvt.rn.f64.s32 	%fd9, %r12;
	sub.f64 	%fd10, %fd8, %fd9;
	add.s64 	%rd19, %rd14, %rd17;
	ld.global.f64 	%fd11, [%rd19];
	cvt.rzi.s32.f64 	%r13, %fd11;
	cvt.rn.f64.s32 	%fd12, %r13;
	sub.f64 	%fd13, %fd11, %fd12;
	add.s64 	%rd20, %rd15, %rd17;
	ld.global.f64 	%fd14, [%rd20];
	cvt.rzi.s32.f64 	%r14, %fd14;
	cvt.rn.f64.s32 	%fd15, %r14;
	sub.f64 	%fd16, %fd14, %fd15;
	mul.wide.u32 	%rd21, %r11, 4;
	add.s64 	%rd22, %rd16, %rd21;
	ld.global.u32 	%r4, [%rd22];
	setp.gt.s32 	%p2, %r4, 0;
	mov.f64 	%fd17, 0d3FF0000000000000;
	sub.f64 	%fd18, %fd17, %fd10;
	selp.f64 	%fd1, %fd10, %fd18, %p2;
	selp.f64 	%fd2, 0d3FF0000000000000, 0dBFF0000000000000, %p2;
	ld.global.u32 	%r5, [%rd22+4];
	setp.gt.s32 	%p3, %r5, 0;
	sub.f64 	%fd19, %fd17, %fd13;
	selp.f64 	%fd3, %fd13, %fd19, %p3;
	selp.f64 	%fd4, 0d3FF0000000000000, 0dBFF0000000000000, %p3;
	ld.global.u32 	%r6, [%rd22+8];
	setp.gt.s32 	%p4, %r6, 0;
	sub.f64 	%fd20, %fd17, %fd16;
	selp.f64 	%fd5, %fd16, %fd20, %p4;
	selp.f64 	%fd6, 0d3FF0000000000000, 0dBFF0000000000000, %p4;
	and.b32  	%r10, %r2, 3;
	setp.gt.s32 	%p5, %r10, 1;
	@%p5 bra 	$L__BB1_6;
	setp.eq.s32 	%p7, %r10, 0;
	@%p7 bra 	$L__BB1_3;
	bra.uni 	$L__BB1_4;
$L__BB1_3:
	mul.f64 	%fd81, %fd1, %fd1;
	mul.f64 	%fd82, %fd7, %fd7;
	mul.f64 	%fd83, %fd81, 0d3FE0000000000000;
	mul.f64 	%fd84, %fd1, %fd83;
	sub.f64 	%fd85, %fd83, %fd84;
	fma.rn.f64 	%fd86, %fd82, 0d4022000000000000, 0dC000000000000000;
	mul.f64 	%fd87, %fd86, %fd1;
	div.rn.f64 	%fd88, %fd87, 0d4018000000000000;
	sub.f64 	%fd89, %fd85, %fd88;
	fma.rn.f64 	%fd90, %fd82, 0d3FE0000000000000, %fd89;
	mul.f64 	%fd91, %fd3, %fd90;
	mul.f64 	%fd92, %fd3, %fd3;
	mul.f64 	%fd93, %fd92, 0d3FE0000000000000;
	mul.f64 	%fd94, %fd3, %fd93;
	sub.f64 	%fd95, %fd93, %fd94;
	mul.f64 	%fd96, %fd86, %fd3;
	div.rn.f64 	%fd97, %fd96, 0d4018000000000000;
	sub.f64 	%fd98, %fd95, %fd97;
	fma.rn.f64 	%fd99, %fd82, 0d3FE0000000000000, %fd98;
	mul.f64 	%fd100, %fd1, %fd99;
	mul.f64 	%fd101, %fd5, %fd100;
	fma.rn.f64 	%fd102, %fd5, %fd91, %fd101;
	mul.f64 	%fd103, %fd5, %fd5;
	mul.f64 	%fd104, %fd103, 0d3FE0000000000000;
	mul.f64 	%fd105, %fd5, %fd104;
	sub.f64 	%fd106, %fd104, %fd105;
	mul.f64 	%fd107, %fd86, %fd5;
	div.rn.f64 	%fd108, %fd107, 0d4018000000000000;
	sub.f64 	%fd109, %fd106, %fd108;
	fma.rn.f64 	%fd110, %fd82, 0d3FE0000000000000, %fd109;
	mul.f64 	%fd111, %fd3, %fd110;
	fma.rn.f64 	%fd112, %fd1, %fd111, %fd102;
	mul.wide.s32 	%rd38, %r3, 8;
	add.s64 	%rd39, %rd4, %rd38;
	st.global.f64 	[%rd39], %fd112;
	mul.f64 	%fd113, %fd1, 0d3FF8000000000000;
	mul.f64 	%fd114, %fd1, %fd113;
	sub.f64 	%fd115, %fd1, %fd114;
	mul.f64 	%fd116, %fd7, 0d4022000000000000;
	fma.rn.f64 	%fd117, %fd7, %fd116, 0dC000000000000000;
	div.rn.f64 	%fd118, %fd117, 0d4018000000000000;
	sub.f64 	%fd119, %fd115, %fd118;
	mul.f64 	%fd120, %fd3, %fd119;
	mul.f64 	%fd121, %fd5, %fd99;
	fma.rn.f64 	%fd122, %fd5, %fd120, %fd121;
	add.f64 	%fd123, %fd122, %fd111;
	setp.gt.s32 	%p8, %r4, 0;
	selp.f64 	%fd124, 0d3FF0000000000000, 0dBFF0000000000000, %p8;
	mul.f64 	%fd125, %fd124, %fd123;
	add.s64 	%rd40, %rd3, %rd38;
	st.global.f64 	[%rd40], %fd125;
	mul.f64 	%fd126, %fd3, 0d3FF8000000000000;
	mul.f64 	%fd127, %fd3, %fd126;
	sub.f64 	%fd128, %fd3, %fd127;
	sub.f64 	%fd129, %fd128, %fd118;
	mul.f64 	%fd130, %fd1, %fd129;
	mul.f64 	%fd131, %fd5, %fd130;
	fma.rn.f64 	%fd132, %fd5, %fd90, %fd131;
	fma.rn.f64 	%fd133, %fd1, %fd110, %fd132;
	setp.gt.s32 	%p9, %r5, 0;
	selp.f64 	%fd134, 0d3FF0000000000000, 0dBFF0000000000000, %p9;
	mul.f64 	%fd135, %fd134, %fd133;
	add.s64 	%rd41, %rd2, %rd38;
	st.global.f64 	[%rd41], %fd135;
	add.f64 	%fd136, %fd91, %fd100;
	mul.f64 	%fd137, %fd5, 0d3FF8000000000000;
	mul.f64 	%fd138, %fd5, %fd137;
	sub.f64 	%fd139, %fd5, %fd138;
	sub.f64 	%fd140, %fd139, %fd118;
	mul.f64 	%fd141, %fd1, %fd140;
	fma.rn.f64 	%fd142, %fd3, %fd141, %fd136;
	setp.gt.s32 	%p10, %r6, 0;
	selp.f64 	%fd143, 0d3FF0000000000000, 0dBFF0000000000000, %p10;
	mul.f64 	%fd144, %fd143, %fd142;
	add.s64 	%rd42, %rd1, %rd38;
	st.global.f64 	[%rd42], %fd144;
	bra.uni 	$L__BB1_8;
$L__BB1_4:
	mul.f64 	%fd61, %fd1, %fd1;
	mul.f64 	%fd62, %fd1, %fd61;
	div.rn.f64 	%fd63, %fd62, 0d4018000000000000;
	mul.f64 	%fd64, %fd7, 0d4008000000000000;
	fma.rn.f64 	%fd65, %fd7, %fd64, 0dBFF0000000000000;
	mul.f64 	%fd66, %fd65, %fd1;
	div.rn.f64 	%fd67, %fd66, 0d4018000000000000;
	add.f64 	%fd68, %fd67, %fd63;
	mul.f64 	%fd69, %fd3, %fd68;
	mul.f64 	%fd70, %fd5, %fd69;
	mul.wide.s32 	%rd33, %r3, 8;
	add.s64 	%rd34, %rd4, %rd33;
	st.global.f64 	[%rd34], %fd70;
	mul.f64 	%fd71, %fd1, 0d3FE0000000000000;
	div.rn.f64 	%fd72, %fd65, 0d4018000000000000;
	fma.rn.f64 	%fd73, %fd1, %fd71, %fd72;
	mul.f64 	%fd74, %fd2, %fd73;
	mul.f64 	%fd75, %fd3, %fd74;
	mul.f64 	%fd76, %fd5, %fd75;
	add.s64 	%rd35, %rd3, %rd33;
	st.global.f64 	[%rd35], %fd76;
	mul.f64 	%fd77, %fd4, %fd68;
	mul.f64 	%fd78, %fd5, %fd77;
	add.s64 	%rd36, %rd2, %rd33;
	st.global.f64 	[%rd36], %fd78;
	mul.f64 	%fd79, %fd6, %fd68;
	mul.f64 	%fd80, %fd3, %fd79;
	add.s64 	%rd37, %rd1, %rd33;
	st.global.f64 	[%rd37], %fd80;
	bra.uni 	$L__BB1_8;
$L__BB1_5:
	mul.f64 	%fd41, %fd3, %fd3;
	mul.f64 	%fd42, %fd3, %fd41;
	div.rn.f64 	%fd43, %fd42, 0d4018000000000000;
	mul.f64 	%fd44, %fd7, 0d4008000000000000;
	fma.rn.f64 	%fd45, %fd7, %fd44, 0dBFF0000000000000;
	mul.f64 	%fd46, %fd45, %fd3;
	div.rn.f64 	%fd47, %fd46, 0d4018000000000000;
	add.f64 	%fd48, %fd47, %fd43;
	mul.f64 	%fd49, %fd1, %fd48;
	mul.f64 	%fd50, %fd5, %fd49;
	mul.wide.s32 	%rd28, %r3, 8;
	add.s64 	%rd29, %rd4, %rd28;
	st.global.f64 	[%rd29], %fd50;
	mul.f64 	%fd51, %fd2, %fd48;
	mul.f64 	%fd52, %fd5, %fd51;
	add.s64 	%rd30, %rd3, %rd28;
	st.global.f64 	[%rd30], %fd52;
	mul.f64 	%fd53, %fd3, 0d3FE0000000000000;
	div.rn.f64 	%fd54, %fd45, 0d4018000000000000;
	fma.rn.f64 	%fd55, %fd3, %fd53, %fd54;
	mul.f64 	%fd56, %fd4, %fd55;
	mul.f64 	%fd57, %fd1, %fd56;
	mul.f64 	%fd58, %fd5, %fd57;
	add.s64 	%rd31, %rd2, %rd28;
	st.global.f64 	[%rd31], %fd58;
	mul.f64 	%fd59, %fd6, %fd48;
	mul.f64 	%fd60, %fd1, %fd59;
	add.s64 	%rd32, %rd1, %rd28;
	st.global.f64 	[%rd32], %fd60;
	bra.uni 	$L__BB1_8;
$L__BB1_6:
	setp.eq.s32 	%p6, %r10, 2;
	@%p6 bra 	$L__BB1_5;
	mul.f64 	%fd21, %fd5, %fd5;
	mul.f64 	%fd22, %fd5, %fd21;
	div.rn.f64 	%fd23, %fd22, 0d4018000000000000;
	mul.f64 	%fd24, %fd7, 0d4008000000000000;
	fma.rn.f64 	%fd25, %fd7, %fd24, 0dBFF0000000000000;
	mul.f64 	%fd26, %fd25, %fd5;
	div.rn.f64 	%fd27, %fd26, 0d4018000000000000;
	add.f64 	%fd28, %fd27, %fd23;
	mul.f64 	%fd29, %fd3, %fd28;
	mul.f64 	%fd30, %fd1, %fd29;
	mul.wide.s32 	%rd23, %r3, 8;
	add.s64 	%rd24, %rd4, %rd23;
	st.global.f64 	[%rd24], %fd30;
	mul.f64 	%fd31, %fd2, %fd28;
	mul.f64 	%fd32, %fd3, %fd31;
	add.s64 	%rd25, %rd3, %rd23;
	st.global.f64 	[%rd25], %fd32;
	mul.f64 	%fd33, %fd4, %fd28;
	mul.f64 	%fd34, %fd1, %fd33;
	add.s64 	%rd26, %rd2, %rd23;
	st.global.f64 	[%rd26], %fd34;
	mul.f64 	%fd35, %fd5, 0d3FE0000000000000;
	div.rn.f64 	%fd36, %fd25, 0d4018000000000000;
	fma.rn.f64 	%fd37, %fd5, %fd35, %fd36;
	mul.f64 	%fd38, %fd6, %fd37;
	mul.f64 	%fd39, %fd1, %fd38;
	mul.f64 	%fd40, %fd3, %fd39;
	add.s64 	%rd27, %rd1, %rd23;
	st.global.f64 	[%rd27], %fd40;
$L__BB1_8:
	ret;

}
	// .globl	_Z23cuda_calc_order6_coeffsiPdS_S_iidPiS_S_S_S_
.visible .entry _Z23cuda_calc_order6_coeffsiPdS_S_iidPiS_S_S_S_(
	.param .u32 _Z23cuda_calc_order6_coeffsiPdS_S_iidPiS_S_S_S__param_0,
	.param .u64 .ptr .align 1 _Z23cuda_calc_order6_coeffsiPdS_S_iidPiS_S_S_S__param_1,
	.param .u64 .ptr .align 1 _Z23cuda_calc_order6_coeffsiPdS_S_iidPiS_S_S_S__param_2,
	.param .u64 .ptr .align 1 _Z23cuda_calc_order6_coeffsiPdS_S_iidPiS_S_S_S__param_3,
	.param .u32 _Z23cuda_calc_order6_coeffsiPdS_S_iidPiS_S_S_S__param_4,
	.param .u32 _Z23cuda_calc_order6_coeffsiPdS_S_iidPiS_S_S_S__param_5,
	.param .f64 _Z23cuda_calc_order6_coeffsiPdS_S_iidPiS_S_S_S__param_6,
	.param .u64 .ptr .align 1 _Z23cuda_calc_order6_coeffsiPdS_S_iidPiS_S_S_S__param_7,
	.param .u64 .ptr .align 1 _Z23cuda_calc_order6_coeffsiPdS_S_iidPiS_S_S_S__param_8,
	.param .u64 .ptr .align 1 _Z23cuda_calc_order6_coeffsiPdS_S_iidPiS_S_S_S__param_9,
	.param .u64 .ptr .align 1 _Z23cuda_calc_order6_coeffsiPdS_S_iidPiS_S_S_S__param_10,
	.param .u64 .ptr .align 1 _Z23cuda_calc_order6_coeffsiPdS_S_iidPiS_S_S_S__param_11
)
{
	.reg .pred 	%p<30>;
	.reg .b16 	%rs<5>;
	.reg .b32 	%r<14>;
	.reg .b64 	%rd<86>;
	.reg .b64 	%fd<744>;

	ld.param.u32 	%r7, [_Z23cuda_calc_order6_coeffsiPdS_S_iidPiS_S_S_S__param_0];
	ld.param.u64 	%rd5, [_Z23cuda_calc_order6_coeffsiPdS_S_iidPiS_S_S_S__param_1];
	ld.param.u64 	%rd6, [_Z23cuda_calc_order6_coeffsiPdS_S_iidPiS_S_S_S__param_2];
	ld.param.u64 	%rd7, [_Z23cuda_calc_order6_coeffsiPdS_S_iidPiS_S_S_S__param_3];
	ld.param.u32 	%r8, [_Z23cuda_calc_order6_coeffsiPdS_S_iidPiS_S_S_S__param_5];
	ld.param.u64 	%rd8, [_Z23cuda_calc_order6_coeffsiPdS_S_iidPiS_S_S_S__param_7];
	ld.param.u64 	%rd9, [_Z23cuda_calc_order6_coeffsiPdS_S_iidPiS_S_S_S__param_8];
	ld.param.u64 	%rd10, [_Z23cuda_calc_order6_coeffsiPdS_S_iidPiS_S_S_S__param_9];
	ld.param.u64 	%rd11, [_Z23cuda_calc_order6_coeffsiPdS_S_iidPiS_S_S_S__param_10];
	ld.param.u64 	%rd12, [_Z23cuda_calc_order6_coeffsiPdS_S_iidPiS_S_S_S__param_11];
	cvta.to.global.u64 	%rd1, %rd12;
	cvta.to.global.u64 	%rd2, %rd11;
	cvta.to.global.u64 	%rd3, %rd10;
	cvta.to.global.u64 	%rd4, %rd9;
	mov.u32 	%r1, %ctaid.x;
	mov.u32 	%r2, %tid.x;
	mad.lo.s32 	%r3, %r8, %r1, %r2;
	mul.lo.s32 	%r9, %r8, %r7;
	setp.ge.s32 	%p1, %r3, %r9;
	@%p1 bra 	$L__BB2_25;
	cvta.to.global.u64 	%rd13, %rd5;
	cvta.to.global.u64 	%rd14, %rd6;
	cvta.to.global.u64 	%rd15, %rd7;
	cvta.to.global.u64 	%rd16, %rd8;
	mul.lo.s32 	%r10, %r2, 3;
	mul.wide.u32 	%rd17, %r1, 8;
	add.s64 	%rd18, %rd13, %rd17;
	ld.global.f64 	%fd8, [%rd18];
	cvt.rzi.s32.f64 	%r11, %fd8;
	cvt.rn.f64.s32 	%fd9, %r11;
	sub.f64 	%fd10, %fd8, %fd9;
	add.s64 	%rd19, %rd14, %rd17;
	ld.global.f64 	%fd11, [%rd19];
	cvt.rzi.s32.f64 	%r12, %fd11;
	cvt.rn.f64.s32 	%fd12, %r12;
	sub.f64 	%fd13, %fd11, %fd12;
	add.s64 	%rd20, %rd15, %rd17;
	ld.global.f64 	%fd14, [%rd20];
	cvt.rzi.s32.f64 	%r13, %fd14;
	cvt.rn.f64.s32 	%fd15, %r13;
	sub.f64 	%fd16, %fd14, %fd15;
	mul.wide.u32 	%rd21, %r10, 4;
	add.s64 	%rd22, %rd16, %rd21;
	ld.global.u32 	%r4, [%rd22];
	setp.gt.s32 	%p2, %r4, 0;
	mov.f64 	%fd17, 0d3FF0000000000000;
	sub.f64 	%fd18, %fd17, %fd10;
	selp.f64 	%fd1, %fd10, %fd18, %p2;
	selp.f64 	%fd2, 0d3FF0000000000000, 0dBFF0000000000000, %p2;
	ld.global.u32 	%r5, [%rd22+4];
	setp.gt.s32 	%p3, %r5, 0;
	sub.f64 	%fd19, %fd17, %fd13;
	selp.f64 	%fd3, %fd13, %fd19, %p3;
	selp.f64 	%fd4, 0d3FF0000000000000, 0dBFF0000000000000, %p3;
	ld.global.u32 	%r6, [%rd22+8];
	setp.gt.s32 	%p4, %r6, 0;
	sub.f64 	%fd20, %fd17, %fd16;
	selp.f64 	%fd5, %fd16, %fd20, %p4;
	selp.f64 	%fd6, 0d3FF0000000000000, 0dBFF0000000000000, %p4;
	cvt.u16.u32 	%rs2, %r2;
	mul.hi.u16 	%rs3, %rs2, 5958;
	mul.lo.s16 	%rs4, %rs3, 11;
	sub.s16 	%rs1, %rs2, %rs4;
	setp.gt.s16 	%p5, %rs1, 4;
	@%p5 bra 	$L__BB2_10;
	setp.gt.s16 	%p12, %rs1, 1;
	@%p12 bra 	$L__BB2_6;
	setp.eq.s16 	%p16, %rs1, 0;
	@%p16 bra 	$L__BB2_18;
	setp.eq.s16 	%p17, %rs1, 1;
	@%p17 bra 	$L__BB2_5;
	bra.uni 	$L__BB2_24;
$L__BB2_5:
	ld.param.u64 	%rd84, [_Z23cuda_calc_order6_coeffsiPdS_S_iidPiS_S_S_S__param_8];
	ld.param.f64 	%fd741, [_Z23cuda_calc_order6_coeffsiPdS_S_iidPiS_S_S_S__param_6];
	mul.f64 	%fd444, %fd1, %fd1;
	mul.f64 	%fd445, %fd444, %fd444;
	mul.f64 	%fd446, %fd741, %fd741;
	mul.f64 	%fd447, %fd446, %fd446;
	mul.f64 	%fd448, %fd1, %fd445;
	div.rn.f64 	%fd449, %fd448, 0d4028000000000000;
	div.rn.f64 	%fd450, %fd445, 0d4018000000000000;
	sub.f64 	%fd451, %fd449, %fd450;
	fma.rn.f64 	%fd452, %fd446, 0d4024000000000000, 0dBFF0000000000000;
	div.rn.f64 	%fd453, %fd452, 0d4028000000000000;
	mul.f64 	%fd454, %fd453, %fd444;
	fma.rn.f64 	%fd455, %fd1, %fd454, %fd451;
	fma.rn.f64 	%fd456, %fd446, 0d4018000000000000, 0dBFF0000000000000;
	div.rn.f64 	%fd457, %fd456, 0d4018000000000000;
	mul.f64 	%fd458, %fd457, %fd444;
	sub.f64 	%fd459, %fd455, %fd458;
	mul.f64 	%fd460, %fd447, 0d4014000000000000;
	sub.f64 	%fd461, %fd460, %fd446;
	mul.f64 	%fd462, %fd461, 0d3FD0000000000000;
	fma.rn.f64 	%fd463, %fd462, %fd1, %fd459;
	mul.f64 	%fd464, %fd447, 0d4008000000000000;
	sub.f64 	%fd465, %fd464, %fd446;
	div.rn.f64 	%fd466, %fd465, 0d4018000000000000;
	sub.f64 	%fd467, %fd463, %fd466;
	mul.f64 	%fd468, %fd467, 0dBFD0000000000000;
	div.rn.f64 	%fd469, %fd448, 0d405E000000000000;
	fma.rn.f64 	%fd470, %fd446, 0d4000000000000000, 0dBFF0000000000000;
	div.rn.f64 	%fd471, %fd470, 0d4038000000000000;
	mul.f64 	%fd472, %fd471, %fd444;
	fma.rn.f64 	%fd473, %fd1, %fd472, %fd469;
	sub.f64 	%fd474, %fd447, %fd446;
	fma.rn.f64 	%fd475, %fd474, 0d402E000000000000, 0d4010000000000000;
	div.rn.f64 	%fd476, %fd475, 0d405E000000000000;
	fma.rn.f64 	%fd477, %fd476, %fd1, %fd473;
	mul.f64 	%fd478, %fd477, 0d4004000000000000;
	sub.f64 	%fd479, %fd468, %fd478;
	mul.f64 	%fd480, %fd3, %fd479;
	mul.f64 	%fd481, %fd5, %fd480;
	mul.f64 	%fd482, %fd1, %fd444;
	div.rn.f64 	%fd483, %fd482, 0d4018000000000000;
	mul.f64 	%fd484, %fd741, 0d4008000000000000;
	fma.rn.f64 	%fd485, %fd741, %fd484, 0dBFF0000000000000;
	mul.f64 	%fd486, %fd485, %fd1;
	div.rn.f64 	%fd487, %fd486, 0d4018000000000000;
	add.f64 	%fd488, %fd487, %fd483;
	mul.f64 	%fd489, %fd3, %fd3;
	mul.f64 	%fd490, %fd3, %fd489;
	sub.f64 	%fd491, %fd489, %fd490;
	fma.rn.f64 	%fd492, %fd446, 0d4008000000000000, 0dC000000000000000;
	mul.f64 	%fd493, %fd492, %fd3;
	sub.f64 	%fd494, %fd491, %fd493;
	add.f64 	%fd495, %fd446, %fd494;
	mul.f64 	%fd496, %fd495, 0d3FE0000000000000;
	mul.f64 	%fd497, %fd488, %fd496;
	mul.f64 	%fd498, %fd5, %fd5;
	mul.f64 	%fd499, %fd5, %fd498;
	sub.f64 	%fd500, %fd498, %fd499;
	mul.f64 	%fd501, %fd492, %fd5;
	sub.f64 	%fd502, %fd500, %fd501;
	add.f64 	%fd503, %fd446, %fd502;
	mul.f64 	%fd504, %fd503, 0d3FE0000000000000;
	fma.rn.f64 	%fd505, %fd497, %fd504, %fd481;
	cvta.to.global.u64 	%rd65, %rd84;
	mul.wide.s32 	%rd66, %r3, 8;
	add.s64 	%rd67, %rd65, %rd66;
	st.global.f64 	[%rd67], %fd505;
	mul.f64 	%fd506, %fd445, 0d4014000000000000;
	div.rn.f64 	%fd507, %fd506, 0d4028000000000000;
	add.f64 	%fd508, %fd444, %fd444;
	mul.f64 	%fd509, %fd1, %fd508;
	div.rn.f64 	%fd510, %fd509, 0d4008000000000000;
	sub.f64 	%fd511, %fd507, %fd510;
	mul.f64 	%fd512, %fd452, 0d3FD0000000000000;
	fma.rn.f64 	%fd513, %fd512, %fd444, %fd511;
	div.rn.f64 	%fd514, %fd456, 0d4008000000000000;
	mul.f64 	%fd515, %fd514, %fd1;
	sub.f64 	%fd516, %fd513, %fd515;
	add.f64 	%fd517, %fd462, %fd516;
	mul.f64 	%fd518, %fd517, 0dBFD0000000000000;
	div.rn.f64 	%fd519, %fd445, 0d4038000000000000;
	mul.f64 	%fd520, %fd470, 0d3FC0000000000000;
	fma.rn.f64 	%fd521, %fd520, %fd444, %fd519;
	add.f64 	%fd522, %fd476, %fd521;
	mul.f64 	%fd523, %fd522, 0d4004000000000000;
	sub.f64 	%fd524, %fd518, %fd523;
	mul.f64 	%fd525, %fd3, %fd524;
	mul.f64 	%fd526, %fd5, %fd525;
	mul.f64 	%fd527, %fd1, 0d3FE0000000000000;
	div.rn.f64 	%fd528, %fd485, 0d4018000000000000;
	fma.rn.f64 	%fd529, %fd1, %fd527, %fd528;
	mul.f64 	%fd530, %fd529, %fd496;
	fma.rn.f64 	%fd531, %fd530, %fd504, %fd526;
	setp.gt.s32 	%p24, %r4, 0;
	selp.f64 	%fd532, 0d3FF0000000000000, 0dBFF0000000000000, %p24;
	mul.f64 	%fd533, %fd532, %fd531;
	add.s64 	%rd68, %rd3, %rd66;
	st.global.f64 	[%rd68], %fd533;
	mul.f64 	%fd534, %fd5, %fd479;
	mul.f64 	%fd535, %fd489, 0d4008000000000000;
	add.f64 	%fd536, %fd3, %fd3;
	sub.f64 	%fd537, %fd536, %fd535;
	sub.f64 	%fd538, %fd537, %fd492;
	mul.f64 	%fd539, %fd538, 0d3FE0000000000000;
	mul.f64 	%fd540, %fd488, %fd539;
	fma.rn.f64 	%fd541, %fd540, %fd504, %fd534;
	setp.gt.s32 	%p25, %r5, 0;
	selp.f64 	%fd542, 0d3FF0000000000000, 0dBFF0000000000000, %p25;
	mul.f64 	%fd543, %fd542, %fd541;
	add.s64 	%rd69, %rd2, %rd66;
	st.global.f64 	[%rd69], %fd543;
	mul.f64 	%fd544, %fd498, 0d4008000000000000;
	add.f64 	%fd545, %fd5, %fd5;
	sub.f64 	%fd546, %fd545, %fd544;
	sub.f64 	%fd547, %fd546, %fd492;
	mul.f64 	%fd548, %fd547, 0d3FE0000000000000;
	fma.rn.f64 	%fd549, %fd548, %fd497, %fd480;
	setp.gt.s32 	%p26, %r6, 0;
	selp.f64 	%fd550, 0d3FF0000000000000, 0dBFF0000000000000, %p26;
	mul.f64 	%fd551, %fd550, %fd549;
	add.s64 	%rd70, %rd1, %rd66;
	st.global.f64 	[%rd70], %fd551;
	bra.uni 	$L__BB2_25;
$L__BB2_6:
	setp.eq.s16 	%p13, %rs1, 2;
	@%p13 bra 	$L__BB2_19;
	setp.eq.s16 	%p14, %rs1, 3;
	@%p14 bra 	$L__BB2_20;
	setp.eq.s16 	%p15, %rs1, 4;
	@%p15 bra 	$L__BB2_9;
	bra.uni 	$L__BB2_24;
$L__BB2_9:
	ld.param.f64 	%fd738, [_Z23cuda_calc_order6_coeffsiPdS_S_iidPiS_S_S_S__param_6];
	mul.f64 	%fd202, %fd1, %fd1;
	mul.f64 	%fd203, %fd202, %fd202;
	mul.f64 	%fd204, %fd738, %fd738;
	mul.f64 	%fd205, %fd204, %fd204;
	mul.f64 	%fd206, %fd1, %fd203;
	div.rn.f64 	%fd207, %fd206, 0d405E000000000000;
	fma.rn.f64 	%fd208, %fd204, 0d4000000000000000, 0dBFF0000000000000;
	div.rn.f64 	%fd209, %fd208, 0d4038000000000000;
	mul.f64 	%fd210, %fd209, %fd202;
	fma.rn.f64 	%fd211, %fd1, %fd210, %fd207;
	sub.f64 	%fd212, %fd205, %fd204;
	fma.rn.f64 	%fd213, %fd212, 0d402E000000000000, 0d4010000000000000;
	div.rn.f64 	%fd214, %fd213, 0d405E000000000000;
	fma.rn.f64 	%fd215, %fd214, %fd1, %fd211;
	mul.f64 	%fd216, %fd3, %fd215;
	mul.f64 	%fd217, %fd5, %fd216;
	mul.wide.s32 	%rd48, %r3, 8;
	add.s64 	%rd49, %rd4, %rd48;
	st.global.f64 	[%rd49], %fd217;
	div.rn.f64 	%fd218, %fd203, 0d4038000000000000;
	mul.f64 	%fd219, %fd208, 0d3FC0000000000000;
	fma.rn.f64 	%fd220, %fd219, %fd202, %fd218;
	add.f64 	%fd221, %fd214, %fd220;
	mul.f64 	%fd222, %fd3, %fd221;
	mul.f64 	%fd223, %fd5, %fd222;
	mul.f64 	%fd224, %fd2, %fd223;
	add.s64 	%rd50, %rd3, %rd48;
	st.global.f64 	[%rd50], %fd224;
	mul.f64 	%fd225, %fd5, %fd215;
	mul.f64 	%fd226, %fd4, %fd225;
	add.s64 	%rd51, %rd2, %rd48;
	st.global.f64 	[%rd51], %fd226;
	mul.f64 	%fd227, %fd6, %fd216;
	add.s64 	%rd52, %rd1, %rd48;
	st.global.f64 	[%rd52], %fd227;
	bra.uni 	$L__BB2_25;
$L__BB2_10:
	setp.gt.s16 	%p6, %rs1, 6;
	@%p6 bra 	$L__BB2_14;
	setp.eq.s16 	%p10, %rs1, 5;
	@%p10 bra 	$L__BB2_21;
	setp.eq.s16 	%p11, %rs1, 6;
	@%p11 bra 	$L__BB2_13;
	bra.uni 	$L__BB2_24;
$L__BB2_13:
	ld.param.f64 	%fd736, [_Z23cuda_calc_order6_coeffsiPdS_S_iidPiS_S_S_S__param_6];
	mul.f64 	%fd150, %fd5, %fd5;
	mul.f64 	%fd151, %fd150, %fd150;
	mul.f64 	%fd152, %fd736, %fd736;
	mul.f64 	%fd153, %fd152, %fd152;
	mul.f64 	%fd154, %fd5, %fd151;
	div.rn.f64 	%fd155, %fd154, 0d405E000000000000;
	fma.rn.f64 	%fd156, %fd152, 0d4000000000000000, 0dBFF0000000000000;
	div.rn.f64 	%fd157, %fd156, 0d4038000000000000;
	mul.f64 	%fd158, %fd157, %fd150;
	fma.rn.f64 	%fd159, %fd5, %fd158, %fd155;
	sub.f64 	%fd160, %fd153, %fd152;
	fma.rn.f64 	%fd161, %fd160, 0d402E000000000000, 0d4010000000000000;
	div.rn.f64 	%fd162, %fd161, 0d405E000000000000;
	fma.rn.f64 	%fd163, %fd162, %fd5, %fd159;
	mul.f64 	%fd164, %fd1, %fd163;
	mul.f64 	%fd165, %fd3, %fd164;
	mul.wide.s32 	%rd38, %r3, 8;
	add.s64 	%rd39, %rd4, %rd38;
	st.global.f64 	[%rd39], %fd165;
	mul.f64 	%fd166, %fd3, %fd163;
	mul.f64 	%fd167, %fd2, %fd166;
	add.s64 	%rd40, %rd3, %rd38;
	st.global.f64 	[%rd40], %fd167;
	mul.f64 	%fd168, %fd4, %fd164;
	add.s64 	%rd41, %rd2, %rd38;
	st.global.f64 	[%rd41], %fd168;
	div.rn.f64 	%fd169, %fd151, 0d4038000000000000;
	mul.f64 	%fd170, %fd156, 0d3FC0000000000000;
	fma.rn.f64 	%fd171, %fd170, %fd150, %fd169;
	add.f64 	%fd172, %fd162, %fd171;
	mul.f64 	%fd173, %fd1, %fd172;
	mul.f64 	%fd174, %fd3, %fd173;
	mul.f64 	%fd175, %fd6, %fd174;
	add.s64 	%rd42, %rd1, %rd38;
	st.global.f64 	[%rd42], %fd175;
	bra.uni 	$L__BB2_25;
$L__BB2_14:
	setp.eq.s16 	%p7, %rs1, 7;
	@%p7 bra 	$L__BB2_22;
	setp.eq.s16 	%p8, %rs1, 8;
	@%p8 bra 	$L__BB2_23;
	setp.eq.s16 	%p9, %rs1, 9;
	@%p9 bra 	$L__BB2_17;
	bra.uni 	$L__BB2_24;
$L__BB2_17:
	ld.param.f64 	%fd733, [_Z23cuda_calc_order6_coeffsiPdS_S_iidPiS_S_S_S__param_6];
	mul.f64 	%fd21, %fd5, %fd5;
	mul.f64 	%fd22, %fd5, %fd21;
	div.rn.f64 	%fd23, %fd22, 0d4018000000000000;
	mul.f64 	%fd24, %fd733, 0d4008000000000000;
	fma.rn.f64 	%fd25, %fd733, %fd24, 0dBFF0000000000000;
	mul.f64 	%fd26, %fd25, %fd5;
	div.rn.f64 	%fd27, %fd26, 0d4018000000000000;
	add.f64 	%fd28, %fd27, %fd23;
	mul.f64 	%fd29, %fd3, %fd3;
	mul.f64 	%fd30, %fd3, %fd29;
	div.rn.f64 	%fd31, %fd30, 0d4018000000000000;
	mul.f64 	%fd32, %fd25, %fd3;
	div.rn.f64 	%fd33, %fd32, 0d4018000000000000;
	add.f64 	%fd34, %fd33, %fd31;
	mul.f64 	%fd35, %fd34, %fd28;
	mul.f64 	%fd36, %fd1, %fd1;
	mul.f64 	%fd37, %fd733, %fd733;
	mul.f64 	%fd38, %fd1, %fd36;
	sub.f64 	%fd39, %fd36, %fd38;
	fma.rn.f64 	%fd40, %fd37, 0d4008000000000000, 0dC000000000000000;
	mul.f64 	%fd41, %fd40, %fd1;
	sub.f64 	%fd42, %fd39, %fd41;
	add.f64 	%fd43, %fd37, %fd42;
	mul.f64 	%fd44, %fd43, 0d3FE0000000000000;
	mul.f64 	%fd45, %fd44, %fd35;
	mul.wide.s32 	%rd23, %r3, 8;
	add.s64 	%rd24, %rd4, %rd23;
	st.global.f64 	[%rd24], %fd45;
	mul.f64 	%fd46, %fd36, 0d4008000000000000;
	add.f64 	%fd47, %fd1, %fd1;
	sub.f64 	%fd48, %fd47, %fd46;
	sub.f64 	%fd49, %fd48, %fd40;
	mul.f64 	%fd50, %fd49, 0d3FE0000000000000;
	mul.f64 	%fd51, %fd50, %fd35;
	mul.f64 	%fd52, %fd2, %fd51;
	add.s64 	%rd25, %rd3, %rd23;
	st.global.f64 	[%rd25], %fd52;
	mul.f64 	%fd53, %fd3, 0d3FE0000000000000;
	div.rn.f64 	%fd54, %fd25, 0d4018000000000000;
	fma.rn.f64 	%fd55, %fd3, %fd53, %fd54;
	mul.f64 	%fd56, %fd55, %fd28;
	mul.f64 	%fd57, %fd44, %fd56;
	mul.f64 	%fd58, %fd4, %fd57;
	add.s64 	%rd26, %rd2, %rd23;
	st.global.f64 	[%rd26], %fd58;
	mul.f64 	%fd59, %fd5, 0d3FE0000000000000;
	fma.rn.f64 	%fd60, %fd5, %fd59, %fd54;
	mul.f64 	%fd61, %fd60, %fd34;
	mul.f64 	%fd62, %fd61, %fd44;
	mul.f64 	%fd63, %fd6, %fd62;
	add.s64 	%rd27, %rd1, %rd23;
	st.global.f64 	[%rd27], %fd63;
	bra.uni 	$L__BB2_25;
$L__BB2_18:
	ld.param.u64 	%rd85, [_Z23cuda_calc_order6_coeffsiPdS_S_iidPiS_S_S_S__param_8];
	ld.param.f64 	%fd742, [_Z23cuda_calc_order6_coeffsiPdS_S_iidPiS_S_S_S__param_6];
	mul.f64 	%fd552, %fd1, %fd1;
	mul.f64 	%fd553, %fd552, %fd552;
	mul.f64 	%fd554, %fd742, %fd742;
	mul.f64 	%fd555, %fd554, %fd554;
	mul.f64 	%fd556, %fd1, %fd553;
	div.rn.f64 	%fd557, %fd556, 0d4028000000000000;
	div.rn.f64 	%fd558, %fd553, 0d4018000000000000;
	sub.f64 	%fd559, %fd557, %fd558;
	fma.rn.f64 	%fd560, %fd554, 0d4024000000000000, 0dBFF0000000000000;
	div.rn.f64 	%fd561, %fd560, 0d4028000000000000;
	mul.f64 	%fd562, %fd561, %fd552;
	fma.rn.f64 	%fd563, %fd1, %fd562, %fd559;
	fma.rn.f64 	%fd564, %fd554, 0d4018000000000000, 0dBFF0000000000000;
	div.rn.f64 	%fd565, %fd564, 0d4018000000000000;
	mul.f64 	%fd566, %fd565, %fd552;
	sub.f64 	%fd567, %fd563, %fd566;
	mul.f64 	%fd568, %fd555, 0d4014000000000000;
	sub.f64 	%fd569, %fd568, %fd554;
	mul.f64 	%fd570, %fd569, 0d3FD0000000000000;
	fma.rn.f64 	%fd571, %fd570, %fd1, %fd567;
	mul.f64 	%fd572, %fd555, 0d4008000000000000;
	sub.f64 	%fd573, %fd572, %fd554;
	div.rn.f64 	%fd574, %fd573, 0d4018000000000000;
	sub.f64 	%fd575, %fd571, %fd574;
	mul.f64 	%fd576, %fd3, %fd575;
	mul.f64 	%fd577, %fd3, %fd3;
	mul.f64 	%fd578, %fd577, %fd577;
	mul.f64 	%fd579, %fd3, %fd578;
	div.rn.f64 	%fd580, %fd579, 0d4028000000000000;
	div.rn.f64 	%fd581, %fd578, 0d4018000000000000;
	sub.f64 	%fd582, %fd580, %fd581;
	mul.f64 	%fd583, %fd561, %fd577;
	fma.rn.f64 	%fd584, %fd3, %fd583, %fd582;
	mul.f64 	%fd585, %fd565, %fd577;
	sub.f64 	%fd586, %fd584, %fd585;
	fma.rn.f64 	%fd587, %fd570, %fd3, %fd586;
	sub.f64 	%fd588, %fd587, %fd574;
	mul.f64 	%fd589, %fd1, %fd588;
	mul.f64 	%fd590, %fd5, %fd589;
	fma.rn.f64 	%fd591, %fd5, %fd576, %fd590;
	mul.f64 	%fd592, %fd5, %fd5;
	mul.f64 	%fd593, %fd592, %fd592;
	mul.f64 	%fd594, %fd5, %fd593;
	div.rn.f64 	%fd595, %fd594, 0d4028000000000000;
	div.rn.f64 	%fd596, %fd593, 0d4018000000000000;
	sub.f64 	%fd597, %fd595, %fd596;
	mul.f64 	%fd598, %fd561, %fd592;
	fma.rn.f64 	%fd599, %fd5, %fd598, %fd597;
	mul.f64 	%fd600, %fd565, %fd592;
	sub.f64 	%fd601, %fd599, %fd600;
	fma.rn.f64 	%fd602, %fd570, %fd5, %fd601;
	sub.f64 	%fd603, %fd602, %fd574;
	mul.f64 	%fd604, %fd1, %fd603;
	fma.rn.f64 	%fd605, %fd3, %fd604, %fd591;
	mul.f64 	%fd606, %fd1, %fd552;
	sub.f64 	%fd607, %fd552, %fd606;
	fma.rn.f64 	%fd608, %fd554, 0d4008000000000000, 0dC000000000000000;
	mul.f64 	%fd609, %fd608, %fd1;
	sub.f64 	%fd610, %fd607, %fd609;
	add.f64 	%fd611, %fd554, %fd610;
	mul.f64 	%fd612, %fd611, 0d3FE0000000000000;
	mul.f64 	%fd613, %fd3, %fd577;
	sub.f64 	%fd614, %fd577, %fd613;
	mul.f64 	%fd615, %fd608, %fd3;
	sub.f64 	%fd616, %fd614, %fd615;
	add.f64 	%fd617, %fd554, %fd616;
	mul.f64 	%fd618, %fd617, 0d3FE0000000000000;
	mul.f64 	%fd619, %fd612, %fd618;
	mul.f64 	%fd620, %fd5, %fd592;
	sub.f64 	%fd621, %fd592, %fd620;
	mul.f64 	%fd622, %fd608, %fd5;
	sub.f64 	%fd623, %fd621, %fd622;
	add.f64 	%fd624, %fd554, %fd623;
	mul.f64 	%fd625, %fd624, 0d3FE0000000000000;
	fma.rn.f64 	%fd626, %fd619, %fd625, %fd605;
	cvta.to.global.u64 	%rd71, %rd85;
	mul.wide.s32 	%rd72, %r3, 8;
	add.s64 	%rd73, %rd71, %rd72;
	st.global.f64 	[%rd73], %fd626;
	mul.f64 	%fd627, %fd553, 0d4014000000000000;
	div.rn.f64 	%fd628, %fd627, 0d4028000000000000;
	add.f64 	%fd629, %fd552, %fd552;
	mul.f64 	%fd630, %fd1, %fd629;
	div.rn.f64 	%fd631, %fd630, 0d4008000000000000;
	sub.f64 	%fd632, %fd628, %fd631;
	mul.f64 	%fd633, %fd560, 0d3FD0000000000000;
	fma.rn.f64 	%fd634, %fd633, %fd552, %fd632;
	div.rn.f64 	%fd635, %fd564, 0d4008000000000000;
	mul.f64 	%fd636, %fd635, %fd1;
	sub.f64 	%fd637, %fd634, %fd636;
	add.f64 	%fd638, %fd570, %fd637;
	mul.f64 	%fd639, %fd3, %fd638;
	mul.f64 	%fd640, %fd5, %fd588;
	fma.rn.f64 	%fd641, %fd5, %fd639, %fd640;
	fma.rn.f64 	%fd642, %fd3, %fd603, %fd641;
	mul.f64 	%fd643, %fd552, 0d4008000000000000;
	add.f64 	%fd644, %fd1, %fd1;
	sub.f64 	%fd645, %fd644, %fd643;
	sub.f64 	%fd646, %fd645, %fd608;
	mul.f64 	%fd647, %fd646, 0d3FE0000000000000;
	mul.f64 	%fd648, %fd647, %fd618;
	fma.rn.f64 	%fd649, %fd648, %fd625, %fd642;
	setp.gt.s32 	%p27, %r4, 0;
	selp.f64 	%fd650, 0d3FF0000000000000, 0dBFF0000000000000, %p27;
	mul.f64 	%fd651, %fd650, %fd649;
	add.s64 	%rd74, %rd3, %rd72;
	st.global.f64 	[%rd74], %fd651;
	mul.f64 	%fd652, %fd578, 0d4014000000000000;
	div.rn.f64 	%fd653, %fd652, 0d4028000000000000;
	add.f64 	%fd654, %fd577, %fd577;
	mul.f64 	%fd655, %fd3, %fd654;
	div.rn.f64 	%fd656, %fd655, 0d4008000000000000;
	sub.f64 	%fd657, %fd653, %fd656;
	fma.rn.f64 	%fd658, %fd633, %fd577, %fd657;
	mul.f64 	%fd659, %fd635, %fd3;
	sub.f64 	%fd660, %fd658, %fd659;
	add.f64 	%fd661, %fd570, %fd660;
	mul.f64 	%fd662, %fd1, %fd661;
	mul.f64 	%fd663, %fd5, %fd662;
	fma.rn.f64 	%fd664, %fd5, %fd575, %fd663;
	add.f64 	%fd665, %fd664, %fd604;
	mul.f64 	%fd666, %fd577, 0d4008000000000000;
	add.f64 	%fd667, %fd3, %fd3;
	sub.f64 	%fd668, %fd667, %fd666;
	sub.f64 	%fd669, %fd668, %fd608;
	mul.f64 	%fd670, %fd669, 0d3FE0000000000000;
	mul.f64 	%fd671, %fd612, %fd670;
	fma.rn.f64 	%fd672, %fd671, %fd625, %fd665;
	setp.gt.s32 	%p28, %r5, 0;
	selp.f64 	%fd673, 0d3FF0000000000000, 0dBFF0000000000000, %p28;
	mul.f64 	%fd674, %fd673, %fd672;
	add.s64 	%rd75, %rd2, %rd72;
	st.global.f64 	[%rd75], %fd674;
	add.f64 	%fd675, %fd576, %fd589;
	mul.f64 	%fd676, %fd593, 0d4014000000000000;
	div.rn.f64 	%fd677, %fd676, 0d4028000000000000;
	add.f64 	%fd678, %fd592, %fd592;
	mul.f64 	%fd679, %fd5, %fd678;
	div.rn.f64 	%fd680, %fd679, 0d4008000000000000;
	sub.f64 	%fd681, %fd677, %fd680;
	fma.rn.f64 	%fd682, %fd633, %fd592, %fd681;
	mul.f64 	%fd683, %fd635, %fd5;
	sub.f64 	%fd684, %fd682, %fd683;
	add.f64 	%fd685, %fd570, %fd684;
	mul.f64 	%fd686, %fd1, %fd685;
	fma.rn.f64 	%fd687, %fd3, %fd686, %fd675;
	mul.f64 	%fd688, %fd592, 0d4008000000000000;
	add.f64 	%fd689, %fd5, %fd5;
	sub.f64 	%fd690, %fd689, %fd688;
	sub.f64 	%fd691, %fd690, %fd608;
	mul.f64 	%fd692, %fd691, 0d3FE0000000000000;
	fma.rn.f64 	%fd693, %fd692, %fd619, %fd687;
	setp.gt.s32 	%p29, %r6, 0;
	selp.f64 	%fd694, 0d3FF0000000000000, 0dBFF0000000000000, %p29;
	mul.f64 	%fd695, %fd694, %fd693;
	add.s64 	%rd76, %rd1, %rd72;
	st.global.f64 	[%rd76], %fd695;
	bra.uni 	$L__BB2_25;
$L__BB2_19:
	ld.param.u64 	%rd83, [_Z23cuda_calc_order6_coeffsiPdS_S_iidPiS_S_S_S__param_8];
	ld.param.f64 	%fd740, [_Z23cuda_calc_order6_coeffsiPdS_S_iidPiS_S_S_S__param_6];
	mul.f64 	%fd336, %fd3, %fd3;
	mul.f64 	%fd337, %fd336, %fd336;
	mul.f64 	%fd338, %fd740, %fd740;
	mul.f64 	%fd339, %fd338, %fd338;
	mul.f64 	%fd340, %fd3, %fd337;
	div.rn.f64 	%fd341, %fd340, 0d4028000000000000;
	div.rn.f64 	%fd342, %fd337, 0d4018000000000000;
	sub.f64 	%fd343, %fd341, %fd342;
	fma.rn.f64 	%fd344, %fd338, 0d4024000000000000, 0dBFF0000000000000;
	div.rn.f64 	%fd345, %fd344, 0d4028000000000000;
	mul.f64 	%fd346, %fd345, %fd336;
	fma.rn.f64 	%fd347, %fd3, %fd346, %fd343;
	fma.rn.f64 	%fd348, %fd338, 0d4018000000000000, 0dBFF0000000000000;
	div.rn.f64 	%fd349, %fd348, 0d4018000000000000;
	mul.f64 	%fd350, %fd349, %fd336;
	sub.f64 	%fd351, %fd347, %fd350;
	mul.f64 	%fd352, %fd339, 0d4014000000000000;
	sub.f64 	%fd353, %fd352, %fd338;
	mul.f64 	%fd354, %fd353, 0d3FD0000000000000;
	fma.rn.f64 	%fd355, %fd354, %fd3, %fd351;
	mul.f64 	%fd356, %fd339, 0d4008000000000000;
	sub.f64 	%fd357, %fd356, %fd338;
	div.rn.f64 	%fd358, %fd357, 0d4018000000000000;
	sub.f64 	%fd359, %fd355, %fd358;
	mul.f64 	%fd360, %fd359, 0dBFD0000000000000;
	div.rn.f64 	%fd361, %fd340, 0d405E000000000000;
	fma.rn.f64 	%fd362, %fd338, 0d4000000000000000, 0dBFF0000000000000;
	div.rn.f64 	%fd363, %fd362, 0d4038000000000000;
	mul.f64 	%fd364, %fd363, %fd336;
	fma.rn.f64 	%fd365, %fd3, %fd364, %fd361;
	sub.f64 	%fd366, %fd339, %fd338;
	fma.rn.f64 	%fd367, %fd366, 0d402E000000000000, 0d4010000000000000;
	div.rn.f64 	%fd368, %fd367, 0d405E000000000000;
	fma.rn.f64 	%fd369, %fd368, %fd3, %fd365;
	mul.f64 	%fd370, %fd369, 0d4004000000000000;
	sub.f64 	%fd371, %fd360, %fd370;
	mul.f64 	%fd372, %fd1, %fd371;
	mul.f64 	%fd373, %fd5, %fd372;
	mul.f64 	%fd374, %fd3, %fd336;
	div.rn.f64 	%fd375, %fd374, 0d4018000000000000;
	mul.f64 	%fd376, %fd740, 0d4008000000000000;
	fma.rn.f64 	%fd377, %fd740, %fd376, 0dBFF0000000000000;
	mul.f64 	%fd378, %fd377, %fd3;
	div.rn.f64 	%fd379, %fd378, 0d4018000000000000;
	add.f64 	%fd380, %fd379, %fd375;
	mul.f64 	%fd381, %fd1, %fd1;
	mul.f64 	%fd382, %fd1, %fd381;
	sub.f64 	%fd383, %fd381, %fd382;
	fma.rn.f64 	%fd384, %fd338, 0d4008000000000000, 0dC000000000000000;
	mul.f64 	%fd385, %fd384, %fd1;
	sub.f64 	%fd386, %fd383, %fd385;
	add.f64 	%fd387, %fd338, %fd386;
	mul.f64 	%fd388, %fd387, 0d3FE0000000000000;
	mul.f64 	%fd389, %fd380, %fd388;
	mul.f64 	%fd390, %fd5, %fd5;
	mul.f64 	%fd391, %fd5, %fd390;
	sub.f64 	%fd392, %fd390, %fd391;
	mul.f64 	%fd393, %fd384, %fd5;
	sub.f64 	%fd394, %fd392, %fd393;
	add.f64 	%fd395, %fd338, %fd394;
	mul.f64 	%fd396, %fd395, 0d3FE0000000000000;
	fma.rn.f64 	%fd397, %fd389, %fd396, %fd373;
	cvta.to.global.u64 	%rd59, %rd83;
	mul.wide.s32 	%rd60, %r3, 8;
	add.s64 	%rd61, %rd59, %rd60;
	st.global.f64 	[%rd61], %fd397;
	mul.f64 	%fd398, %fd5, %fd371;
	mul.f64 	%fd399, %fd381, 0d4008000000000000;
	add.f64 	%fd400, %fd1, %fd1;
	sub.f64 	%fd401, %fd400, %fd399;
	sub.f64 	%fd402, %fd401, %fd384;
	mul.f64 	%fd403, %fd402, 0d3FE0000000000000;
	mul.f64 	%fd404, %fd380, %fd403;
	fma.rn.f64 	%fd405, %fd404, %fd396, %fd398;
	setp.gt.s32 	%p21, %r4, 0;
	selp.f64 	%fd406, 0d3FF0000000000000, 0dBFF0000000000000, %p21;
	mul.f64 	%fd407, %fd406, %fd405;
	add.s64 	%rd62, %rd3, %rd60;
	st.global.f64 	[%rd62], %fd407;
	mul.f64 	%fd408, %fd337, 0d4014000000000000;
	div.rn.f64 	%fd409, %fd408, 0d4028000000000000;
	add.f64 	%fd410, %fd336, %fd336;
	mul.f64 	%fd411, %fd3, %fd410;
	div.rn.f64 	%fd412, %fd411, 0d4008000000000000;
	sub.f64 	%fd413, %fd409, %fd412;
	mul.f64 	%fd414, %fd344, 0d3FD0000000000000;
	fma.rn.f64 	%fd415, %fd414, %fd336, %fd413;
	div.rn.f64 	%fd416, %fd348, 0d4008000000000000;
	mul.f64 	%fd417, %fd416, %fd3;
	sub.f64 	%fd418, %fd415, %fd417;
	add.f64 	%fd419, %fd354, %fd418;
	mul.f64 	%fd420, %fd419, 0dBFD0000000000000;
	div.rn.f64 	%fd421, %fd337, 0d4038000000000000;
	mul.f64 	%fd422, %fd362, 0d3FC0000000000000;
	fma.rn.f64 	%fd423, %fd422, %fd336, %fd421;
	add.f64 	%fd424, %fd368, %fd423;
	mul.f64 	%fd425, %fd424, 0d4004000000000000;
	sub.f64 	%fd426, %fd420, %fd425;
	mul.f64 	%fd427, %fd1, %fd426;
	mul.f64 	%fd428, %fd5, %fd427;
	mul.f64 	%fd429, %fd3, 0d3FE0000000000000;
	div.rn.f64 	%fd430, %fd377, 0d4018000000000000;
	fma.rn.f64 	%fd431, %fd3, %fd429, %fd430;
	mul.f64 	%fd432, %fd431, %fd388;
	fma.rn.f64 	%fd433, %fd432, %fd396, %fd428;
	setp.gt.s32 	%p22, %r5, 0;
	selp.f64 	%fd434, 0d3FF0000000000000, 0dBFF0000000000000, %p22;
	mul.f64 	%fd435, %fd434, %fd433;
	add.s64 	%rd63, %rd2, %rd60;
	st.global.f64 	[%rd63], %fd435;
	mul.f64 	%fd436, %fd390, 0d4008000000000000;
	add.f64 	%fd437, %fd5, %fd5;
	sub.f64 	%fd438, %fd437, %fd436;
	sub.f64 	%fd439, %fd438, %fd384;
	mul.f64 	%fd440, %fd439, 0d3FE0000000000000;
	fma.rn.f64 	%fd441, %fd389, %fd440, %fd372;
	setp.gt.s32 	%p23, %r6, 0;
	selp.f64 	%fd442, 0d3FF0000000000000, 0dBFF0000000000000, %p23;
	mul.f64 	%fd443, %fd442, %fd441;
	add.s64 	%rd64, %rd1, %rd60;
	st.global.f64 	[%rd64], %fd443;
	bra.uni 	$L__BB2_25;
$L__BB2_20:
	ld.param.u64 	%rd82, [_Z23cuda_calc_order6_coeffsiPdS_S_iidPiS_S_S_S__param_8];
	ld.param.f64 	%fd739, [_Z23cuda_calc_order6_coeffsiPdS_S_iidPiS_S_S_S__param_6];
	mul.f64 	%fd228, %fd5, %fd5;
	mul.f64 	%fd229, %fd228, %fd228;
	mul.f64 	%fd230, %fd739, %fd739;
	mul.f64 	%fd231, %fd230, %fd230;
	mul.f64 	%fd232, %fd5, %fd229;
	div.rn.f64 	%fd233, %fd232, 0d4028000000000000;
	div.rn.f64 	%fd234, %fd229, 0d4018000000000000;
	sub.f64 	%fd235, %fd233, %fd234;
	fma.rn.f64 	%fd236, %fd230, 0d4024000000000000, 0dBFF0000000000000;
	div.rn.f64 	%fd237, %fd236, 0d4028000000000000;
	mul.f64 	%fd238, %fd237, %fd228;
	fma.rn.f64 	%fd239, %fd5, %fd238, %fd235;
	fma.rn.f64 	%fd240, %fd230, 0d4018000000000000, 0dBFF0000000000000;
	div.rn.f64 	%fd241, %fd240, 0d4018000000000000;
	mul.f64 	%fd242, %fd241, %fd228;
	sub.f64 	%fd243, %fd239, %fd242;
	mul.f64 	%fd244, %fd231, 0d4014000000000000;
	sub.f64 	%fd245, %fd244, %fd230;
	mul.f64 	%fd246, %fd245, 0d3FD0000000000000;
	fma.rn.f64 	%fd247, %fd246, %fd5, %fd243;
	mul.f64 	%fd248, %fd231, 0d4008000000000000;
	sub.f64 	%fd249, %fd248, %fd230;
	div.rn.f64 	%fd250, %fd249, 0d4018000000000000;
	sub.f64 	%fd251, %fd247, %fd250;
	mul.f64 	%fd252, %fd251, 0dBFD0000000000000;
	div.rn.f64 	%fd253, %fd232, 0d405E000000000000;
	fma.rn.f64 	%fd254, %fd230, 0d4000000000000000, 0dBFF0000000000000;
	div.rn.f64 	%fd255, %fd254, 0d4038000000000000;
	mul.f64 	%fd256, %fd255, %fd228;
	fma.rn.f64 	%fd257, %fd5, %fd256, %fd253;
	sub.f64 	%fd258, %fd231, %fd230;
	fma.rn.f64 	%fd259, %fd258, 0d402E000000000000, 0d4010000000000000;
	div.rn.f64 	%fd260, %fd259, 0d405E000000000000;
	fma.rn.f64 	%fd261, %fd260, %fd5, %fd257;
	mul.f64 	%fd262, %fd261, 0d4004000000000000;
	sub.f64 	%fd263, %fd252, %fd262;
	mul.f64 	%fd264, %fd3, %fd263;
	mul.f64 	%fd265, %fd1, %fd264;
	mul.f64 	%fd266, %fd5, %fd228;
	div.rn.f64 	%fd267, %fd266, 0d4018000000000000;
	mul.f64 	%fd268, %fd739, 0d4008000000000000;
	fma.rn.f64 	%fd269, %fd739, %fd268, 0dBFF0000000000000;
	mul.f64 	%fd270, %fd269, %fd5;
	div.rn.f64 	%fd271, %fd270, 0d4018000000000000;
	add.f64 	%fd272, %fd271, %fd267;
	mul.f64 	%fd273, %fd3, %fd3;
	mul.f64 	%fd274, %fd3, %fd273;
	sub.f64 	%fd275, %fd273, %fd274;
	fma.rn.f64 	%fd276, %fd230, 0d4008000000000000, 0dC000000000000000;
	mul.f64 	%fd277, %fd276, %fd3;
	sub.f64 	%fd278, %fd275, %fd277;
	add.f64 	%fd279, %fd230, %fd278;
	mul.f64 	%fd280, %fd279, 0d3FE0000000000000;
	mul.f64 	%fd281, %fd272, %fd280;
	mul.f64 	%fd282, %fd1, %fd1;
	mul.f64 	%fd283, %fd1, %fd282;
	sub.f64 	%fd284, %fd282, %fd283;
	mul.f64 	%fd285, %fd276, %fd1;
	sub.f64 	%fd286, %fd284, %fd285;
	add.f64 	%fd287, %fd230, %fd286;
	mul.f64 	%fd288, %fd287, 0d3FE0000000000000;
	fma.rn.f64 	%fd289, %fd288, %fd281, %fd265;
	cvta.to.global.u64 	%rd53, %rd82;
	mul.wide.s32 	%rd54, %r3, 8;
	add.s64 	%rd55, %rd53, %rd54;
	st.global.f64 	[%rd55], %fd289;
	mul.f64 	%fd290, %fd282, 0d4008000000000000;
	add.f64 	%fd291, %fd1, %fd1;
	sub.f64 	%fd292, %fd291, %fd290;
	sub.f64 	%fd293, %fd292, %fd276;
	mul.f64 	%fd294, %fd293, 0d3FE0000000000000;
	fma.rn.f64 	%fd295, %fd294, %fd281, %fd264;
	setp.gt.s32 	%p18, %r4, 0;
	selp.f64 	%fd296, 0d3FF0000000000000, 0dBFF0000000000000, %p18;
	mul.f64 	%fd297, %fd296, %fd295;
	add.s64 	%rd56, %rd3, %rd54;
	st.global.f64 	[%rd56], %fd297;
	mul.f64 	%fd298, %fd1, %fd263;
	mul.f64 	%fd299, %fd273, 0d4008000000000000;
	add.f64 	%fd300, %fd3, %fd3;
	sub.f64 	%fd301, %fd300, %fd299;
	sub.f64 	%fd302, %fd301, %fd276;
	mul.f64 	%fd303, %fd302, 0d3FE0000000000000;
	mul.f64 	%fd304, %fd272, %fd303;
	fma.rn.f64 	%fd305, %fd288, %fd304, %fd298;
	setp.gt.s32 	%p19, %r5, 0;
	selp.f64 	%fd306, 0d3FF0000000000000, 0dBFF0000000000000, %p19;
	mul.f64 	%fd307, %fd306, %fd305;
	add.s64 	%rd57, %rd2, %rd54;
	st.global.f64 	[%rd57], %fd307;
	mul.f64 	%fd308, %fd229, 0d4014000000000000;
	div.rn.f64 	%fd309, %fd308, 0d4028000000000000;
	add.f64 	%fd310, %fd228, %fd228;
	mul.f64 	%fd311, %fd5, %fd310;
	div.rn.f64 	%fd312, %fd311, 0d4008000000000000;
	sub.f64 	%fd313, %fd309, %fd312;
	mul.f64 	%fd314, %fd236, 0d3FD0000000000000;
	fma.rn.f64 	%fd315, %fd314, %fd228, %fd313;
	div.rn.f64 	%fd316, %fd240, 0d4008000000000000;
	mul.f64 	%fd317, %fd316, %fd5;
	sub.f64 	%fd318, %fd315, %fd317;
	add.f64 	%fd319, %fd246, %fd318;
	mul.f64 	%fd320, %fd319, 0dBFD0000000000000;
	div.rn.f64 	%fd321, %fd229, 0d4038000000000000;
	mul.f64 	%fd322, %fd254, 0d3FC0000000000000;
	fma.rn.f64 	%fd323, %fd322, %fd228, %fd321;
	add.f64 	%fd324, %fd260, %fd323;
	mul.f64 	%fd325, %fd324, 0d4004000000000000;
	sub.f64 	%fd326, %fd320, %fd325;
	mul.f64 	%fd327, %fd1, %fd326;
	mul.f64 	%fd328, %fd3, %fd327;
	mul.f64 	%fd329, %fd5, 0d3FE0000000000000;
	div.rn.f64 	%fd330, %fd269, 0d4018000000000000;
	fma.rn.f64 	%fd331, %fd5, %fd329, %fd330;
	mul.f64 	%fd332, %fd331, %fd280;
	fma.rn.f64 	%fd333, %fd288, %fd332, %fd328;
	setp.gt.s32 	%p20, %r6, 0;
	selp.f64 	%fd334, 0d3FF0000000000000, 0dBFF0000000000000, %p20;
	mul.f64 	%fd335, %fd334, %fd333;
	add.s64 	%rd58, %rd1, %rd54;
	st.global.f64 	[%rd58], %fd335;
	bra.uni 	$L__BB2_25;
$L__BB2_21:
	ld.param.f64 	%fd737, [_Z23cuda_calc_order6_coeffsiPdS_S_iidPiS_S_S_S__param_6];
	mul.f64 	%fd176, %fd3, %fd3;
	mul.f64 	%fd177, %fd176, %fd176;
	mul.f64 	%fd178, %fd737, %fd737;
	mul.f64 	%fd179, %fd178, %fd178;
	mul.f64 	%fd180, %fd3, %fd177;
	div.rn.f64 	%fd181, %fd180, 0d405E000000000000;
	fma.rn.f64 	%fd182, %fd178, 0d4000000000000000, 0dBFF0000000000000;
	div.rn.f64 	%fd183, %fd182, 0d4038000000000000;
	mul.f64 	%fd184, %fd183, %fd176;
	fma.rn.f64 	%fd185, %fd3, %fd184, %fd181;
	sub.f64 	%fd186, %fd179, %fd178;
	fma.rn.f64 	%fd187, %fd186, 0d402E000000000000, 0d4010000000000000;
	div.rn.f64 	%fd188, %fd187, 0d405E000000000000;
	fma.rn.f64 	%fd189, %fd188, %fd3, %fd185;
	mul.f64 	%fd190, %fd1, %fd189;
	mul.f64 	%fd191, %fd5, %fd190;
	mul.wide.s32 	%rd43, %r3, 8;
	add.s64 	%rd44, %rd4, %rd43;
	st.global.f64 	[%rd44], %fd191;
	mul.f64 	%fd192, %fd5, %fd189;
	mul.f64 	%fd193, %fd2, %fd192;
	add.s64 	%rd45, %rd3, %rd43;
	st.global.f64 	[%rd45], %fd193;
	div.rn.f64 	%fd194, %fd177, 0d4038000000000000;
	mul.f64 	%fd195, %fd182, 0d3FC0000000000000;
	fma.rn.f64 	%fd196, %fd195, %fd176, %fd194;
	add.f64 	%fd197, %fd188, %fd196;
	mul.f64 	%fd198, %fd1, %fd197;
	mul.f64 	%fd199, %fd5, %fd198;
	mul.f64 	%fd200, %fd4, %fd199;
	add.s64 	%rd46, %rd2, %rd43;
	st.global.f64 	[%rd46], %fd200;
	mul.f64 	%fd201, %fd6, %fd190;
	add.s64 	%rd47, %rd1, %rd43;
	st.global.f64 	[%rd47], %fd201;
	bra.uni 	$L__BB2_25;
$L__BB2_22:
	ld.param.f64 	%fd735, [_Z23cuda_calc_order6_coeffsiPdS_S_iidPiS_S_S_S__param_6];
	mul.f64 	%fd107, %fd1, %fd1;
	mul.f64 	%fd108, %fd1, %fd107;
	div.rn.f64 	%fd109, %fd108, 0d4018000000000000;
	mul.f64 	%fd110, %fd735, 0d4008000000000000;
	fma.rn.f64 	%fd111, %fd735, %fd110, 0dBFF0000000000000;
	mul.f64 	%fd112, %fd111, %fd1;
	div.rn.f64 	%fd113, %fd112, 0d4018000000000000;
	add.f64 	%fd114, %fd113, %fd109;
	mul.f64 	%fd115, %fd3, %fd3;
	mul.f64 	%fd116, %fd3, %fd115;
	div.rn.f64 	%fd117, %fd116, 0d4018000000000000;
	mul.f64 	%fd118, %fd111, %fd3;
	div.rn.f64 	%fd119, %fd118, 0d4018000000000000;
	add.f64 	%fd120, %fd119, %fd117;
	mul.f64 	%fd121, %fd114, %fd120;
	mul.f64 	%fd122, %fd5, %fd5;
	mul.f64 	%fd123, %fd735, %fd735;
	mul.f64 	%fd124, %fd5, %fd122;
	sub.f64 	%fd125, %fd122, %fd124;
	fma.rn.f64 	%fd126, %fd123, 0d4008000000000000, 0dC000000000000000;
	mul.f64 	%fd127, %fd126, %fd5;
	sub.f64 	%fd128, %fd125, %fd127;
	add.f64 	%fd129, %fd123, %fd128;
	mul.f64 	%fd130, %fd129, 0d3FE0000000000000;
	mul.f64 	%fd131, %fd121, %fd130;
	mul.wide.s32 	%rd33, %r3, 8;
	add.s64 	%rd34, %rd4, %rd33;
	st.global.f64 	[%rd34], %fd131;
	mul.f64 	%fd132, %fd1, 0d3FE0000000000000;
	div.rn.f64 	%fd133, %fd111, 0d4018000000000000;
	fma.rn.f64 	%fd134, %fd1, %fd132, %fd133;
	mul.f64 	%fd135, %fd134, %fd120;
	mul.f64 	%fd136, %fd135, %fd130;
	mul.f64 	%fd137, %fd2, %fd136;
	add.s64 	%rd35, %rd3, %rd33;
	st.global.f64 	[%rd35], %fd137;
	mul.f64 	%fd138, %fd3, 0d3FE0000000000000;
	fma.rn.f64 	%fd139, %fd3, %fd138, %fd133;
	mul.f64 	%fd140, %fd114, %fd139;
	mul.f64 	%fd141, %fd140, %fd130;
	mul.f64 	%fd142, %fd4, %fd141;
	add.s64 	%rd36, %rd2, %rd33;
	st.global.f64 	[%rd36], %fd142;
	mul.f64 	%fd143, %fd122, 0d4008000000000000;
	add.f64 	%fd144, %fd5, %fd5;
	sub.f64 	%fd145, %fd144, %fd143;
	sub.f64 	%fd146, %fd145, %fd126;
	mul.f64 	%fd147, %fd146, 0d3FE0000000000000;
	mul.f64 	%fd148, %fd121, %fd147;
	mul.f64 	%fd149, %fd6, %fd148;
	add.s64 	%rd37, %rd1, %rd33;
	st.global.f64 	[%rd37], %fd149;
	bra.uni 	$L__BB2_25;
$L__BB2_23:
	ld.param.f64 	%fd734, [_Z23cuda_calc_order6_coeffsiPdS_S_iidPiS_S_S_S__param_6];
	mul.f64 	%fd64, %fd1, %fd1;
	mul.f64 	%fd65, %fd1, %fd64;
	div.rn.f64 	%fd66, %fd65, 0d4018000000000000;
	mul.f64 	%fd67, %fd734, 0d4008000000000000;
	fma.rn.f64 	%fd68, %fd734, %fd67, 0dBFF0000000000000;
	mul.f64 	%fd69, %fd68, %fd1;
	div.rn.f64 	%fd70, %fd69, 0d4018000000000000;
	add.f64 	%fd71, %fd70, %fd66;
	mul.f64 	%fd72, %fd5, %fd5;
	mul.f64 	%fd73, %fd5, %fd72;
	div.rn.f64 	%fd74, %fd73, 0d4018000000000000;
	mul.f64 	%fd75, %fd68, %fd5;
	div.rn.f64 	%fd76, %fd75, 0d4018000000000000;
	add.f64 	%fd77, %fd76, %fd74;
	mul.f64 	%fd78, %fd71, %fd77;
	mul.f64 	%fd79, %fd3, %fd3;
	mul.f64 	%fd80, %fd734, %fd734;
	mul.f64 	%fd81, %fd3, %fd79;
	sub.f64 	%fd82, %fd79, %fd81;
	fma.rn.f64 	%fd83, %fd80, 0d4008000000000000, 0dC000000000000000;
	mul.f64 	%fd84, %fd83, %fd3;
	sub.f64 	%fd85, %fd82, %fd84;
	add.f64 	%fd86, %fd80, %fd85;
	mul.f64 	%fd87, %fd86, 0d3FE0000000000000;
	mul.f64 	%fd88, %fd78, %fd87;
	mul.wide.s32 	%rd28, %r3, 8;
	add.s64 	%rd29, %rd4, %rd28;
	st.global.f64 	[%rd29], %fd88;
	mul.f64 	%fd89, %fd1, 0d3FE0000000000000;
	div.rn.f64 	%fd90, %fd68, 0d4018000000000000;
	fma.rn.f64 	%fd91, %fd1, %fd89, %fd90;
	mul.f64 	%fd92, %fd91, %fd77;
	mul.f64 	%fd93, %fd92, %fd87;
	mul.f64 	%fd94, %fd2, %fd93;
	add.s64 	%rd30, %rd3, %rd28;
	st.global.f64 	[%rd30], %fd94;
	mul.f64 	%fd95, %fd79, 0d4008000000000000;
	add.f64 	%fd96, %fd3, %fd3;
	sub.f64 	%fd97, %fd96, %fd95;
	sub.f64 	%fd98, %fd97, %fd83;
	mul.f64 	%fd99, %fd98, 0d3FE0000000000000;
	mul.f64 	%fd100, %fd99, %fd78;
	mul.f64 	%fd101, %fd4, %fd100;
	add.s64 	%rd31, %rd2, %rd28;
	st.global.f64 	[%rd31], %fd101;
	mul.f64 	%fd102, %fd5, 0d3FE0000000000000;
	fma.rn.f64 	%fd103, %fd5, %fd102, %fd90;
	mul.f64 	%fd104, %fd71, %fd103;
	mul.f64 	%fd105, %fd104, %fd87;
	mul.f64 	%fd106, %fd6, %fd105;
	add.s64 	%rd32, %rd1, %rd28;
	st.global.f64 	[%rd32], %fd106;
	bra.uni 	$L__BB2_25;
$L__BB2_24:
	ld.param.f64 	%fd743, [_Z23cuda_calc_order6_coeffsiPdS_S_iidPiS_S_S_S__param_6];
	mul.f64 	%fd696, %fd1, %fd1;
	mul.f64 	%fd697, %fd1, %fd696;
	div.rn.f64 	%fd698, %fd697, 0d4018000000000000;
	mul.f64 	%fd699, %fd743, 0d4008000000000000;
	fma.rn.f64 	%fd700, %fd743, %fd699, 0dBFF0000000000000;
	mul.f64 	%fd701, %fd700, %fd1;
	div.rn.f64 	%fd702, %fd701, 0d4018000000000000;
	add.f64 	%fd703, %fd702, %fd698;
	mul.f64 	%fd704, %fd3, %fd3;
	mul.f64 	%fd705, %fd3, %fd704;
	div.rn.f64 	%fd706, %fd705, 0d4018000000000000;
	mul.f64 	%fd707, %fd700, %fd3;
	div.rn.f64 	%fd708, %fd707, 0d4018000000000000;
	add.f64 	%fd709, %fd708, %fd706;
	mul.f64 	%fd710, %fd703, %fd709;
	mul.f64 	%fd711, %fd5, %fd5;
	mul.f64 	%fd712, %fd5, %fd711;
	div.rn.f64 	%fd713, %fd712, 0d4018000000000000;
	mul.f64 	%fd714, %fd700, %fd5;
	div.rn.f64 	%fd715, %fd714, 0d4018000000000000;
	add.f64 	%fd716, %fd715, %fd713;
	mul.f64 	%fd717, %fd710, %fd716;
	mul.wide.s32 	%rd77, %r3, 8;
	add.s64 	%rd78, %rd4, %rd77;
	st.global.f64 	[%rd78], %fd717;
	mul.f64 	%fd718, %fd1, 0d3FE0000000000000;
	div.rn.f64 	%fd719, %fd700, 0d4018000000000000;
	fma.rn.f64 	%fd720, %fd1, %fd718, %fd719;
	mul.f64 	%fd721, %fd720, %fd709;
	mul.f64 	%fd722, %fd721, %fd716;
	mul.f64 	%fd723, %fd2, %fd722;
	add.s64 	%rd79, %rd3, %rd77;
	st.global.f64 	[%rd79], %fd723;
	mul.f64 	%fd724, %fd3, 0d3FE0000000000000;
	fma.rn.f64 	%fd725, %fd3, %fd724, %fd719;
	mul.f64 	%fd726, %fd703, %fd725;
	mul.f64 	%fd727, %fd726, %fd716;
	mul.f64 	%fd728, %fd4, %fd727;
	add.s64 	%rd80, %rd2, %rd77;
	st.global.f64 	[%rd80], %fd728;
	mul.f64 	%fd729, %fd5, 0d3FE0000000000000;
	fma.rn.f64 	%fd730, %fd5, %fd729, %fd719;
	mul.f64 	%fd731, %fd730, %fd710;
	mul.f64 	%fd732, %fd6, %fd731;
	add.s64 	%rd81, %rd1, %rd77;
	st.global.f64 	[%rd81], %fd732;
$L__BB2_25:
	ret;

}
	// .globl	_Z23cuda_assign_charge_gridiPdS_S_S_iiiiPiS_S_
.visible .entry _Z23cuda_assign_charge_gridiPdS_S_S_iiiiPiS_S_(
	.param .u32 _Z23cuda_assign_charge_gridiPdS_S_S_iiiiPiS_S__param_0,
	.param .u64 .ptr .align 1 _Z23cuda_assign_charge_gridiPdS_S_S_iiiiPiS_S__param_1,
	.param .u64 .ptr .align 1 _Z23cuda_assign_charge_gridiPdS_S_S_iiiiPiS_S__param_2,
	.param .u64 .ptr .align 1 _Z23cuda_assign_charge_gridiPdS_S_S_iiiiPiS_S__param_3,
	.param .u64 .ptr .align 1 _Z23cuda_assign_charge_gridiPdS_S_S_iiiiPiS_S__param_4,
	.param .u32 _Z23cuda_assign_charge_gridiPdS_S_S_iiiiPiS_S__param_5,
	.param .u32 _Z23cuda_assign_charge_gridiPdS_S_S_iiiiPiS_S__param_6,
	.param .u32 _Z23cuda_assign_charge_gridiPdS_S_S_iiiiPiS_S__param_7,
	.param .u32 _Z23cuda_assign_charge_gridiPdS_S_S_iiiiPiS_S__param_8,
	.param .u64 .ptr .align 1 _Z23cuda_assign_charge_gridiPdS_S_S_iiiiPiS_S__param_9,
	.param .u64 .ptr .align 1 _Z23cuda_assign_charge_gridiPdS_S_S_iiiiPiS_S__param_10,
	.param .u64 .ptr .align 1 _Z23cuda_assign_charge_gridiPdS_S_S_iiiiPiS_S__param_11
)
{
	.reg .pred 	%p<5>;
	.reg .b32 	%r<37>;
	.reg .b64 	%rd<28>;
	.reg .b64 	%fd<8>;

	ld.param.u64 	%rd4, [_Z23cuda_assign_charge_gridiPdS_S_S_iiiiPiS_S__param_1];
	ld.param.u64 	%rd5, [_Z23cuda_assign_charge_gridiPdS_S_S_iiiiPiS_S__param_2];
	ld.param.u64 	%rd6, [_Z23cuda_assign_charge_gridiPdS_S_S_iiiiPiS_S__param_3];
	ld.param.u32 	%r4, [_Z23cuda_assign_charge_gridiPdS_S_S_iiiiPiS_S__param_5];
	ld.param.u32 	%r5, [_Z23cuda_assign_charge_gridiPdS_S_S_iiiiPiS_S__param_6];
	ld.param.u32 	%r6, [_Z23cuda_assign_charge_gridiPdS_S_S_iiiiPiS_S__param_7];
	ld.param.u32 	%r7, [_Z23cuda_assign_charge_gridiPdS_S_S_iiiiPiS_S__param_8];
	ld.param.u64 	%rd7, [_Z23cuda_assign_charge_gridiPdS_S_S_iiiiPiS_S__param_9];
	ld.param.u64 	%rd2, [_Z23cuda_assign_charge_gridiPdS_S_S_iiiiPiS_S__param_10];
	ld.param.u64 	%rd3, [_Z23cuda_assign_charge_gridiPdS_S_S_iiiiPiS_S__param_11];
	cvta.to.global.u64 	%rd8, %rd6;
	cvta.to.global.u64 	%rd9, %rd5;
	cvta.to.global.u64 	%rd10, %rd7;
	cvta.to.global.u64 	%rd11, %rd4;
	mov.u32 	%r1, %ctaid.x;
	mov.u32 	%r8, %tid.x;
	mul.lo.s32 	%r9, %r8, 3;
	mad.lo.s32 	%r2, %r7, %r1, %r8;
	mul.wide.u32 	%rd12, %r1, 8;
	add.s64 	%rd13, %rd11, %rd12;
	ld.global.f64 	%fd1, [%rd13];
	cvt.rzi.s32.f64 	%r10, %fd1;
	mul.wide.u32 	%rd14, %r9, 4;
	add.s64 	%rd15, %rd10, %rd14;
	ld.global.u32 	%r11, [%rd15];
	add.s32 	%r12, %r10, %r11;
	shr.s32 	%r13, %r12, 31;
	and.b32  	%r14, %r13, %r4;
	add.s32 	%r15, %r14, %r12;
	setp.lt.s32 	%p1, %r15, %r4;
	selp.b32 	%r16, 0, %r4, %p1;
	add.s64 	%rd16, %rd9, %rd12;
	ld.global.f64 	%fd2, [%rd16];
	cvt.rzi.s32.f64 	%r17, %fd2;
	ld.global.u32 	%r18, [%rd15+4];
	add.s32 	%r19, %r17, %r18;
	shr.s32 	%r20, %r19, 31;
	and.b32  	%r21, %r20, %r5;
	add.s32 	%r22, %r21, %r19;
	setp.lt.s32 	%p2, %r22, %r5;
	selp.b32 	%r23, 0, %r5, %p2;
	sub.s32 	%r24, %r22, %r23;
	add.s64 	%rd17, %rd8, %rd12;
	ld.global.f64 	%fd3, [%rd17];
	cvt.rzi.s32.f64 	%r25, %fd3;
	ld.global.u32 	%r26, [%rd15+8];
	add.s32 	%r27, %r25, %r26;
	shr.s32 	%r28, %r27, 31;
	and.b32  	%r29, %r28, %r6;
	add.s32 	%r30, %r29, %r27;
	setp.lt.s32 	%p3, %r30, %r6;
	selp.b32 	%r31, 0, %r6, %p3;
	sub.s32 	%r32, %r30, %r31;
	mad.lo.s32 	%r33, %r32, %r5, %r24;
	sub.s32 	%r34, %r15, %r16;
	mad.lo.s32 	%r3, %r33, %r4, %r34;
	mul.lo.s32 	%r35, %r5, %r4;
	mul.lo.s32 	%r36, %r35, %r6;
	setp.ge.s32 	%p4, %r3, %r36;
	@%p4 bra 	$L__BB3_2;
	ld.param.u64 	%rd27, [_Z23cuda_assign_charge_gridiPdS_S_S_iiiiPiS_S__param_4];
	cvta.to.global.u64 	%rd18, %rd27;
	cvta.to.global.u64 	%rd19, %rd2;
	cvta.to.global.u64 	%rd20, %rd3;
	add.s64 	%rd22, %rd18, %rd12;
	ld.global.f64 	%fd4, [%rd22];
	mul.wide.s32 	%rd23, %r2, 8;
	add.s64 	%rd24, %rd19, %rd23;
	ld.global.f64 	%fd5, [%rd24];
	mul.f64 	%fd6, %fd4, %fd5;
	mul.wide.s32 	%rd25, %r3, 8;
	add.s64 	%rd26, %rd20, %rd25;
	atom.global.add.f64 	%fd7, [%rd26], %fd6;
$L__BB3_2:
	ret;

}
	// .globl	_Z23cuda_initialization_ZZUiiiPdP7double2
.visible .entry _Z23cuda_initialization_ZZUiiiPdP7double2(
	.param .u32 _Z23cuda_initialization_ZZUiiiPdP7double2_param_0,
	.param .u32 _Z23cuda_initialization_ZZUiiiPdP7double2_param_1,
	.param .u32 _Z23cuda_initialization_ZZUiiiPdP7double2_param_2,
	.param .u64 .ptr .align 1 _Z23cuda_initialization_ZZUiiiPdP7double2_param_3,
	.param .u64 .ptr .align 1 _Z23cuda_initialization_ZZUiiiPdP7double2_param_4
)
{
	.reg .pred 	%p<6>;
	.reg .b32 	%r<12>;
	.reg .b64 	%rd<9>;
	.reg .b64 	%fd<3>;

	ld.param.u32 	%r4, [_Z23cuda_initialization_ZZUiiiPdP7double2_param_0];
	ld.param.u32 	%r5, [_Z23cuda_initialization_ZZUiiiPdP7double2_param_1];
	ld.param.u32 	%r6, [_Z23cuda_initialization_ZZUiiiPdP7double2_param_2];
	ld.param.u64 	%rd1, [_Z23cuda_initialization_ZZUiiiPdP7double2_param_3];
	ld.param.u64 	%rd2, [_Z23cuda_initialization_ZZUiiiPdP7double2_param_4];
	mov.u32 	%r7, %ctaid.x;
	mov.u32 	%r8, %ntid.x;
	mov.u32 	%r9, %tid.x;
	mad.lo.s32 	%r1, %r7, %r8, %r9;
	mov.u32 	%r2, %ctaid.y;
	mov.u32 	%r3, %ctaid.z;
	setp.ge.s32 	%p1, %r1, %r4;
	setp.ge.s32 	%p2, %r2, %r5;
	or.pred  	%p3, %p1, %p2;
	setp.ge.s32 	%p4, %r3, %r6;
	or.pred  	%p5, %p3, %p4;
	@%p5 bra 	$L__BB4_2;
	cvta.to.global.u64 	%rd3, %rd1;
	cvta.to.global.u64 	%rd4, %rd2;
	mad.lo.s32 	%r10, %r5, %r3, %r2;
	mad.lo.s32 	%r11, %r10, %r4, %r1;
	mul.wide.s32 	%rd5, %r11, 8;
	add.s64 	%rd6, %rd3, %rd5;
	ld.global.f64 	%fd1, [%rd6];
	mul.wide.s32 	%rd7, %r11, 16;
	add.s64 	%rd8, %rd4, %rd7;
	mov.f64 	%fd2, 0d0000000000000000;
	st.global.v2.f64 	[%rd8], {%fd1, %fd2};
$L__BB4_2:
	ret;

}
	// .globl	_Z19cuda_add_coeffs_ZZUdddddiiiddP7double2
.visible .entry _Z19cuda_add_coeffs_ZZUdddddiiiddP7double2(
	.param .f64 _Z19cuda_add_coeffs_ZZUdddddiiiddP7double2_param_0,
	.param .f64 _Z19cuda_add_coeffs_ZZUdddddiiiddP7double2_param_1,
	.param .f64 _Z19cuda_add_coeffs_ZZUdddddiiiddP7double2_param_2,
	.param .f64 _Z19cuda_add_coeffs_ZZUdddddiiiddP7double2_param_3,
	.param .f64 _Z19cuda_add_coeffs_ZZUdddddiiiddP7double2_param_4,
	.param .u32 _Z19cuda_add_coeffs_ZZUdddddiiiddP7double2_param_5,
	.param .u32 _Z19cuda_add_coeffs_ZZUdddddiiiddP7double2_param_6,
	.param .u32 _Z19cuda_add_coeffs_ZZUdddddiiiddP7double2_param_7,
	.param .f64 _Z19cuda_add_coeffs_ZZUdddddiiiddP7double2_param_8,
	.param .f64 _Z19cuda_add_coeffs_ZZUdddddiiiddP7double2_param_9,
	.param .u64 .ptr .align 1 _Z19cuda_add_coeffs_ZZUdddddiiiddP7double2_param_10
)
{
	.reg .pred 	%p<57>;
	.reg .b32 	%r<103>;
	.reg .b32 	%f<5>;
	.reg .b64 	%rd<7>;
	.reg .b64 	%fd<140>;

	ld.param.f64 	%fd44, [_Z19cuda_add_coeffs_ZZUdddddiiiddP7double2_param_1];
	ld.param.f64 	%fd45, [_Z19cuda_add_coeffs_ZZUdddddiiiddP7double2_param_2];
	ld.param.f64 	%fd46, [_Z19cuda_add_coeffs_ZZUdddddiiiddP7double2_param_3];
	ld.param.f64 	%fd47, [_Z19cuda_add_coeffs_ZZUdddddiiiddP7double2_param_4];
	ld.param.u32 	%r16, [_Z19cuda_add_coeffs_ZZUdddddiiiddP7double2_param_5];
	ld.param.u32 	%r17, [_Z19cuda_add_coeffs_ZZUdddddiiiddP7double2_param_6];
	ld.param.u32 	%r18, [_Z19cuda_add_coeffs_ZZUdddddiiiddP7double2_param_7];
	ld.param.f64 	%fd48, [_Z19cuda_add_coeffs_ZZUdddddiiiddP7double2_param_8];
	ld.param.f64 	%fd49, [_Z19cuda_add_coeffs_ZZUdddddiiiddP7double2_param_9];
	ld.param.u64 	%rd3, [_Z19cuda_add_coeffs_ZZUdddddiiiddP7double2_param_10];
	cvta.to.global.u64 	%rd1, %rd3;
	mov.u32 	%r19, %ctaid.x;
	mov.u32 	%r20, %ntid.x;
	mov.u32 	%r21, %tid.x;
	mad.lo.s32 	%r1, %r19, %r20, %r21;
	mov.u32 	%r2, %ctaid.y;
	mov.u32 	%r3, %ctaid.z;
	setp.ge.s32 	%p1, %r1, %r16;
	setp.ge.s32 	%p2, %r2, %r17;
	or.pred  	%p3, %p1, %p2;
	setp.ge.s32 	%p4, %r3, %r18;
	or.pred  	%p5, %p3, %p4;
	@%p5 bra 	$L__BB5_31;
	mad.lo.s32 	%r22, %r17, %r3, %r2;
	mad.lo.s32 	%r4, %r22, %r16, %r1;
	shr.u32 	%r23, %r16, 31;
	add.s32 	%r24, %r16, %r23;
	shr.s32 	%r25, %r24, 1;
	setp.gt.s32 	%p6, %r1, %r25;
	selp.b32 	%r26, %r16, 0, %p6;
	sub.s32 	%r27, %r1, %r26;
	shr.u32 	%r28, %r17, 1;
	setp.gt.u32 	%p7, %r2, %r28;
	selp.b32 	%r29, %r17, 0, %p7;
	sub.s32 	%r30, %r2, %r29;
	shr.u32 	%r31, %r18, 1;
	setp.gt.u32 	%p8, %r3, %r31;
	selp.b32 	%r32, %r18, 0, %p8;
	sub.s32 	%r33, %r3, %r32;
	cvt.rn.f64.s32 	%fd1, %r27;
	mul.f64 	%fd50, %fd44, %fd1;
	mul.f64 	%fd51, %fd45, %fd50;
	cvt.rn.f64.s32 	%fd2, %r30;
	mul.f64 	%fd52, %fd44, %fd2;
	mul.f64 	%fd53, %fd46, %fd52;
	cvt.rn.f64.s32 	%fd3, %r33;
	mul.f64 	%fd54, %fd44, %fd3;
	mul.f64 	%fd55, %fd47, %fd54;
	mul.f64 	%fd56, %fd53, %fd53;
	fma.rn.f64 	%fd57, %fd51, %fd51, %fd56;
	fma.rn.f64 	%fd4, %fd55, %fd55, %fd57;
	setp.leu.f64 	%p9, %fd4, 0d3EB0C6F7A0B5ED8D;
	setp.gtu.f64 	%p10, %fd4, %fd48;
	or.pred  	%p11, %p9, %p10;
	@%p11 bra 	$L__BB5_30;
	cvt.rn.f64.s32 	%fd59, %r16;
	div.rn.f64 	%fd5, %fd1, %fd59;
	{
	.reg .b32 %temp; 
	mov.b64 	{%temp, %r5}, %fd5;
	}
	mov.f64 	%fd60, 0d4000000000000000;
	{
	.reg .b32 %temp; 
	mov.b64 	{%temp, %r34}, %fd60;
	}
	and.b32  	%r7, %r34, 2146435072;
	setp.eq.s32 	%p12, %r7, 1062207488;
	abs.f64 	%fd6, %fd5;
	{ // callseq 0, 0
	.param .b64 param0;
	st.param.f64 	[param0], %fd6;
	.param .b64 retval0;
	call.uni (retval0), 
	__internal_accurate_pow, 
	(
	param0
	);
	ld.param.f64 	%fd61, [retval0];
	} // callseq 0
	setp.lt.s32 	%p13, %r5, 0;
	neg.f64 	%fd63, %fd61;
	selp.f64 	%fd64, %fd63, %fd61, %p12;
	selp.f64 	%fd133, %fd64, %fd61, %p13;
	setp.neu.f64 	%p14, %fd5, 0d0000000000000000;
	@%p14 bra 	$L__BB5_4;
	selp.b32 	%r35, %r5, 0, %p12;
	setp.lt.s32 	%p16, %r34, 0;
	or.b32  	%r36, %r35, 2146435072;
	selp.b32 	%r37, %r36, %r35, %p16;
	mov.b32 	%r38, 0;
	mov.b64 	%fd133, {%r38, %r37};
$L__BB5_4:
	add.f64 	%fd65, %fd5, 0d4000000000000000;
	{
	.reg .b32 %temp; 
	mov.b64 	{%temp, %r39}, %fd65;
	}
	and.b32  	%r40, %r39, 2146435072;
	setp.ne.s32 	%p17, %r40, 2146435072;
	@%p17 bra 	$L__BB5_9;
	setp.num.f64 	%p18, %fd5, %fd5;
	@%p18 bra 	$L__BB5_7;
	mov.f64 	%fd66, 0d4000000000000000;
	add.rn.f64 	%fd133, %fd5, %fd66;
	bra.uni 	$L__BB5_9;
$L__BB5_7:
	setp.neu.f64 	%p19, %fd6, 0d7FF0000000000000;
	@%p19 bra 	$L__BB5_9;
	setp.lt.s32 	%p20, %r5, 0;
	setp.eq.s32 	%p21, %r7, 1062207488;
	setp.lt.s32 	%p22, %r34, 0;
	selp.b32 	%r42, 0, 2146435072, %p22;
	and.b32  	%r43, %r34, 2147483647;
	setp.ne.s32 	%p23, %r43, 1071644672;
	or.b32  	%r44, %r42, -2147483648;
	selp.b32 	%r45, %r44, %r42, %p23;
	selp.b32 	%r46, %r45, %r42, %p21;
	selp.b32 	%r47, %r46, %r42, %p20;
	mov.b32 	%r48, 0;
	mov.b64 	%fd133, {%r48, %r47};
$L__BB5_9:
	setp.eq.s32 	%p24, %r7, 1062207488;
	setp.eq.f64 	%p25, %fd5, 0d3FF0000000000000;
	selp.f64 	%fd13, 0d3FF0000000000000, %fd133, %p25;
	cvt.rn.f64.u32 	%fd67, %r17;
	div.rn.f64 	%fd14, %fd2, %fd67;
	{
	.reg .b32 %temp; 
	mov.b64 	{%temp, %r8}, %fd14;
	}
	abs.f64 	%fd15, %fd14;
	{ // callseq 1, 0
	.param .b64 param0;
	st.param.f64 	[param0], %fd15;
	.param .b64 retval0;
	call.uni (retval0), 
	__internal_accurate_pow, 
	(
	param0
	);
	ld.param.f64 	%fd68, [retval0];
	} // callseq 1
	setp.lt.s32 	%p26, %r8, 0;
	neg.f64 	%fd70, %fd68;
	selp.f64 	%fd71, %fd70, %fd68, %p24;
	selp.f64 	%fd135, %fd71, %fd68, %p26;
	setp.neu.f64 	%p27, %fd14, 0d0000000000000000;
	@%p27 bra 	$L__BB5_11;
	setp.eq.s32 	%p28, %r7, 1062207488;
	selp.b32 	%r50, %r8, 0, %p28;
	setp.lt.s32 	%p29, %r34, 0;
	or.b32  	%r51, %r50, 2146435072;
	selp.b32 	%r52, %r51, %r50, %p29;
	mov.b32 	%r53, 0;
	mov.b64 	%fd135, {%r53, %r52};
$L__BB5_11:
	add.f64 	%fd72, %fd14, 0d4000000000000000;
	{
	.reg .b32 %temp; 
	mov.b64 	{%temp, %r54}, %fd72;
	}
	and.b32  	%r55, %r54, 2146435072;
	setp.ne.s32 	%p30, %r55, 2146435072;
	@%p30 bra 	$L__BB5_16;
	setp.num.f64 	%p31, %fd14, %fd14;
	@%p31 bra 	$L__BB5_14;
	mov.f64 	%fd73, 0d4000000000000000;
	add.rn.f64 	%fd135, %fd14, %fd73;
	bra.uni 	$L__BB5_16;
$L__BB5_14:
	setp.neu.f64 	%p32, %fd15, 0d7FF0000000000000;
	@%p32 bra 	$L__BB5_16;
	setp.lt.s32 	%p33, %r8, 0;
	setp.eq.s32 	%p34, %r7, 1062207488;
	setp.lt.s32 	%p35, %r34, 0;
	selp.b32 	%r57, 0, 2146435072, %p35;
	and.b32  	%r58, %r34, 2147483647;
	setp.ne.s32 	%p36, %r58, 1071644672;
	or.b32  	%r59, %r57, -2147483648;
	selp.b32 	%r60, %r59, %r57, %p36;
	selp.b32 	%r61, %r60, %r57, %p34;
	selp.b32 	%r62, %r61, %r57, %p33;
	mov.b32 	%r63, 0;
	mov.b64 	%fd135, {%r63, %r62};
$L__BB5_16:
	setp.eq.s32 	%p37, %r7, 1062207488;
	setp.eq.f64 	%p38, %fd14, 0d3FF0000000000000;
	selp.f64 	%fd74, 0d3FF0000000000000, %fd135, %p38;
	add.f64 	%fd22, %fd13, %fd74;
	cvt.rn.f64.u32 	%fd75, %r18;
	div.rn.f64 	%fd23, %fd3, %fd75;
	{
	.reg .b32 %temp; 
	mov.b64 	{%temp, %r9}, %fd23;
	}
	abs.f64 	%fd24, %fd23;
	{ // callseq 2, 0
	.param .b64 param0;
	st.param.f64 	[param0], %fd24;
	.param .b64 retval0;
	call.uni (retval0), 
	__internal_accurate_pow, 
	(
	param0
	);
	ld.param.f64 	%fd76, [retval0];
	} // callseq 2
	setp.lt.s32 	%p39, %r9, 0;
	neg.f64 	%fd78, %fd76;
	selp.f64 	%fd79, %fd78, %fd76, %p37;
	selp.f64 	%fd137, %fd79, %fd76, %p39;
	setp.neu.f64 	%p40, %fd23, 0d0000000000000000;
	@%p40 bra 	$L__BB5_18;
	setp.eq.s32 	%p41, %r7, 1062207488;
	selp.b32 	%r65, %r9, 0, %p41;
	setp.lt.s32 	%p42, %r34, 0;
	or.b32  	%r66, %r65, 2146435072;
	selp.b32 	%r67, %r66, %r65, %p42;
	mov.b32 	%r68, 0;
	mov.b64 	%fd137, {%r68, %r67};
$L__BB5_18:
	add.f64 	%fd80, %fd23, 0d4000000000000000;
	{
	.reg .b32 %temp; 
	mov.b64 	{%temp, %r69}, %fd80;
	}
	and.b32  	%r70, %r69, 2146435072;
	setp.ne.s32 	%p43, %r70, 2146435072;
	@%p43 bra 	$L__BB5_23;
	setp.num.f64 	%p44, %fd23, %fd23;
	@%p44 bra 	$L__BB5_21;
	mov.f64 	%fd81, 0d4000000000000000;
	add.rn.f64 	%fd137, %fd23, %fd81;
	bra.uni 	$L__BB5_23;
$L__BB5_21:
	setp.neu.f64 	%p45, %fd24, 0d7FF0000000000000;
	@%p45 bra 	$L__BB5_23;
	setp.lt.s32 	%p46, %r9, 0;
	setp.eq.s32 	%p47, %r7, 1062207488;
	setp.lt.s32 	%p48, %r34, 0;
	selp.b32 	%r72, 0, 2146435072, %p48;
	and.b32  	%r73, %r34, 2147483647;
	setp.ne.s32 	%p49, %r73, 1071644672;
	or.b32  	%r74, %r72, -2147483648;
	selp.b32 	%r75, %r74, %r72, %p49;
	selp.b32 	%r76, %r75, %r72, %p47;
	selp.b32 	%r77, %r76, %r72, %p46;
	mov.b32 	%r78, 0;
	mov.b64 	%fd137, {%r78, %r77};
$L__BB5_23:
	setp.eq.f64 	%p50, %fd23, 0d3FF0000000000000;
	selp.f64 	%fd82, 0d3FF0000000000000, %fd137, %p50;
	add.f64 	%fd83, %fd22, %fd82;
	mul.wide.s32 	%rd6, %r4, 16;
	add.s64 	%rd2, %rd1, %rd6;
	ld.global.v2.f64 	{%fd32, %fd31}, [%rd2];
	mul.f64 	%fd84, %fd44, %fd44;
	mul.f64 	%fd85, %fd84, %fd49;
	mul.f64 	%fd33, %fd85, %fd83;
	fma.rn.f64 	%fd86, %fd33, 0d3FF71547652B82FE, 0d4338000000000000;
	{
	.reg .b32 %temp; 
	mov.b64 	{%r10, %temp}, %fd86;
	}
	mov.f64 	%fd87, 0dC338000000000000;
	add.rn.f64 	%fd88, %fd86, %fd87;
	fma.rn.f64 	%fd89, %fd88, 0dBFE62E42FEFA39EF, %fd33;
	fma.rn.f64 	%fd90, %fd88, 0dBC7ABC9E3B39803F, %fd89;
	fma.rn.f64 	%fd91, %fd90, 0d3E5ADE1569CE2BDF, 0d3E928AF3FCA213EA;
	fma.rn.f64 	%fd92, %fd91, %fd90, 0d3EC71DEE62401315;
	fma.rn.f64 	%fd93, %fd92, %fd90, 0d3EFA01997C89EB71;
	fma.rn.f64 	%fd94, %fd93, %fd90, 0d3F2A01A014761F65;
	fma.rn.f64 	%fd95, %fd94, %fd90, 0d3F56C16C1852B7AF;
	fma.rn.f64 	%fd96, %fd95, %fd90, 0d3F81111111122322;
	fma.rn.f64 	%fd97, %fd96, %fd90, 0d3FA55555555502A1;
	fma.rn.f64 	%fd98, %fd97, %fd90, 0d3FC5555555555511;
	fma.rn.f64 	%fd99, %fd98, %fd90, 0d3FE000000000000B;
	fma.rn.f64 	%fd100, %fd99, %fd90, 0d3FF0000000000000;
	fma.rn.f64 	%fd101, %fd100, %fd90, 0d3FF0000000000000;
	{
	.reg .b32 %temp; 
	mov.b64 	{%r11, %temp}, %fd101;
	}
	{
	.reg .b32 %temp; 
	mov.b64 	{%temp, %r12}, %fd101;
	}
	shl.b32 	%r79, %r10, 20;
	add.s32 	%r80, %r79, %r12;
	mov.b64 	%fd138, {%r11, %r80};
	{
	.reg .b32 %temp; 
	mov.b64 	{%temp, %r81}, %fd33;
	}
	mov.b32 	%f3, %r81;
	abs.f32 	%f1, %f3;
	setp.lt.f32 	%p51, %f1, 0f4086232B;
	@%p51 bra 	$L__BB5_26;
	setp.lt.f64 	%p52, %fd33, 0d0000000000000000;
	add.f64 	%fd102, %fd33, 0d7FF0000000000000;
	selp.f64 	%fd138, 0d0000000000000000, %fd102, %p52;
	setp.geu.f32 	%p53, %f1, 0f40874800;
	@%p53 bra 	$L__BB5_26;
	shr.u32 	%r82, %r10, 31;
	add.s32 	%r83, %r10, %r82;
	shr.s32 	%r84, %r83, 1;
	shl.b32 	%r85, %r84, 20;
	add.s32 	%r86, %r12, %r85;
	mov.b64 	%fd103, {%r11, %r86};
	sub.s32 	%r87, %r10, %r84;
	shl.b32 	%r88, %r87, 20;
	add.s32 	%r89, %r88, 1072693248;
	mov.b32 	%r90, 0;
	mov.b64 	%fd104, {%r90, %r89};
	mul.f64 	%fd138, %fd104, %fd103;
$L__BB5_26:
	ld.param.f64 	%fd131, [_Z19cuda_add_coeffs_ZZUdddddiiiddP7double2_param_0];
	mul.f64 	%fd38, %fd131, %fd4;
	fma.rn.f64 	%fd105, %fd38, 0d3FF71547652B82FE, 0d4338000000000000;
	{
	.reg .b32 %temp; 
	mov.b64 	{%r13, %temp}, %fd105;
	}
	mov.f64 	%fd106, 0dC338000000000000;
	add.rn.f64 	%fd107, %fd105, %fd106;
	fma.rn.f64 	%fd108, %fd107, 0dBFE62E42FEFA39EF, %fd38;
	fma.rn.f64 	%fd109, %fd107, 0dBC7ABC9E3B39803F, %fd108;
	fma.rn.f64 	%fd110, %fd109, 0d3E5ADE1569CE2BDF, 0d3E928AF3FCA213EA;
	fma.rn.f64 	%fd111, %fd110, %fd109, 0d3EC71DEE62401315;
	fma.rn.f64 	%fd112, %fd111, %fd109, 0d3EFA01997C89EB71;
	fma.rn.f64 	%fd113, %fd112, %fd109, 0d3F2A01A014761F65;
	fma.rn.f64 	%fd114, %fd113, %fd109, 0d3F56C16C1852B7AF;
	fma.rn.f64 	%fd115, %fd114, %fd109, 0d3F81111111122322;
	fma.rn.f64 	%fd116, %fd115, %fd109, 0d3FA55555555502A1;
	fma.rn.f64 	%fd117, %fd116, %fd109, 0d3FC5555555555511;
	fma.rn.f64 	%fd118, %fd117, %fd109, 0d3FE000000000000B;
	fma.rn.f64 	%fd119, %fd118, %fd109, 0d3FF0000000000000;
	fma.rn.f64 	%fd120, %fd119, %fd109, 0d3FF0000000000000;
	{
	.reg .b32 %temp; 
	mov.b64 	{%r14, %temp}, %fd120;
	}
	{
	.reg .b32 %temp; 
	mov.b64 	{%temp, %r15}, %fd120;
	}
	shl.b32 	%r91, %r13, 20;
	add.s32 	%r92, %r91, %r15;
	mov.b64 	%fd139, {%r14, %r92};
	{
	.reg .b32 %temp; 
	mov.b64 	{%temp, %r93}, %fd38;
	}
	mov.b32 	%f4, %r93;
	abs.f32 	%f2, %f4;
	setp.lt.f32 	%p54, %f2, 0f4086232B;
	@%p54 bra 	$L__BB5_29;
	setp.lt.f64 	%p55, %fd38, 0d0000000000000000;
	add.f64 	%fd121, %fd38, 0d7FF0000000000000;
	selp.f64 	%fd139, 0d0000000000000000, %fd121, %p55;
	setp.geu.f32 	%p56, %f2, 0f40874800;
	@%p56 bra 	$L__BB5_29;
	shr.u32 	%r94, %r13, 31;
	add.s32 	%r95, %r13, %r94;
	shr.s32 	%r96, %r95, 1;
	shl.b32 	%r97, %r96, 20;
	add.s32 	%r98, %r15, %r97;
	mov.b64 	%fd122, {%r14, %r98};
	sub.s32 	%r99, %r13, %r96;
	shl.b32 	%r100, %r99, 20;
	add.s32 	%r101, %r100, 1072693248;
	mov.b32 	%r102, 0;
	mov.b64 	%fd123, {%r102, %r101};
	mul.f64 	%fd139, %fd123, %fd122;
$L__BB5_29:
	mul.f64 	%fd124, %fd138, %fd139;
	div.rn.f64 	%fd125, %fd124, %fd4;
	mul.f64 	%fd126, %fd32, %fd125;
	mul.f64 	%fd127, %fd31, 0d0000000000000000;
	sub.f64 	%fd128, %fd126, %fd127;
	mul.f64 	%fd129, %fd31, %fd125;
	fma.rn.f64 	%fd130, %fd32, 0d0000000000000000, %fd129;
	st.global.v2.f64 	[%rd2], {%fd128, %fd130};
	bra.uni 	$L__BB5_31;
$L__BB5_30:
	mul.wide.s32 	%rd4, %r4, 16;
	add.s64 	%rd5, %rd1, %rd4;
	mov.f64 	%fd58, 0d0000000000000000;
	st.global.v2.f64 	[%rd5], {%fd58, %fd58};
$L__BB5_31:
	ret;

}
	// .globl	_Z14product_kerneliiiP7double2PdS0_
.visible .entry _Z14product_kerneliiiP7double2PdS0_(
	.param .u32 _Z14product_kerneliiiP7double2PdS0__param_0,
	.param .u32 _Z14product_kerneliiiP7double2PdS0__param_1,
	.param .u32 _Z14product_kerneliiiP7double2PdS0__param_2,
	.param .u64 .ptr .align 1 _Z14product_kerneliiiP7double2PdS0__param_3,
	.param .u64 .ptr .align 1 _Z14product_kerneliiiP7double2PdS0__param_4,
	.param .u64 .ptr .align 1 _Z14product_kerneliiiP7double2PdS0__param_5
)
{
	.reg .pred 	%p<6>;
	.reg .b32 	%r<12>;
	.reg .b64 	%rd<12>;
	.reg .b64 	%fd<9>;

	ld.param.u32 	%r4, [_Z14product_kerneliiiP7double2PdS0__param_0];
	ld.param.u32 	%r5, [_Z14product_kerneliiiP7double2PdS0__param_1];
	ld.param.u32 	%r6, [_Z14product_kerneliiiP7double2PdS0__param_2];
	ld.param.u64 	%rd1, [_Z14product_kerneliiiP7double2PdS0__param_3];
	ld.param.u64 	%rd2, [_Z14product_kerneliiiP7double2PdS0__param_4];
	ld.param.u64 	%rd3, [_Z14product_kerneliiiP7double2PdS0__param_5];
	mov.u32 	%r7, %ctaid.x;
	mov.u32 	%r8, %ntid.x;
	mov.u32 	%r9, %tid.x;
	mad.lo.s32 	%r1, %r7, %r8, %r9;
	mov.u32 	%r2, %ctaid.y;
	mov.u32 	%r3, %ctaid.z;
	setp.ge.s32 	%p1, %r1, %r4;
	setp.ge.s32 	%p2, %r2, %r5;
	or.pred  	%p3, %p1, %p2;
	setp.ge.s32 	%p4, %r3, %r6;
	or.pred  	%p5, %p3, %p4;
	@%p5 bra 	$L__BB6_2;
	cvta.to.global.u64 	%rd4, %rd3;
	cvta.to.global.u64 	%rd5, %rd2;
	cvta.to.global.u64 	%rd6, %rd1;
	mad.lo.s32 	%r10, %r5, %r3, %r2;
	mad.lo.s32 	%r11, %r10, %r4, %r1;
	mul.wide.s32 	%rd7, %r11, 16;
	add.s64 	%rd8, %rd4, %rd7;
	ld.global.v2.f64 	{%fd1, %fd2}, [%rd8];
	mul.wide.s32 	%rd9, %r11, 8;
	add.s64 	%rd10, %rd5, %rd9;
	ld.global.f64 	%fd3, [%rd10];
	mul.f64 	%fd4, %fd1, %fd3;
	mul.f64 	%fd5, %fd2, 0d0000000000000000;
	sub.f64 	%fd6, %fd4, %fd5;
	mul.f64 	%fd7, %fd2, %fd3;
	fma.rn.f64 	%fd8, %fd1, 0d0000000000000000, %fd7;
	add.s64 	%rd11, %rd6, %rd7;
	st.global.v2.f64 	[%rd11], {%fd6, %fd8};
$L__BB6_2:
	ret;

}
	// .globl	_Z21reduction_complex_sumP7double2m
.visible .entry _Z21reduction_complex_sumP7double2m(
	.param .u64 .ptr .align 1 _Z21reduction_complex_sumP7double2m_param_0,
	.param .u64 _Z21reduction_complex_sumP7double2m_param_1
)
{
	.reg .pred 	%p<6>;
	.reg .b32 	%r<21>;
	.reg .b64 	%rd<12>;
	.reg .b64 	%fd<15>;
	// demoted variable
	.shared .align 16 .b8 _ZZ21reduction_complex_sumP7double2mE10partialSum[4096];
	ld.param.u64 	%rd5, [_Z21reduction_complex_sumP7double2m_param_0];
	ld.param.u64 	%rd4, [_Z21reduction_complex_sumP7double2m_param_1];
	cvta.to.global.u64 	%rd1, %rd5;
	mov.u32 	%r1, %ctaid.x;
	mov.u32 	%r20, %ntid.x;
	mul.lo.s32 	%r7, %r1, %r20;
	shl.b32 	%r8, %r7, 1;
	mov.u32 	%r3, %tid.x;
	add.s32 	%r9, %r8, %r3;
	cvt.s64.s32 	%rd2, %r9;
	setp.le.u64 	%p1, %rd4, %rd2;
	shl.b32 	%r10, %r3, 4;
	mov.u32 	%r11, _ZZ21reduction_complex_sumP7double2mE10partialSum;
	add.s32 	%r4, %r11, %r10;
	@%p1 bra 	$L__BB7_2;
	shl.b64 	%rd6, %rd2, 4;
	add.s64 	%rd7, %rd1, %rd6;
	ld.global.v2.f64 	{%fd2, %fd3}, [%rd7];
	st.shared.v2.f64 	[%r4], {%fd2, %fd3};
	bra.uni 	$L__BB7_3;
$L__BB7_2:
	mov.f64 	%fd1, 0d0000000000000000;
	st.shared.v2.f64 	[%r4], {%fd1, %fd1};
$L__BB7_3:
	cvt.u32.u64 	%r12, %rd2;
	add.s32 	%r13, %r12, %r20;
	cvt.u64.u32 	%rd3, %r13;
	setp.le.u64 	%p2, %rd4, %rd3;
	@%p2 bra 	$L__BB7_5;
	shl.b32 	%r16, %r20, 4;
	add.s32 	%r17, %r4, %r16;
	shl.b64 	%rd8, %rd3, 4;
	add.s64 	%rd9, %rd1, %rd8;
	ld.global.v2.f64 	{%fd5, %fd6}, [%rd9];
	st.shared.v2.f64 	[%r17], {%fd5, %fd6};
	bra.uni 	$L__BB7_6;
$L__BB7_5:
	shl.b32 	%r14, %r20, 4;
	add.s32 	%r15, %r4, %r14;
	mov.f64 	%fd4, 0d0000000000000000;
	st.shared.v2.f64 	[%r15], {%fd4, %fd4};
$L__BB7_6:
	bar.sync 	0;
$L__BB7_7:
	setp.ge.u32 	%p3, %r3, %r20;
	@%p3 bra 	$L__BB7_9;
	ld.shared.v2.f64 	{%fd7, %fd8}, [%r4];
	shl.b32 	%r18, %r20, 4;
	add.s32 	%r19, %r4, %r18;
	ld.shared.v2.f64 	{%fd9, %fd10}, [%r19];
	add.f64 	%fd11, %fd7, %fd9;
	add.f64 	%fd12, %fd8, %fd10;
	st.shared.v2.f64 	[%r4], {%fd11, %fd12};
$L__BB7_9:
	bar.sync 	0;
	shr.u32 	%r6, %r20, 1;
	setp.gt.u32 	%p4, %r20, 1;
	mov.u32 	%r20, %r6;
	@%p4 bra 	$L__BB7_7;
	setp.ne.s32 	%p5, %r3, 0;
	@%p5 bra 	$L__BB7_12;
	mul.wide.u32 	%rd10, %r1, 16;
	add.s64 	%rd11, %rd1, %rd10;
	ld.shared.v2.f64 	{%fd13, %fd14}, [_ZZ21reduction_complex_sumP7double2mE10partialSum];
	st.global.v2.f64 	[%rd11], {%fd13, %fd14};
$L__BB7_12:
	ret;

}
	// .globl	_Z15cuda_calc_ForceiPdS_S_S_S_S_iiiiPiP7double2S_S_S_
.visible .entry _Z15cuda_calc_ForceiPdS_S_S_S_S_iiiiPiP7double2S_S_S_(
	.param .u32 _Z15cuda_calc_ForceiPdS_S_S_S_S_iiiiPiP7double2S_S_S__param_0,
	.param .u64 .ptr .align 1 _Z15cuda_calc_ForceiPdS_S_S_S_S_iiiiPiP7double2S_S_S__param_1,
	.param .u64 .ptr .align 1 _Z15cuda_calc_ForceiPdS_S_S_S_S_iiiiPiP7double2S_S_S__param_2,
	.param .u64 .ptr .align 1 _Z15cuda_calc_ForceiPdS_S_S_S_S_iiiiPiP7double2S_S_S__param_3,
	.param .u64 .ptr .align 1 _Z15cuda_calc_ForceiPdS_S_S_S_S_iiiiPiP7double2S_S_S__param_4,
	.param .u64 .ptr .align 1 _Z15cuda_calc_ForceiPdS_S_S_S_S_iiiiPiP7double2S_S_S__param_5,
	.param .u64 .ptr .align 1 _Z15cuda_calc_ForceiPdS_S_S_S_S_iiiiPiP7double2S_S_S__param_6,
	.param .u32 _Z15cuda_calc_ForceiPdS_S_S_S_S_iiiiPiP7double2S_S_S__param_7,
	.param .u32 _Z15cuda_calc_ForceiPdS_S_S_S_S_iiiiPiP7double2S_S_S__param_8,
	.param .u32 _Z15cuda_calc_ForceiPdS_S_S_S_S_iiiiPiP7double2S_S_S__param_9,
	.param .u32 _Z15cuda_calc_ForceiPdS_S_S_S_S_iiiiPiP7double2S_S_S__param_10,
	.param .u64 .ptr .align 1 _Z15cuda_calc_ForceiPdS_S_S_S_S_iiiiPiP7double2S_S_S__param_11,
	.param .u64 .ptr .align 1 _Z15cuda_calc_ForceiPdS_S_S_S_S_iiiiPiP7double2S_S_S__param_12,
	.param .u64 .ptr .align 1 _Z15cuda_calc_ForceiPdS_S_S_S_S_iiiiPiP7double2S_S_S__param_13,
	.param .u64 .ptr .align 1 _Z15cuda_calc_ForceiPdS_S_S_S_S_iiiiPiP7double2S_S_S__param_14,
	.param .u64 .ptr .align 1 _Z15cuda_calc_ForceiPdS_S_S_S_S_iiiiPiP7double2S_S_S__param_15
)
{
	.reg .pred 	%p<5>;
	.reg .b32 	%r<37>;
	.reg .b64 	%rd<44>;
	.reg .b64 	%fd<14>;

	ld.param.u64 	%rd8, [_Z15cuda_calc_ForceiPdS_S_S_S_S_iiiiPiP7double2S_S_S__param_1];
	ld.param.u64 	%rd9, [_Z15cuda_calc_ForceiPdS_S_S_S_S_iiiiPiP7double2S_S_S__param_2];
	ld.param.u64 	%rd10, [_Z15cuda_calc_ForceiPdS_S_S_S_S_iiiiPiP7double2S_S_S__param_3];
	ld.param.u64 	%rd2, [_Z15cuda_calc_ForceiPdS_S_S_S_S_iiiiPiP7double2S_S_S__param_5];
	ld.param.u32 	%r4, [_Z15cuda_calc_ForceiPdS_S_S_S_S_iiiiPiP7double2S_S_S__param_7];
	ld.param.u32 	%r5, [_Z15cuda_calc_ForceiPdS_S_S_S_S_iiiiPiP7double2S_S_S__param_8];
	ld.param.u32 	%r6, [_Z15cuda_calc_ForceiPdS_S_S_S_S_iiiiPiP7double2S_S_S__param_9];
	ld.param.u32 	%r7, [_Z15cuda_calc_ForceiPdS_S_S_S_S_iiiiPiP7double2S_S_S__param_10];
	ld.param.u64 	%rd11, [_Z15cuda_calc_ForceiPdS_S_S_S_S_iiiiPiP7double2S_S_S__param_11];
	ld.param.u64 	%rd5, [_Z15cuda_calc_ForceiPdS_S_S_S_S_iiiiPiP7double2S_S_S__param_13];
	cvta.to.global.u64 	%rd12, %rd10;
	cvta.to.global.u64 	%rd13, %rd9;
	cvta.to.global.u64 	%rd14, %rd11;
	cvta.to.global.u64 	%rd15, %rd8;
	mov.u32 	%r1, %ctaid.x;
	mov.u32 	%r8, %tid.x;
	mul.lo.s32 	%r9, %r8, 3;
	mad.lo.s32 	%r2, %r7, %r1, %r8;
	mul.wide.u32 	%rd16, %r1, 8;
	add.s64 	%rd17, %rd15, %rd16;
	ld.global.f64 	%fd1, [%rd17];
	cvt.rzi.s32.f64 	%r10, %fd1;
	mul.wide.u32 	%rd18, %r9, 4;
	add.s64 	%rd19, %rd14, %rd18;
	ld.global.u32 	%r11, [%rd19];
	add.s32 	%r12, %r10, %r11;
	shr.s32 	%r13, %r12, 31;
	and.b32  	%r14, %r13, %r4;
	add.s32 	%r15, %r14, %r12;
	setp.lt.s32 	%p1, %r15, %r4;
	selp.b32 	%r16, 0, %r4, %p1;
	add.s64 	%rd20, %rd13, %rd16;
	ld.global.f64 	%fd2, [%rd20];
	cvt.rzi.s32.f64 	%r17, %fd2;
	ld.global.u32 	%r18, [%rd19+4];
	add.s32 	%r19, %r17, %r18;
	shr.s32 	%r20, %r19, 31;
	and.b32  	%r21, %r20, %r5;
	add.s32 	%r22, %r21, %r19;
	setp.lt.s32 	%p2, %r22, %r5;
	selp.b32 	%r23, 0, %r5, %p2;
	sub.s32 	%r24, %r22, %r23;
	add.s64 	%rd21, %rd12, %rd16;
	ld.global.f64 	%fd3, [%rd21];
	cvt.rzi.s32.f64 	%r25, %fd3;
	ld.global.u32 	%r26, [%rd19+8];
	add.s32 	%r27, %r25, %r26;
	shr.s32 	%r28, %r27, 31;
	and.b32  	%r29, %r28, %r6;
	add.s32 	%r30, %r29, %r27;
	setp.lt.s32 	%p3, %r30, %r6;
	selp.b32 	%r31, 0, %r6, %p3;
	sub.s32 	%r32, %r30, %r31;
	mad.lo.s32 	%r33, %r32, %r5, %r24;
	sub.s32 	%r34, %r15, %r16;
	mad.lo.s32 	%r3, %r33, %r4, %r34;
	mul.lo.s32 	%r35, %r5, %r4;
	mul.lo.s32 	%r36, %r35, %r6;
	setp.ge.s32 	%p4, %r3, %r36;
	@%p4 bra 	$L__BB8_2;
	ld.param.u64 	%rd43, [_Z15cuda_calc_ForceiPdS_S_S_S_S_iiiiPiP7double2S_S_S__param_15];
	ld.param.u64 	%rd42, [_Z15cuda_calc_ForceiPdS_S_S_S_S_iiiiPiP7double2S_S_S__param_14];
	ld.param.u64 	%rd41, [_Z15cuda_calc_ForceiPdS_S_S_S_S_iiiiPiP7double2S_S_S__param_12];
	ld.param.u64 	%rd40, [_Z15cuda_calc_ForceiPdS_S_S_S_S_iiiiPiP7double2S_S_S__param_6];
	ld.param.u64 	%rd39, [_Z15cuda_calc_ForceiPdS_S_S_S_S_iiiiPiP7double2S_S_S__param_4];
	cvta.to.global.u64 	%rd22, %rd41;
	cvta.to.global.u64 	%rd23, %rd5;
	cvta.to.global.u64 	%rd24, %rd39;
	cvta.to.global.u64 	%rd25, %rd42;
	cvta.to.global.u64 	%rd26, %rd2;
	cvta.to.global.u64 	%rd27, %rd43;
	cvta.to.global.u64 	%rd28, %rd40;
	mul.wide.s32 	%rd29, %r3, 16;
	add.s64 	%rd30, %rd22, %rd29;
	ld.global.f64 	%fd4, [%rd30];
	add.s64 	%rd32, %rd24, %rd16;
	mul.wide.s32 	%rd33, %r2, 8;
	add.s64 	%rd34, %rd23, %rd33;
	ld.global.f64 	%fd5, [%rd34];
	mul.f64 	%fd6, %fd4, %fd5;
	atom.global.add.f64 	%fd7, [%rd32], %fd6;
	add.s64 	%rd35, %rd26, %rd16;
	add.s64 	%rd36, %rd25, %rd33;
	ld.global.f64 	%fd8, [%rd36];
	mul.f64 	%fd9, %fd4, %fd8;
	atom.global.add.f64 	%fd10, [%rd35], %fd9;
	add.s64 	%rd37, %rd28, %rd16;
	add.s64 	%rd38, %rd27, %rd33;
	ld.global.f64 	%fd11, [%rd38];
	mul.f64 	%fd12, %fd4, %fd11;
	atom.global.add.f64 	%fd13, [%rd37], %fd12;
$L__BB8_2:
	ret;

}
	// .globl	_Z27cuda_multi_coeffs_for_forceidddPdiiidS_S_S_
.visible .entry _Z27cuda_multi_coeffs_for_forceidddPdiiidS_S_S_(
	.param .u32 _Z27cuda_multi_coeffs_for_forceidddPdiiidS_S_S__param_0,
	.param .f64 _Z27cuda_multi_coeffs_for_forceidddPdiiidS_S_S__param_1,
	.param .f64 _Z27cuda_multi_coeffs_for_forceidddPdiiidS_S_S__param_2,
	.param .f64 _Z27cuda_multi_coeffs_for_forceidddPdiiidS_S_S__param_3,
	.param .u64 .ptr .align 1 _Z27cuda_multi_coeffs_for_forceidddPdiiidS_S_S__param_4,
	.param .u32 _Z27cuda_multi_coeffs_for_forceidddPdiiidS_S_S__param_5,
	.param .u32 _Z27cuda_multi_coeffs_for_forceidddPdiiidS_S_S__param_6,
	.param .u32 _Z27cuda_multi_coeffs_for_forceidddPdiiidS_S_S__param_7,
	.param .f64 _Z27cuda_multi_coeffs_for_forceidddPdiiidS_S_S__param_8,
	.param .u64 .ptr .align 1 _Z27cuda_multi_coeffs_for_forceidddPdiiidS_S_S__param_9,
	.param .u64 .ptr .align 1 _Z27cuda_multi_coeffs_for_forceidddPdiiidS_S_S__param_10,
	.param .u64 .ptr .align 1 _Z27cuda_multi_coeffs_for_forceidddPdiiidS_S_S__param_11
)
{
	.reg .pred 	%p<2>;
	.reg .b32 	%r<9>;
	.reg .b64 	%rd<14>;
	.reg .b64 	%fd<28>;

	ld.param.u32 	%r5, [_Z27cuda_multi_coeffs_for_forceidddPdiiidS_S_S__param_0];
	ld.param.f64 	%fd2, [_Z27cuda_multi_coeffs_for_forceidddPdiiidS_S_S__param_2];
	ld.param.u64 	%rd1, [_Z27cuda_multi_coeffs_for_forceidddPdiiidS_S_S__param_4];
	ld.param.u32 	%r2, [_Z27cuda_multi_coeffs_for_forceidddPdiiidS_S_S__param_5];
	ld.param.u32 	%r3, [_Z27cuda_multi_coeffs_for_forceidddPdiiidS_S_S__param_6];
	ld.param.u32 	%r4, [_Z27cuda_multi_coeffs_for_forceidddPdiiidS_S_S__param_7];
	ld.param.f64 	%fd4, [_Z27cuda_multi_coeffs_for_forceidddPdiiidS_S_S__param_8];
	ld.param.u64 	%rd2, [_Z27cuda_multi_coeffs_for_forceidddPdiiidS_S_S__param_9];
	ld.param.u64 	%rd3, [_Z27cuda_multi_coeffs_for_forceidddPdiiidS_S_S__param_10];
	ld.param.u64 	%rd4, [_Z27cuda_multi_coeffs_for_forceidddPdiiidS_S_S__param_11];
	mov.u32 	%r6, %ctaid.x;
	mov.u32 	%r7, %ntid.x;
	mov.u32 	%r8, %tid.x;
	mad.lo.s32 	%r1, %r6, %r7, %r8;
	setp.ge.s32 	%p1, %r1, %r5;
	@%p1 bra 	$L__BB9_2;
	ld.param.f64 	%fd27, [_Z27cuda_multi_coeffs_for_forceidddPdiiidS_S_S__param_3];
	ld.param.f64 	%fd26, [_Z27cuda_multi_coeffs_for_forceidddPdiiidS_S_S__param_1];
	cvta.to.global.u64 	%rd5, %rd1;
	cvta.to.global.u64 	%rd6, %rd2;
	cvta.to.global.u64 	%rd7, %rd3;
	cvta.to.global.u64 	%rd8, %rd4;
	mul.wide.s32 	%rd9, %r1, 8;
	add.s64 	%rd10, %rd5, %rd9;
	ld.global.f64 	%fd5, [%rd10];
	mul.f64 	%fd6, %fd4, %fd5;
	add.s64 	%rd11, %rd6, %rd9;
	ld.global.f64 	%fd7, [%rd11];
	mul.f64 	%fd8, %fd6, %fd7;
	cvt.rn.f64.s32 	%fd9, %r2;
	mul.f64 	%fd10, %fd8, %fd9;
	mul.f64 	%fd11, %fd26, %fd10;
	st.global.f64 	[%rd11], %fd11;
	ld.global.f64 	%fd12, [%rd10];
	mul.f64 	%fd13, %fd4, %fd12;
	add.s64 	%rd12, %rd7, %rd9;
	ld.global.f64 	%fd14, [%rd12];
	mul.f64 	%fd15, %fd13, %fd14;
	cvt.rn.f64.s32 	%fd16, %r3;
	mul.f64 	%fd17, %fd15, %fd16;
	mul.f64 	%fd18, %fd2, %fd17;
	st.global.f64 	[%rd12], %fd18;
	ld.global.f64 	%fd19, [%rd10];
	mul.f64 	%fd20, %fd4, %fd19;
	add.s64 	%rd13, %rd8, %rd9;
	ld.global.f64 	%fd21, [%rd13];
	mul.f64 	%fd22, %fd20, %fd21;
	cvt.rn.f64.s32 	%fd23, %r4;
	mul.f64 	%fd24, %fd22, %fd23;
	mul.f64 	%fd25, %fd27, %fd24;
	st.global.f64 	[%rd13], %fd25;
$L__BB9_2:
	ret;

}
	// .globl	_Z13reduction_sumPdm
.visible .entry _Z13reduction_sumPdm(
	.param .u64 .ptr .align 1 _Z13reduction_sumPdm_param_0,
	.param .u64 _Z13reduction_sumPdm_param_1
)
{
	.reg .pred 	%p<6>;
	.reg .b32 	%r<21>;
	.reg .b64 	%rd<14>;
	.reg .b64 	%fd<7>;
	// demoted variable
	.shared .align 8 .b8 _ZZ13reduction_sumPdmE10partialSum[2048];
	ld.param.u64 	%rd5, [_Z13reduction_sumPdm_param_0];
	ld.param.u64 	%rd4, [_Z13reduction_sumPdm_param_1];
	cvta.to.global.u64 	%rd1, %rd5;
	mov.u32 	%r1, %ctaid.x;
	mov.u32 	%r20, %ntid.x;
	mul.lo.s32 	%r7, %r1, %r20;
	shl.b32 	%r8, %r7, 1;
	mov.u32 	%r3, %tid.x;
	add.s32 	%r9, %r8, %r3;
	cvt.s64.s32 	%rd2, %r9;
	setp.le.u64 	%p1, %rd4, %rd2;
	shl.b32 	%r10, %r3, 3;
	mov.u32 	%r11, _ZZ13reduction_sumPdmE10partialSum;
	add.s32 	%r4, %r11, %r10;
	@%p1 bra 	$L__BB10_2;
	shl.b64 	%rd7, %rd2, 3;
	add.s64 	%rd8, %rd1, %rd7;
	ld.global.f64 	%fd1, [%rd8];
	st.shared.f64 	[%r4], %fd1;
	bra.uni 	$L__BB10_3;
$L__BB10_2:
	mov.b64 	%rd6, 0;
	st.shared.u64 	[%r4], %rd6;
$L__BB10_3:
	cvt.u32.u64 	%r12, %rd2;
	add.s32 	%r13, %r12, %r20;
	cvt.u64.u32 	%rd3, %r13;
	setp.le.u64 	%p2, %rd4, %rd3;
	@%p2 bra 	$L__BB10_5;
	shl.b64 	%rd10, %rd3, 3;
	add.s64 	%rd11, %rd1, %rd10;
	ld.global.f64 	%fd2, [%rd11];
	shl.b32 	%r16, %r20, 3;
	add.s32 	%r17, %r4, %r16;
	st.shared.f64 	[%r17], %fd2;
	bra.uni 	$L__BB10_6;
$L__BB10_5:
	shl.b32 	%r14, %r20, 3;
	add.s32 	%r15, %r4, %r14;
	mov.b64 	%rd9, 0;
	st.shared.u64 	[%r15], %rd9;
$L__BB10_6:
	bar.sync 	0;
$L__BB10_7:
	setp.ge.u32 	%p3, %r3, %r20;
	@%p3 bra 	$L__BB10_9;
	shl.b32 	%r18, %r20, 3;
	add.s32 	%r19, %r4, %r18;
	ld.shared.f64 	%fd3, [%r19];
	ld.shared.f64 	%fd4, [%r4];
	add.f64 	%fd5, %fd3, %fd4;
	st.shared.f64 	[%r4], %fd5;
$L__BB10_9:
	bar.sync 	0;
	shr.u32 	%r6, %r20, 1;
	setp.gt.u32 	%p4, %r20, 1;
	mov.u32 	%r20, %r6;
	@%p4 bra 	$L__BB10_7;
	setp.ne.s32 	%p5, %r3, 0;
	@%p5 bra 	$L__BB10_12;
	ld.shared.f64 	%fd6, [_ZZ13reduction_sumPdmE10partialSum];
	mul.wide.u32 	%rd12, %r1, 8;
	add.s64 	%rd13, %rd1, %rd12;
	st.global.f64 	[%rd13], %fd6;
$L__BB10_12:
	ret;

}
	// .globl	_Z14Force_sum_to_0iPdS_S_ddd
.visible .entry _Z14Force_sum_to_0iPdS_S_ddd(
	.param .u32 _Z14Force_sum_to_0iPdS_S_ddd_param_0,
	.param .u64 .ptr .align 1 _Z14Force_sum_to_0iPdS_S_ddd_param_1,
	.param .u64 .ptr .align 1 _Z14Force_sum_to_0iPdS_S_ddd_param_2,
	.param .u64 .ptr .align 1 _Z14Force_sum_to_0iPdS_S_ddd_param_3,
	.param .f64 _Z14Force_sum_to_0iPdS_S_ddd_param_4,
	.param .f64 _Z14Force_sum_to_0iPdS_S_ddd_param_5,
	.param .f64 _Z14Force_sum_to_0iPdS_S_ddd_param_6
)
{
	.reg .pred 	%p<2>;
	.reg .b32 	%r<6>;
	.reg .b64 	%rd<11>;
	.reg .b64 	%fd<10>;

	ld.param.u32 	%r2, [_Z14Force_sum_to_0iPdS_S_ddd_param_0];
	ld.param.u64 	%rd1, [_Z14Force_sum_to_0iPdS_S_ddd_param_1];
	ld.param.u64 	%rd2, [_Z14Force_sum_to_0iPdS_S_ddd_param_2];
	ld.param.u64 	%rd3, [_Z14Force_sum_to_0iPdS_S_ddd_param_3];
	ld.param.f64 	%fd1, [_Z14Force_sum_to_0iPdS_S_ddd_param_4];
	ld.param.f64 	%fd2, [_Z14Force_sum_to_0iPdS_S_ddd_param_5];
	ld.param.f64 	%fd3, [_Z14Force_sum_to_0iPdS_S_ddd_param_6];
	mov.u32 	%r3, %ctaid.x;
	mov.u32 	%r4, %ntid.x;
	mov.u32 	%r5, %tid.x;
	mad.lo.s32 	%r1, %r3, %r4, %r5;
	setp.ge.s32 	%p1, %r1, %r2;
	@%p1 bra 	$L__BB11_2;
	cvta.to.global.u64 	%rd4, %rd1;
	cvta.to.global.u64 	%rd5, %rd2;
	cvta.to.global.u64 	%rd6, %rd3;
	mul.wide.s32 	%rd7, %r1, 8;
	add.s64 	%rd8, %rd4, %rd7;
	ld.global.f64 	%fd4, [%rd8];
	sub.f64 	%fd5, %fd4, %fd1;
	st.global.f64 	[%rd8], %fd5;
	add.s64 	%rd9, %rd5, %rd7;
	ld.global.f64 	%fd6, [%rd9];
	sub.f64 	%fd7, %fd6, %fd2;
	st.global.f64 	[%rd9], %fd7;
	add.s64 	%rd10, %rd6, %rd7;
	ld.global.f64 	%fd8, [%rd10];
	sub.f64 	%fd9, %fd8, %fd3;
	st.global.f64 	[%rd10], %fd9;
$L__BB11_2:
	ret;

}
.func  (.param .b64 func_retval0) __internal_accurate_pow(
	.param .b64 __internal_accurate_pow_param_0
)
{
	.reg .pred 	%p<8>;
	.reg .b32 	%r<49>;
	.reg .b32 	%f<3>;
	.reg .b64 	%fd<109>;

	ld.param.f64 	%fd10, [__internal_accurate_pow_param_0];
	{
	.reg .b32 %temp; 
	mov.b64 	{%temp, %r46}, %fd10;
	}
	{
	.reg .b32 %temp; 
	mov.b64 	{%r45, %temp}, %fd10;
	}
	shr.u32 	%r47, %r46, 20;
	setp.gt.u32 	%p1, %r46, 1048575;
	@%p1 bra 	$L__BB12_2;
	mul.f64 	%fd11, %fd10, 0d4350000000000000;
	{
	.reg .b32 %temp; 
	mov.b64 	{%temp, %r46}, %fd11;
	}
	{
	.reg .b32 %temp; 
	mov.b64 	{%r45, %temp}, %fd11;
	}
	shr.u32 	%r16, %r46, 20;
	add.s32 	%r47, %r16, -54;
$L__BB12_2:
	add.s32 	%r48, %r47, -1023;
	and.b32  	%r17, %r46, -2146435073;
	or.b32  	%r18, %r17, 1072693248;
	mov.b64 	%fd107, {%r45, %r18};
	setp.lt.u32 	%p2, %r18, 1073127583;
	@%p2 bra 	$L__BB12_4;
	{
	.reg .b32 %temp; 
	mov.b64 	{%r19, %temp}, %fd107;
	}
	{
	.reg .b32 %temp; 
	mov.b64 	{%temp, %r20}, %fd107;
	}
	add.s32 	%r21, %r20, -1048576;
	mov.b64 	%fd107, {%r19, %r21};
	add.s32 	%r48, %r47, -1022;
$L__BB12_4:
	add.f64 	%fd12, %fd107, 0dBFF0000000000000;
	add.f64 	%fd13, %fd107, 0d3FF0000000000000;
	rcp.approx.ftz.f64 	%fd14, %fd13;
	neg.f64 	%fd15, %fd13;
	fma.rn.f64 	%fd16, %fd15, %fd14, 0d3FF0000000000000;
	fma.rn.f64 	%fd17, %fd16, %fd16, %fd16;
	fma.rn.f64 	%fd18, %fd17, %fd14, %fd14;
	mul.f64 	%fd19, %fd12, %fd18;
	fma.rn.f64 	%fd20, %fd12, %fd18, %fd19;
	mul.f64 	%fd21, %fd20, %fd20;
	fma.rn.f64 	%fd22, %fd21, 0d3EB0F5FF7D2CAFE2, 0d3ED0F5D241AD3B5A;
	fma.rn.f64 	%fd23, %fd22, %fd21, 0d3EF3B20A75488A3F;
	fma.rn.f64 	%fd24, %fd23, %fd21, 0d3F1745CDE4FAECD5;
	fma.rn.f64 	%fd25, %fd24, %fd21, 0d3F3C71C7258A578B;
	fma.rn.f64 	%fd26, %fd25, %fd21, 0d3F6249249242B910;
	fma.rn.f64 	%fd27, %fd26, %fd21, 0d3F89999999999DFB;
	sub.f64 	%fd28, %fd12, %fd20;
	add.f64 	%fd29, %fd28, %fd28;
	neg.f64 	%fd30, %fd20;
	fma.rn.f64 	%fd31, %fd30, %fd12, %fd29;
	mul.f64 	%fd32, %fd18, %fd31;
	fma.rn.f64 	%fd33, %fd21, %fd27, 0d3FB5555555555555;
	mov.f64 	%fd34, 0d3FB5555555555555;
	sub.f64 	%fd35, %fd34, %fd33;
	fma.rn.f64 	%fd36, %fd21, %fd27, %fd35;
	add.f64 	%fd37, %fd36, 0dBC46A4CB00B9E7B0;
	add.f64 	%fd38, %fd33, %fd37;
	sub.f64 	%fd39, %fd33, %fd38;
	add.f64 	%fd40, %fd37, %fd39;
	mul.rn.f64 	%fd41, %fd20, %fd20;
	neg.f64 	%fd42, %fd41;
	fma.rn.f64 	%fd43, %fd20, %fd20, %fd42;
	{
	.reg .b32 %temp; 
	mov.b64 	{%r22, %temp}, %fd32;
	}
	{
	.reg .b32 %temp; 
	mov.b64 	{%temp, %r23}, %fd32;
	}
	add.s32 	%r24, %r23, 1048576;
	mov.b64 	%fd44, {%r22, %r24};
	fma.rn.f64 	%fd45, %fd20, %fd44, %fd43;
	mul.rn.f64 	%fd46, %fd41, %fd20;
	neg.f64 	%fd47, %fd46;
	fma.rn.f64 	%fd48, %fd41, %fd20, %fd47;
	fma.rn.f64 	%fd49, %fd41, %fd32, %fd48;
	fma.rn.f64 	%fd50, %fd45, %fd20, %fd49;
	mul.rn.f64 	%fd51, %fd38, %fd46;
	neg.f64 	%fd52, %fd51;
	fma.rn.f64 	%fd53, %fd38, %fd46, %fd52;
	fma.rn.f64 	%fd54, %fd38, %fd50, %fd53;
	fma.rn.f64 	%fd55, %fd40, %fd46, %fd54;
	add.f64 	%fd56, %fd51, %fd55;
	sub.f64 	%fd57, %fd51, %fd56;
	add.f64 	%fd58, %fd55, %fd57;
	add.f64 	%fd59, %fd20, %fd56;
	sub.f64 	%fd60, %fd20, %fd59;
	add.f64 	%fd61, %fd56, %fd60;
	add.f64 	%fd62, %fd58, %fd61;
	add.f64 	%fd63, %fd32, %fd62;
	add.f64 	%fd64, %fd59, %fd63;
	sub.f64 	%fd65, %fd59, %fd64;
	add.f64 	%fd66, %fd63, %fd65;
	xor.b32  	%r25, %r48, -2147483648;
	mov.b32 	%r26, 1127219200;
	mov.b64 	%fd67, {%r25, %r26};
	mov.b32 	%r27, -2147483648;
	mov.b64 	%fd68, {%r27, %r26};
	sub.f64 	%fd69, %fd67, %fd68;
	fma.rn.f64 	%fd70, %fd69, 0d3FE62E42FEFA39EF, %fd64;
	fma.rn.f64 	%fd71, %fd69, 0dBFE62E42FEFA39EF, %fd70;
	sub.f64 	%fd72, %fd71, %fd64;
	sub.f64 	%fd73, %fd66, %fd72;
	fma.rn.f64 	%fd74, %fd69, 0d3C7ABC9E3B39803F, %fd73;
	add.f64 	%fd75, %fd70, %fd74;
	sub.f64 	%fd76, %fd70, %fd75;
	add.f64 	%fd77, %fd74, %fd76;
	mov.f64 	%fd78, 0d4000000000000000;
	{
	.reg .b32 %temp; 
	mov.b64 	{%temp, %r28}, %fd78;
	}
	{
	.reg .b32 %temp; 
	mov.b64 	{%r29, %temp}, %fd78;
	}
	shl.b32 	%r30, %r28, 1;
	setp.gt.u32 	%p3, %r30, -33554433;
	and.b32  	%r31, %r28, -15728641;
	selp.b32 	%r32, %r31, %r28, %p3;
	mov.b64 	%fd79, {%r29, %r32};
	mul.rn.f64 	%fd80, %fd75, %fd79;
	neg.f64 	%fd81, %fd80;
	fma.rn.f64 	%fd82, %fd75, %fd79, %fd81;
	fma.rn.f64 	%fd83, %fd77, %fd79, %fd82;
	add.f64 	%fd4, %fd80, %fd83;
	sub.f64 	%fd84, %fd80, %fd4;
	add.f64 	%fd5, %fd83, %fd84;
	fma.rn.f64 	%fd85, %fd4, 0d3FF71547652B82FE, 0d4338000000000000;
	{
	.reg .b32 %temp; 
	mov.b64 	{%r13, %temp}, %fd85;
	}
	mov.f64 	%fd86, 0dC338000000000000;
	add.rn.f64 	%fd87, %fd85, %fd86;
	fma.rn.f64 	%fd88, %fd87, 0dBFE62E42FEFA39EF, %fd4;
	fma.rn.f64 	%fd89, %fd87, 0dBC7ABC9E3B39803F, %fd88;
	fma.rn.f64 	%fd90, %fd89, 0d3E5ADE1569CE2BDF, 0d3E928AF3FCA213EA;
	fma.rn.f64 	%fd91, %fd90, %fd89, 0d3EC71DEE62401315;
	fma.rn.f64 	%fd92, %fd91, %fd89, 0d3EFA01997C89EB71;
	fma.rn.f64 	%fd93, %fd92, %fd89, 0d3F2A01A014761F65;
	fma.rn.f64 	%fd94, %fd93, %fd89, 0d3F56C16C1852B7AF;
	fma.rn.f64 	%fd95, %fd94, %fd89, 0d3F81111111122322;
	fma.rn.f64 	%fd96, %fd95, %fd89, 0d3FA55555555502A1;
	fma.rn.f64 	%fd97, %fd96, %fd89, 0d3FC5555555555511;
	fma.rn.f64 	%fd98, %fd97, %fd89, 0d3FE000000000000B;
	fma.rn.f64 	%fd99, %fd98, %fd89, 0d3FF0000000000000;
	fma.rn.f64 	%fd100, %fd99, %fd89, 0d3FF0000000000000;
	{
	.reg .b32 %temp; 
	mov.b64 	{%r14, %temp}, %fd100;
	}
	{
	.reg .b32 %temp; 
	mov.b64 	{%temp, %r15}, %fd100;
	}
	shl.b32 	%r33, %r13, 20;
	add.s32 	%r34, %r33, %r15;
	mov.b64 	%fd108, {%r14, %r34};
	{
	.reg .b32 %temp; 
	mov.b64 	{%temp, %r35}, %fd4;
	}
	mov.b32 	%f2, %r35;
	abs.f32 	%f1, %f2;
	setp.lt.f32 	%p4, %f1, 0f4086232B;
	@%p4 bra 	$L__BB12_7;
	setp.lt.f64 	%p5, %fd4, 0d0000000000000000;
	add.f64 	%fd101, %fd4, 0d7FF0000000000000;
	selp.f64 	%fd108, 0d0000000000000000, %fd101, %p5;
	setp.geu.f32 	%p6, %f1, 0f40874800;
	@%p6 bra 	$L__BB12_7;
	shr.u32 	%r36, %r13, 31;
	add.s32 	%r37, %r13, %r36;
	shr.s32 	%r38, %r37, 1;
	shl.b32 	%r39, %r38, 20;
	add.s32 	%r40, %r15, %r39;
	mov.b64 	%fd102, {%r14, %r40};
	sub.s32 	%r41, %r13, %r38;
	shl.b32 	%r42, %r41, 20;
	add.s32 	%r43, %r42, 1072693248;
	mov.b32 	%r44, 0;
	mov.b64 	%fd103, {%r44, %r43};
	mul.f64 	%fd108, %fd103, %fd102;
$L__BB12_7:
	abs.f64 	%fd104, %fd108;
	setp.eq.f64 	%p7, %fd104, 0d7FF0000000000000;
	fma.rn.f64 	%fd105, %fd108, %fd5, %fd108;
	selp.f64 	%fd106, %fd108, %fd105, %p7;
	st.param.f64 	[func_retval0], %fd106;
	ret;

}


// ===== COMPILED SASS (sm_100) =====

	.target	sm_100

	.elftype	@"ET_EXEC"


//--------------------- .note.nv.tkinfo           --------------------------
	.section	.note.nv.tkinfo,"",@"SHT_NOTE"
	.sectionflags	@"SHF_NOTE_NV_TKINFO"
	.tkinfo
        /*0018*/ 	.word	0x00000002
        /*0030*/ 	.string	""
        /*0030*/ 	.string	"ptxas"
        /*0030*/ 	.string	"Cuda compilation tools, release 13.0, V13.0.88"
        /*0030*/ 	.string	"Build cuda_13.0.r13.0/compiler.36424714_0"
        /*0030*/ 	.string	"-arch sm_100 -m 64 "



//--------------------- .note.nv.cuinfo           --------------------------
	.section	.note.nv.cuinfo,"",@"SHT_NOTE"
	.sectionflags	@"SHF_NOTE_NV_CUINFO"
        /*0018*/ 	.short	0x0002
        /*001a*/ 	.short	0x0064
        /*001c*/ 	.short	0x0082
	.zero		2


//--------------------- .nv.info                  --------------------------
	.section	.nv.info,"",@"SHT_CUDA_INFO"
	.align	4


	//----- nvinfo : EIATTR_REGCOUNT
	.align		4
        /*0000*/ 	.byte	0x04, 0x2f
        /*0002*/ 	.short	(.L_1 - .L_0)
	.align		4
.L_0:
        /*0004*/ 	.word	index@(_Z10cuda_roundPdS_S_S_S_S_iddddddiii)
        /*0008*/ 	.word	0x0000001b


	//----- nvinfo : EIATTR_FRAME_SIZE
	.align		4
.L_1:
        /*000c*/ 	.byte	0x04, 0x11
        /*000e*/ 	.short	(.L_3 - .L_2)
	.align		4
.L_2:
        /*0010*/ 	.word	index@($__internal_3_$__cuda_sm20_div_rn_f64_full)
        /*0014*/ 	.word	0x00000000


	//----- nvinfo : EIATTR_FRAME_SIZE
	.align		4
.L_3:
        /*0018*/ 	.byte	0x04, 0x11
        /*001a*/ 	.short	(.L_5 - .L_4)
	.align		4
.L_4:
        /*001c*/ 	.word	index@(_Z10cuda_roundPdS_S_S_S_S_iddddddiii)
        /*0020*/ 	.word	0x00000000


	//----- nvinfo : EIATTR_REGCOUNT
	.align		4
.L_5:
        /*0024*/ 	.byte	0x04, 0x2f
        /*0026*/ 	.short	(.L_7 - .L_6)
	.align		4
.L_6:
        /*0028*/ 	.word	index@(_Z23cuda_calc_order4_coeffsiPdS_S_iidPiS_S_S_S_)
        /*002c*/ 	.word	0x00000030


	//----- nvinfo : EIATTR_FRAME_SIZE
	.align		4
.L_7:
        /*0030*/ 	.byte	0x04, 0x11
        /*0032*/ 	.short	(.L_9 - .L_8)
	.align		4
.L_8:
        /*0034*/ 	.word	index@($__internal_2_$__cuda_sm20_div_rn_f64_full)
        /*0038*/ 	.word	0x00000000


	//----- nvinfo : EIATTR_FRAME_SIZE
	.align		4
.L_9:
        /*003c*/ 	.byte	0x04, 0x11
        /*003e*/ 	.short	(.L_11 - .L_10)
	.align		4
.L_10:
        /*0040*/ 	.word	index@(_Z23cuda_calc_order4_coeffsiPdS_S_iidPiS_S_S_S_)
        /*0044*/ 	.word	0x00000000


	//----- nvinfo : EIATTR_REGCOUNT
	.align		4
.L_11:
        /*0048*/ 	.byte	0x04, 0x2f
        /*004a*/ 	.short	(.L_13 - .L_12)
	.align		4
.L_12:
        /*004c*/ 	.word	index@(_Z23cuda_calc_order6_coeffsiPdS_S_iidPiS_S_S_S_)
        /*0050*/ 	.word	0x0000004a


	//----- nvinfo : EIATTR_FRAME_SIZE
	.align		4
.L_13:
        /*0054*/ 	.byte	0x04, 0x11
        /*0056*/ 	.short	(.L_15 - .L_14)
	.align		4
.L_14:
        /*0058*/ 	.word	index@($__internal_1_$__cuda_sm20_div_rn_f64_full)
        /*005c*/ 	.word	0x00000000


	//----- nvinfo : EIATTR_FRAME_SIZE
	.align		4
.L_15:
        /*0060*/ 	.byte	0x04, 0x11
        /*0062*/ 	.short	(.L_17 - .L_16)
	.align		4
.L_16:
        /*0064*/ 	.word	index@(_Z23cuda_calc_order6_coeffsiPdS_S_iidPiS_S_S_S_)
        /*0068*/ 	.word	0x00000000


	//----- nvinfo : EIATTR_REGCOUNT
	.align		4
.L_17:
        /*006c*/ 	.byte	0x04, 0x2f
        /*006e*/ 	.short	(.L_19 - .L_18)
	.align		4
.L_18:
        /*0070*/ 	.word	index@(_Z23cuda_assign_charge_gridiPdS_S_S_iiiiPiS_S_)
        /*0074*/ 	.word	0x00000016


	//----- nvinfo : EIATTR_FRAME_SIZE
	.align		4
.L_19:
        /*0078*/ 	.byte	0x04, 0x11
        /*007a*/ 	.short	(.L_21 - .L_20)
	.align		4
.L_20:
        /*007c*/ 	.word	index@(_Z23cuda_assign_charge_gridiPdS_S_S_iiiiPiS_S_)
        /*0080*/ 	.word	0x00000000


	//----- nvinfo : EIATTR_REGCOUNT
	.align		4
.L_21:
        /*0084*/ 	.byte	0x04, 0x2f
        /*0086*/ 	.short	(.L_23 - .L_22)
	.align		4
.L_22:
        /*0088*/ 	.word	index@(_Z23cuda_initialization_ZZUiiiPdP7double2)
        /*008c*/ 	.word	0x0000000e


	//----- nvinfo : EIATTR_FRAME_SIZE
	.align		4
.L_23:
        /*0090*/ 	.byte	0x04, 0x11
        /*0092*/ 	.short	(.L_25 - .L_24)
	.align		4
.L_24:
        /*0094*/ 	.word	index@(_Z23cuda_initialization_ZZUiiiPdP7double2)
        /*0098*/ 	.word	0x00000000


	//----- nvinfo : EIATTR_REGCOUNT
	.align		4
.L_25:
        /*009c*/ 	.byte	0x04, 0x2f
        /*009e*/ 	.short	(.L_27 - .L_26)
	.align		4
.L_26:
        /*00a0*/ 	.word	index@(_Z19cuda_add_coeffs_ZZUdddddiiiddP7double2)
        /*00a4*/ 	.word	0x0000002e


	//----- nvinfo : EIATTR_FRAME_SIZE
	.align		4
.L_27:
        /*00a8*/ 	.byte	0x04, 0x11
        /*00aa*/ 	.short	(.L_29 - .L_28)
	.align		4
.L_28:
        /*00ac*/ 	.word	index@($_Z19cuda_add_coeffs_ZZUdddddiiiddP7double2$__internal_accurate_pow)
        /*00b0*/ 	.word	0x00000000


	//----- nvinfo : EIATTR_FRAME_SIZE
	.align		4
.L_29:
        /*00b4*/ 	.byte	0x04, 0x11
        /*00b6*/ 	.short	(.L_31 - .L_30)
	.align		4
.L_30:
        /*00b8*/ 	.word	index@($__internal_0_$__cuda_sm20_div_rn_f64_full)
        /*00bc*/ 	.word	0x00000000


	//----- nvinfo : EIATTR_FRAME_SIZE
	.align		4
.L_31:
        /*00c0*/ 	.byte	0x04, 0x11
        /*00c2*/ 	.short	(.L_33 - .L_32)
	.align		4
.L_32:
        /*00c4*/ 	.word	index@(_Z19cuda_add_coeffs_ZZUdddddiiiddP7double2)
        /*00c8*/ 	.word	0x00000000


	//----- nvinfo : EIATTR_REGCOUNT
	.align		4
.L_33:
        /*00cc*/ 	.byte	0x04, 0x2f
        /*00ce*/ 	.short	(.L_35 - .L_34)
	.align		4
.L_34:
        /*00d0*/ 	.word	index@(_Z14product_kerneliiiP7double2PdS0_)
        /*00d4*/ 	.word	0x00000012


	//----- nvinfo : EIATTR_FRAME_SIZE
	.align		4
.L_35:
        /*00d8*/ 	.byte	0x04, 0x11
        /*00da*/ 	.short	(.L_37 - .L_36)
	.align		4
.L_36:
        /*00dc*/ 	.word	index@(_Z14product_kerneliiiP7double2PdS0_)
        /*00e0*/ 	.word	0x00000000


	//----- nvinfo : EIATTR_REGCOUNT
	.align		4
.L_37:
        /*00e4*/ 	.byte	0x04, 0x2f
        /*00e6*/ 	.short	(.L_39 - .L_38)
	.align		4
.L_38:
        /*00e8*/ 	.word	index@(_Z21reduction_complex_sumP7double2m)
        /*00ec*/ 	.word	0x00000012


	//----- nvinfo : EIATTR_FRAME_SIZE
	.align		4
.L_39:
        /*00f0*/ 	.byte	0x04, 0x11
        /*00f2*/ 	.short	(.L_41 - .L_40)
	.align		4
.L_40:
        /*00f4*/ 	.word	index@(_Z21reduction_complex_sumP7double2m)
        /*00f8*/ 	.word	0x00000000


	//----- nvinfo : EIATTR_REGCOUNT
	.align		4
.L_41:
        /*00fc*/ 	.byte	0x04, 0x2f
        /*00fe*/ 	.short	(.L_43 - .L_42)
	.align		4
.L_42:
        /*0100*/ 	.word	index@(_Z15cuda_calc_ForceiPdS_S_S_S_S_iiiiPiP7double2S_S_S_)
        /*0104*/ 	.word	0x00000016


	//----- nvinfo : EIATTR_FRAME_SIZE
	.align		4
.L_43:
        /*0108*/ 	.byte	0x04, 0x11
        /*010a*/ 	.short	(.L_45 - .L_44)
	.align		4
.L_44:
        /*010c*/ 	.word	index@(_Z15cuda_calc_ForceiPdS_S_S_S_S_iiiiPiP7double2S_S_S_)
        /*0110*/ 	.word	0x00000000


	//----- nvinfo : EIATTR_REGCOUNT
	.align		4
.L_45:
        /*0114*/ 	.byte	0x04, 0x2f
        /*0116*/ 	.short	(.L_47 - .L_46)
	.align		4
.L_46:
        /*0118*/ 	.word	index@(_Z27cuda_multi_coeffs_for_forceidddPdiiidS_S_S_)
        /*011c*/ 	.word	0x00000012


	//----- nvinfo : EIATTR_FRAME_SIZE
	.align		4
.L_47:
        /*0120*/ 	.byte	0x04, 0x11
        /*0122*/ 	.short	(.L_49 - .L_48)
	.align		4
.L_48:
        /*0124*/ 	.word	index@(_Z27cuda_multi_coeffs_for_forceidddPdiiidS_S_S_)
        /*0128*/ 	.word	0x00000000


	//----- nvinfo : EIATTR_REGCOUNT
	.align		4
.L_49:
        /*012c*/ 	.byte	0x04, 0x2f
        /*012e*/ 	.short	(.L_51 - .L_50)
	.align		4
.L_50:
        /*0130*/ 	.word	index@(_Z13reduction_sumPdm)
        /*0134*/ 	.word	0x0000000c


	//----- nvinfo : EIATTR_FRAME_SIZE
	.align		4
.L_51:
        /*0138*/ 	.byte	0x04, 0x11
        /*013a*/ 	.short	(.L_53 - .L_52)
	.align		4
.L_52:
        /*013c*/ 	.word	index@(_Z13reduction_sumPdm)
        /*0140*/ 	.word	0x00000000


	//----- nvinfo : EIATTR_REGCOUNT
	.align		4
.L_53:
        /*0144*/ 	.byte	0x04, 0x2f
        /*0146*/ 	.short	(.L_55 - .L_54)
	.align		4
.L_54:
        /*0148*/ 	.word	index@(_Z14Force_sum_to_0iPdS_S_ddd)
        /*014c*/ 	.word	0x00000010


	//----- nvinfo : EIATTR_FRAME_SIZE
	.align		4
.L_55:
        /*0150*/ 	.byte	0x04, 0x11
        /*0152*/ 	.short	(.L_57 - .L_56)
	.align		4
.L_56:
        /*0154*/ 	.word	index@(_Z14Force_sum_to_0iPdS_S_ddd)
        /*0158*/ 	.word	0x00000000


	//----- nvinfo : EIATTR_MIN_STACK_SIZE
	.align		4
.L_57:
        /*015c*/ 	.byte	0x04, 0x12
        /*015e*/ 	.short	(.L_59 - .L_58)
	.align		4
.L_58:
        /*0160*/ 	.word	index@(_Z14Force_sum_to_0iPdS_S_ddd)
        /*0164*/ 	.word	0x00000000


	//----- nvinfo : EIATTR_MIN_STACK_SIZE
	.align		4
.L_59:
        /*0168*/ 	.byte	0x04, 0x12
        /*016a*/ 	.short	(.L_61 - .L_60)
	.align		4
.L_60:
        /*016c*/ 	.word	index@(_Z13reduction_sumPdm)
        /*0170*/ 	.word	0x00000000


	//----- nvinfo : EIATTR_MIN_STACK_SIZE
	.align		4
.L_61:
        /*0174*/ 	.byte	0x04, 0x12
        /*0176*/ 	.short	(.L_63 - .L_62)
	.align		4
.L_62:
        /*0178*/ 	.word	index@(_Z27cuda_multi_coeffs_for_forceidddPdiiidS_S_S_)
        /*017c*/ 	.word	0x00000000


	//----- nvinfo : EIATTR_MIN_STACK_SIZE
	.align		4
.L_63:
        /*0180*/ 	.byte	0x04, 0x12
        /*0182*/ 	.short	(.L_65 - .L_64)
	.align		4
.L_64:
        /*0184*/ 	.word	index@(_Z15cuda_calc_ForceiPdS_S_S_S_S_iiiiPiP7double2S_S_S_)
        /*0188*/ 	.word	0x00000000


	//----- nvinfo : EIATTR_MIN_STACK_SIZE
	.align		4
.L_65:
        /*018c*/ 	.byte	0x04, 0x12
        /*018e*/ 	.short	(.L_67 - .L_66)
	.align		4
.L_66:
        /*0190*/ 	.word	index@(_Z21reduction_complex_sumP7double2m)
        /*0194*/ 	.word	0x00000000


	//----- nvinfo : EIATTR_MIN_STACK_SIZE
	.align		4
.L_67:
        /*0198*/ 	.byte	0x04, 0x12
        /*019a*/ 	.short	(.L_69 - .L_68)
	.align		4
.L_68:
        /*019c*/ 	.word	index@(_Z14product_kerneliiiP7double2PdS0_)
        /*01a0*/ 	.word	0x00000000


	//----- nvinfo : EIATTR_MIN_STACK_SIZE
	.align		4
.L_69:
        /*01a4*/ 	.byte	0x04, 0x12
        /*01a6*/ 	.short	(.L_71 - .L_70)
	.align		4
.L_70:
        /*01a8*/ 	.word	index@(_Z19cuda_add_coeffs_ZZUdddddiiiddP7double2)
        /*01ac*/ 	.word	0x00000000


	//----- nvinfo : EIATTR_MIN_STACK_SIZE
	.align		4
.L_71:
        /*01b0*/ 	.byte	0x04, 0x12
        /*01b2*/ 	.short	(.L_73 - .L_72)
	.align		4
.L_72:
        /*01b4*/ 	.word	index@(_Z23cuda_initialization_ZZUiiiPdP7double2)
        /*01b8*/ 	.word	0x00000000


	//----- nvinfo : EIATTR_MIN_STACK_SIZE
	.align		4
.L_73:
        /*01bc*/ 	.byte	0x04, 0x12
        /*01be*/ 	.short	(.L_75 - .L_74)
	.align		4
.L_74:
        /*01c0*/ 	.word	index@(_Z23cuda_assign_charge_gridiPdS_S_S_iiiiPiS_S_)
        /*01c4*/ 	.word	0x00000000


	//----- nvinfo : EIATTR_MIN_STACK_SIZE
	.align		4
.L_75:
        /*01c8*/ 	.byte	0x04, 0x12
        /*01ca*/ 	.short	(.L_77 - .L_76)
	.align		4
.L_76:
        /*01cc*/ 	.word	index@(_Z23cuda_calc_order6_coeffsiPdS_S_iidPiS_S_S_S_)
        /*01d0*/ 	.word	0x00000000


	//----- nvinfo : EIATTR_MIN_STACK_SIZE
	.align		4
.L_77:
        /*01d4*/ 	.byte	0x04, 0x12
        /*01d6*/ 	.short	(.L_79 - .L_78)
	.align		4
.L_78:
        /*01d8*/ 	.word	index@(_Z23cuda_calc_order4_coeffsiPdS_S_iidPiS_S_S_S_)
        /*01dc*/ 	.word	0x00000000


	//----- nvinfo : EIATTR_MIN_STACK_SIZE
	.align		4
.L_79:
        /*01e0*/ 	.byte	0x04, 0x12
        /*01e2*/ 	.short	(.L_81 - .L_80)
	.align		4
.L_80:
        /*01e4*/ 	.word	index@(_Z10cuda_roundPdS_S_S_S_S_iddddddiii)
        /*01e8*/ 	.word	0x00000000
.L_81:


//--------------------- .nv.compat                --------------------------
	.section	.nv.compat,"",@"SHT_CUDA_COMPAT_INFO"
	.align	4
        /*0000*/ 	.byte	0x02, 0x09, 0x00, 0x00, 0x02, 0x02, 0x01, 0x00, 0x02, 0x05, 0x05, 0x00, 0x03, 0x07, 0x01, 0x01
        /*0010*/ 	.byte	0x02, 0x03, 0x00, 0x00, 0x02, 0x06, 0x01, 0x00, 0x04, 0x0b, 0x08, 0x00, 0x01, 0x00, 0x00, 0x00
        /*0020*/ 	.byte	0x00, 0x00, 0x00, 0x00


//--------------------- .nv.info._Z14Force_sum_to_0iPdS_S_ddd --------------------------
	.section	.nv.info._Z14Force_sum_to_0iPdS_S_ddd,"",@"SHT_CUDA_INFO"
	.sectionflags	@""
	.align	4


	//----- nvinfo : EIATTR_CUDA_API_VERSION
	.align		4
        /*0000*/ 	.byte	0x04, 0x37
        /*0002*/ 	.short	(.L_83 - .L_82)
.L_82:
        /*0004*/ 	.word	0x00000082


	//----- nvinfo : EIATTR_KPARAM_INFO
	.align		4
.L_83:
        /*0008*/ 	.byte	0x04, 0x17
        /*000a*/ 	.short	(.L_85 - .L_84)
.L_84:
        /*000c*/ 	.word	0x00000000
        /*0010*/ 	.short	0x0006
        /*0012*/ 	.short	0x0030
        /*0014*/ 	.byte	0x00, 0xf0, 0x21, 0x00


	//----- nvinfo : EIATTR_KPARAM_INFO
	.align		4
.L_85:
        /*0018*/ 	.byte	0x04, 0x17
        /*001a*/ 	.short	(.L_87 - .L_86)
.L_86:
        /*001c*/ 	.word	0x00000000
        /*0020*/ 	.short	0x0005
        /*0022*/ 	.short	0x0028
        /*0024*/ 	.byte	0x00, 0xf0, 0x21, 0x00


	//----- nvinfo : EIATTR_KPARAM_INFO
	.align		4
.L_87:
        /*0028*/ 	.byte	0x04, 0x17
        /*002a*/ 	.short	(.L_89 - .L_88)
.L_88:
        /*002c*/ 	.word	0x00000000
        /*0030*/ 	.short	0x0004
        /*0032*/ 	.short	0x0020
        /*0034*/ 	.byte	0x00, 0xf0, 0x21, 0x00


	//----- nvinfo : EIATTR_KPARAM_INFO
	.align		4
.L_89:
        /*0038*/ 	.byte	0x04, 0x17
        /*003a*/ 	.short	(.L_91 - .L_90)
.L_90:
        /*003c*/ 	.word	0x00000000
        /*0040*/ 	.short	0x0003
        /*0042*/ 	.short	0x0018
        /*0044*/ 	.byte	0x00, 0xf5, 0x21, 0x00


	//----- nvinfo : EIATTR_KPARAM_INFO
	.align		4
.L_91:
        /*0048*/ 	.byte	0x04, 0x17
        /*004a*/ 	.short	(.L_93 - .L_92)
.L_92:
        /*004c*/ 	.word	0x00000000
        /*0050*/ 	.short	0x0002
        /*0052*/ 	.short	0x0010
        /*0054*/ 	.byte	0x00, 0xf5, 0x21, 0x00


	//----- nvinfo : EIATTR_KPARAM_INFO
	.align		4
.L_93:
        /*0058*/ 	.byte	0x04, 0x17
        /*005a*/ 	.short	(.L_95 - .L_94)
.L_94:
        /*005c*/ 	.word	0x00000000
        /*0060*/ 	.short	0x0001
        /*0062*/ 	.short	0x0008
        /*0064*/ 	.byte	0x00, 0xf5, 0x21, 0x00


	//----- nvinfo : EIATTR_KPARAM_INFO
	.align		4
.L_95:
        /*0068*/ 	.byte	0x04, 0x17
        /*006a*/ 	.short	(.L_97 - .L_96)
.L_96:
        /*006c*/ 	.word	0x00000000
        /*0070*/ 	.short	0x0000
        /*0072*/ 	.short	0x0000
        /*0074*/ 	.byte	0x00, 0xf0, 0x11, 0x00


	//----- nvinfo : EIATTR_SPARSE_MMA_MASK
	.align		4
.L_97:
        /*0078*/ 	.byte	0x03, 0x50
        /*007a*/ 	.short	0x0000


	//----- nvinfo : EIATTR_MAXREG_COUNT
	.align		4
        /*007c*/ 	.byte	0x03, 0x1b
        /*007e*/ 	.short	0x00ff


	//----- nvinfo : EIATTR_MERCURY_ISA_VERSION
	.align		4
        /*0080*/ 	.byte	0x03, 0x5f
        /*0082*/ 	.short	0x0101


	//----- nvinfo : EIATTR_VRC_CTA_INIT_COUNT
	.align		4
        /*0084*/ 	.byte	0x02, 0x4a
	.zero		1
	.zero		1


	//----- nvinfo : EIATTR_EXIT_INSTR_OFFSETS
	.align		4
        /*0088*/ 	.byte	0x04, 0x1c
        /*008a*/ 	.short	(.L_99 - .L_98)


	//   ....[0]....
.L_98:
        /*008c*/ 	.word	0x00000070


	//   ....[1]....
        /*0090*/ 	.word	0x000001a0


	//----- nvinfo : EIATTR_CBANK_PARAM_SIZE
	.align		4
.L_99:
        /*0094*/ 	.byte	0x03, 0x19
        /*0096*/ 	.short	0x0038


	//----- nvinfo : EIATTR_PARAM_CBANK
	.align		4
        /*0098*/ 	.byte	0x04, 0x0a
        /*009a*/ 	.short	(.L_101 - .L_100)
	.align		4
.L_100:
        /*009c*/ 	.word	index@(.nv.constant0._Z14Force_sum_to_0iPdS_S_ddd)
        /*00a0*/ 	.short	0x0380
        /*00a2*/ 	.short	0x0038


	//----- nvinfo : EIATTR_SW_WAR
	.align		4
.L_101:
        /*00a4*/ 	.byte	0x04, 0x36
        /*00a6*/ 	.short	(.L_103 - .L_102)
.L_102:
        /*00a8*/ 	.word	0x00000008
.L_103:


//--------------------- .nv.info._Z13reduction_sumPdm --------------------------
	.section	.nv.info._Z13reduction_sumPdm,"",@"SHT_CUDA_INFO"
	.sectionflags	@""
	.align	4


	//----- nvinfo : EIATTR_CUDA_API_VERSION
	.align		4
        /*0000*/ 	.byte	0x04, 0x37
        /*0002*/ 	.short	(.L_105 - .L_104)
.L_104:
        /*0004*/ 	.word	0x00000082


	//----- nvinfo : EIATTR_KPARAM_INFO
	.align		4
.L_105:
        /*0008*/ 	.byte	0x04, 0x17
        /*000a*/ 	.short	(.L_107 - .L_106)
.L_106:
        /*000c*/ 	.word	0x00000000
        /*0010*/ 	.short	0x0001
        /*0012*/ 	.short	0x0008
        /*0014*/ 	.byte	0x00, 0xf0, 0x21, 0x00


	//----- nvinfo : EIATTR_KPARAM_INFO
	.align		4
.L_107:
        /*0018*/ 	.byte	0x04, 0x17
        /*001a*/ 	.short	(.L_109 - .L_108)
.L_108:
        /*001c*/ 	.word	0x00000000
        /*0020*/ 	.short	0x0000
        /*0022*/ 	.short	0x0000
        /*0024*/ 	.byte	0x00, 0xf5, 0x21, 0x00


	//----- nvinfo : EIATTR_SPARSE_MMA_MASK
	.align		4
.L_109:
        /*0028*/ 	.byte	0x03, 0x50
        /*002a*/ 	.short	0x0000


	//----- nvinfo : EIATTR_MAXREG_COUNT
	.align		4
        /*002c*/ 	.byte	0x03, 0x1b
        /*002e*/ 	.short	0x00ff


	//----- nvinfo : EIATTR_NUM_BARRIERS
	.align		4
        /*0030*/ 	.byte	0x02, 0x4c
        /*0032*/ 	.byte	0x01
	.zero		1


	//----- nvinfo : EIATTR_MERCURY_ISA_VERSION
	.align		4
        /*0034*/ 	.byte	0x03, 0x5f
        /*0036*/ 	.short	0x0101


	//----- nvinfo : EIATTR_VRC_CTA_INIT_COUNT
	.align		4
        /*0038*/ 	.byte	0x02, 0x4a
	.zero		1
	.zero		1


	//----- nvinfo : EIATTR_EXIT_INSTR_OFFSETS
	.align		4
        /*003c*/ 	.byte	0x04, 0x1c
        /*003e*/ 	.short	(.L_111 - .L_110)


	//   ....[0]....
.L_110:
        /*0040*/ 	.word	0x00000310


	//   ....[1]....
        /*0044*/ 	.word	0x00000390


	//----- nvinfo : EIATTR_CRS_STACK_SIZE
	.align		4
.L_111:
        /*0048*/ 	.byte	0x04, 0x1e
        /*004a*/ 	.short	(.L_113 - .L_112)
.L_112:
        /*004c*/ 	.word	0x00000000


	//----- nvinfo : EIATTR_CBANK_PARAM_SIZE
	.align		4
.L_113:
        /*0050*/ 	.byte	0x03, 0x19
        /*0052*/ 	.short	0x0010


	//----- nvinfo : EIATTR_PARAM_CBANK
	.align		4
        /*0054*/ 	.byte	0x04, 0x0a
        /*0056*/ 	.short	(.L_115 - .L_114)
	.align		4
.L_114:
        /*0058*/ 	.word	index@(.nv.constant0._Z13reduction_sumPdm)
        /*005c*/ 	.short	0x0380
        /*005e*/ 	.short	0x0010


	//----- nvinfo : EIATTR_SW_WAR
	.align		4
.L_115:
        /*0060*/ 	.byte	0x04, 0x36
        /*0062*/ 	.short	(.L_117 - .L_116)
.L_116:
        /*0064*/ 	.word	0x00000008
.L_117:


//--------------------- .nv.info._Z27cuda_multi_coeffs_for_forceidddPdiiidS_S_S_ --------------------------
	.section	.nv.info._Z27cuda_multi_coeffs_for_forceidddPdiiidS_S_S_,"",@"SHT_CUDA_INFO"
	.sectionflags	@""
	.align	4


	//----- nvinfo : EIATTR_CUDA_API_VERSION
	.align		4
        /*0000*/ 	.byte	0x04, 0x37
        /*0002*/ 	.short	(.L_119 - .L_118)
.L_118:
        /*0004*/ 	.word	0x00000082


	//----- nvinfo : EIATTR_KPARAM_INFO
	.align		4
.L_119:
        /*0008*/ 	.byte	0x04, 0x17
        /*000a*/ 	.short	(.L_121 - .L_120)
.L_120:
        /*000c*/ 	.word	0x00000000
        /*0010*/ 	.short	0x000b
        /*0012*/ 	.short	0x0050
        /*0014*/ 	.byte	0x00, 0xf5, 0x21, 0x00


	//----- nvinfo : EIATTR_KPARAM_INFO
	.align		4
.L_121:
        /*0018*/ 	.byte	0x04, 0x17
        /*001a*/ 	.short	(.L_123 - .L_122)
.L_122:
        /*001c*/ 	.word	0x00000000
        /*0020*/ 	.short	0x000a
        /*0022*/ 	.short	0x0048
        /*0024*/ 	.byte	0x00, 0xf5, 0x21, 0x00


	//----- nvinfo : EIATTR_KPARAM_INFO
	.align		4
.L_123:
        /*0028*/ 	.byte	0x04, 0x17
        /*002a*/ 	.short	(.L_125 - .L_124)
.L_124:
        /*002c*/ 	.word	0x00000000
        /*0030*/ 	.short	0x0009
        /*0032*/ 	.short	0x0040
        /*0034*/ 	.byte	0x00, 0xf5, 0x21, 0x00


	//----- nvinfo : EIATTR_KPARAM_INFO
	.align		4
.L_125:
        /*0038*/ 	.byte	0x04, 0x17
        /*003a*/ 	.short	(.L_127 - .L_126)
.L_126:
        /*003c*/ 	.word	0x00000000
        /*0040*/ 	.short	0x0008
        /*0042*/ 	.short	0x0038
        /*0044*/ 	.byte	0x00, 0xf0, 0x21, 0x00


	//----- nvinfo : EIATTR_KPARAM_INFO
	.align		4
.L_127:
        /*0048*/ 	.byte	0x04, 0x17
        /*004a*/ 	.short	(.L_129 - .L_128)
.L_128:
        /*004c*/ 	.word	0x00000000
        /*0050*/ 	.short	0x0007
        /*0052*/ 	.short	0x0030
        /*0054*/ 	.byte	0x00, 0xf0, 0x11, 0x00


	//----- nvinfo : EIATTR_KPARAM_INFO
	.align		4
.L_129:
        /*0058*/ 	.byte	0x04, 0x17
        /*005a*/ 	.short	(.L_131 - .L_130)
.L_130:
        /*005c*/ 	.word	0x00000000
        /*0060*/ 	.short	0x0006
        /*0062*/ 	.short	0x002c
        /*0064*/ 	.byte	0x00, 0xf0, 0x11, 0x00


	//----- nvinfo : EIATTR_KPARAM_INFO
	.align		4
.L_131:
        /*0068*/ 	.byte	0x04, 0x17
        /*006a*/ 	.short	(.L_133 - .L_132)
.L_132:
        /*006c*/ 	.word	0x00000000
        /*0070*/ 	.short	0x0005
        /*0072*/ 	.short	0x0028
        /*0074*/ 	.byte	0x00, 0xf0, 0x11, 0x00


	//----- nvinfo : EIATTR_KPARAM_INFO
	.align		4
.L_133:
        /*0078*/ 	.byte	0x04, 0x17
        /*007a*/ 	.short	(.L_135 - .L_134)
.L_134:
        /*007c*/ 	.word	0x00000000
        /*0080*/ 	.short	0x0004
        /*0082*/ 	.short	0x0020
        /*0084*/ 	.byte	0x00, 0xf5, 0x21, 0x00


	//----- nvinfo : EIATTR_KPARAM_INFO
	.align		4
.L_135:
        /*0088*/ 	.byte	0x04, 0x17
        /*008a*/ 	.short	(.L_137 - .L_136)
.L_136:
        /*008c*/ 	.word	0x00000000
        /*0090*/ 	.short	0x0003
        /*0092*/ 	.short	0x0018
        /*0094*/ 	.byte	0x00, 0xf0, 0x21, 0x00


	//----- nvinfo : EIATTR_KPARAM_INFO
	.align		4
.L_137:
        /*0098*/ 	.byte	0x04, 0x17
        /*009a*/ 	.short	(.L_139 - .L_138)
.L_138:
        /*009c*/ 	.word	0x00000000
        /*00a0*/ 	.short	0x0002
        /*00a2*/ 	.short	0x0010
        /*00a4*/ 	.byte	0x00, 0xf0, 0x21, 0x00


	//----- nvinfo : EIATTR_KPARAM_INFO
	.align		4
.L_139:
        /*00a8*/ 	.byte	0x04, 0x17
        /*00aa*/ 	.short	(.L_141 - .L_140)
.L_140:
        /*00ac*/ 	.word	0x00000000
        /*00b0*/ 	.short	0x0001
        /*00b2*/ 	.short	0x0008
        /*00b4*/ 	.byte	0x00, 0xf0, 0x21, 0x00


	//----- nvinfo : EIATTR_KPARAM_INFO
	.align		4
.L_141:
        /*00b8*/ 	.byte	0x04, 0x17
        /*00ba*/ 	.short	(.L_143 - .L_142)
.L_142:
        /*00bc*/ 	.word	0x00000000
        /*00c0*/ 	.short	0x0000
        /*00c2*/ 	.short	0x0000
        /*00c4*/ 	.byte	0x00, 0xf0, 0x11, 0x00


	//----- nvinfo : EIATTR_SPARSE_MMA_MASK
	.align		4
.L_143:
        /*00c8*/ 	.byte	0x03, 0x50
        /*00ca*/ 	.short	0x0000


	//----- nvinfo : EIATTR_MAXREG_COUNT
	.align		4
        /*00cc*/ 	.byte	0x03, 0x1b
        /*00ce*/ 	.short	0x00ff


	//----- nvinfo : EIATTR_MERCURY_ISA_VERSION
	.align		4
        /*00d0*/ 	.byte	0x03, 0x5f
        /*00d2*/ 	.short	0x0101


	//----- nvinfo : EIATTR_VRC_CTA_INIT_COUNT
	.align		4
        /*00d4*/ 	.byte	0x02, 0x4a
	.zero		1
	.zero		1


	//----- nvinfo : EIATTR_EXIT_INSTR_OFFSETS
	.align		4
        /*00d8*/ 	.byte	0x04, 0x1c
        /*00da*/ 	.short	(.L_145 - .L_144)


	//   ....[0]....
.L_144:
        /*00dc*/ 	.word	0x00000070


	//   ....[1]....
        /*00e0*/ 	.word	0x000002e0


	//----- nvinfo : EIATTR_CBANK_PARAM_SIZE
	.align		4
.L_145:
        /*00e4*/ 	.byte	0x03, 0x19
        /*00e6*/ 	.short	0x0058


	//----- nvinfo : EIATTR_PARAM_CBANK
	.align		4
        /*00e8*/ 	.byte	0x04, 0x0a
        /*00ea*/ 	.short	(.L_147 - .L_146)
	.align		4
.L_146:
        /*00ec*/ 	.word	index@(.nv.constant0._Z27cuda_multi_coeffs_for_forceidddPdiiidS_S_S_)
        /*00f0*/ 	.short	0x0380
        /*00f2*/ 	.short	0x0058


	//----- nvinfo : EIATTR_SW_WAR
	.align		4
.L_147:
        /*00f4*/ 	.byte	0x04, 0x36
        /*00f6*/ 	.short	(.L_149 - .L_148)
.L_148:
        /*00f8*/ 	.word	0x00000008
.L_149:


//--------------------- .nv.info._Z15cuda_calc_ForceiPdS_S_S_S_S_iiiiPiP7double2S_S_S_ --------------------------
	.section	.nv.info._Z15cuda_calc_ForceiPdS_S_S_S_S_iiiiPiP7double2S_S_S_,"",@"SHT_CUDA_INFO"
	.sectionflags	@""
	.align	4


	//----- nvinfo : EIATTR_CUDA_API_VERSION
	.align		4
        /*0000*/ 	.byte	0x04, 0x37
        /*0002*/ 	.short	(.L_151 - .L_150)
.L_150:
        /*0004*/ 	.word	0x00000082


	//----- nvinfo : EIATTR_KPARAM_INFO
	.align		4
.L_151:
        /*0008*/ 	.byte	0x04, 0x17
        /*000a*/ 	.short	(.L_153 - .L_152)
.L_152:
        /*000c*/ 	.word	0x00000000
        /*0010*/ 	.short	0x000f
        /*0012*/ 	.short	0x0068
        /*0014*/ 	.byte	0x00, 0xf5, 0x21, 0x00


	//----- nvinfo : EIATTR_KPARAM_INFO
	.align		4
.L_153:
        /*0018*/ 	.byte	0x04, 0x17
        /*001a*/ 	.short	(.L_155 - .L_154)
.L_154:
        /*001c*/ 	.word	0x00000000
        /*0020*/ 	.short	0x000e
        /*0022*/ 	.short	0x0060
        /*0024*/ 	.byte	0x00, 0xf5, 0x21, 0x00


	//----- nvinfo : EIATTR_KPARAM_INFO
	.align		4
.L_155:
        /*0028*/ 	.byte	0x04, 0x17
        /*002a*/ 	.short	(.L_157 - .L_156)
.L_156:
        /*002c*/ 	.word	0x00000000
        /*0030*/ 	.short	0x000d
        /*0032*/ 	.short	0x0058
        /*0034*/ 	.byte	0x00, 0xf5, 0x21, 0x00


	//----- nvinfo : EIATTR_KPARAM_INFO
	.align		4
.L_157:
        /*0038*/ 	.byte	0x04, 0x17
        /*003a*/ 	.short	(.L_159 - .L_158)
.L_158:
        /*003c*/ 	.word	0x00000000
        /*0040*/ 	.short	0x000c
        /*0042*/ 	.short	0x0050
        /*0044*/ 	.byte	0x00, 0xf5, 0x21, 0x00


	//----- nvinfo : EIATTR_KPARAM_INFO
	.align		4
.L_159:
        /*0048*/ 	.byte	0x04, 0x17
        /*004a*/ 	.short	(.L_161 - .L_160)
.L_160:
        /*004c*/ 	.word	0x00000000
        /*0050*/ 	.short	0x000b
        /*0052*/ 	.short	0x0048
        /*0054*/ 	.byte	0x00, 0xf5, 0x21, 0x00


	//----- nvinfo : EIATTR_KPARAM_INFO
	.align		4
.L_161:
        /*0058*/ 	.byte	0x04, 0x17
        /*005a*/ 	.short	(.L_163 - .L_162)
.L_162:
        /*005c*/ 	.word	0x00000000
        /*0060*/ 	.short	0x000a
        /*0062*/ 	.short	0x0044
        /*0064*/ 	.byte	0x00, 0xf0, 0x11, 0x00


	//----- nvinfo : EIATTR_KPARAM_INFO
	.align		4
.L_163:
        /*0068*/ 	.byte	0x04, 0x17
        /*006a*/ 	.short	(.L_165 - .L_164)
.L_164:
        /*006c*/ 	.word	0x00000000
        /*0070*/ 	.short	0x0009
        /*0072*/ 	.short	0x0040
        /*0074*/ 	.byte	0x00, 0xf0, 0x11, 0x00


	//----- nvinfo : EIATTR_KPARAM_INFO
	.align		4
.L_165:
        /*0078*/ 	.byte	0x04, 0x17
        /*007a*/ 	.short	(.L_167 - .L_166)
.L_166:
        /*007c*/ 	.word	0x00000000
        /*0080*/ 	.short	0x0008
        /*0082*/ 	.short	0x003c
        /*0084*/ 	.byte	0x00, 0xf0, 0x11, 0x00


	//----- nvinfo : EIATTR_KPARAM_INFO
	.align		4
.L_167:
        /*0088*/ 	.byte	0x04, 0x17
        /*008a*/ 	.short	(.L_169 - .L_168)
.L_168:
        /*008c*/ 	.word	0x00000000
        /*0090*/ 	.short	0x0007
        /*0092*/ 	.short	0x0038
        /*0094*/ 	.byte	0x00, 0xf0, 0x11, 0x00


	//----- nvinfo : EIATTR_KPARAM_INFO
	.align		4
.L_169:
        /*0098*/ 	.byte	0x04, 0x17
        /*009a*/ 	.short	(.L_171 - .L_170)
.L_170:
        /*009c*/ 	.word	0x00000000
        /*00a0*/ 	.short	0x0006
        /*00a2*/ 	.short	0x0030
        /*00a4*/ 	.byte	0x00, 0xf5, 0x21, 0x00


	//----- nvinfo : EIATTR_KPARAM_INFO
	.align		4
.L_171:
        /*00a8*/ 	.byte	0x04, 0x17
        /*00aa*/ 	.short	(.L_173 - .L_172)
.L_172:
        /*00ac*/ 	.word	0x00000000
        /*00b0*/ 	.short	0x0005
        /*00b2*/ 	.short	0x0028
        /*00b4*/ 	.byte	0x00, 0xf5, 0x21, 0x00


	//----- nvinfo : EIATTR_KPARAM_INFO
	.align		4
.L_173:
        /*00b8*/ 	.byte	0x04, 0x17
        /*00ba*/ 	.short	(.L_175 - .L_174)
.L_174:
        /*00bc*/ 	.word	0x00000000
        /*00c0*/ 	.short	0x0004
        /*00c2*/ 	.short	0x0020
        /*00c4*/ 	.byte	0x00, 0xf5, 0x21, 0x00


	//----- nvinfo : EIATTR_KPARAM_INFO
	.align		4
.L_175:
        /*00c8*/ 	.byte	0x04, 0x17
        /*00ca*/ 	.short	(.L_177 - .L_176)
.L_176:
        /*00cc*/ 	.word	0x00000000
        /*00d0*/ 	.short	0x0003
        /*00d2*/ 	.short	0x0018
        /*00d4*/ 	.byte	0x00, 0xf5, 0x21, 0x00


	//----- nvinfo : EIATTR_KPARAM_INFO
	.align		4
.L_177:
        /*00d8*/ 	.byte	0x04, 0x17
        /*00da*/ 	.short	(.L_179 - .L_178)
.L_178:
        /*00dc*/ 	.word	0x00000000
        /*00e0*/ 	.short	0x0002
        /*00e2*/ 	.short	0x0010
        /*00e4*/ 	.byte	0x00, 0xf5, 0x21, 0x00


	//----- nvinfo : EIATTR_KPARAM_INFO
	.align		4
.L_179:
        /*00e8*/ 	.byte	0x04, 0x17
        /*00ea*/ 	.short	(.L_181 - .L_180)
.L_180:
        /*00ec*/ 	.word	0x00000000
        /*00f0*/ 	.short	0x0001
        /*00f2*/ 	.short	0x0008
        /*00f4*/ 	.byte	0x00, 0xf5, 0x21, 0x00


	//----- nvinfo : EIATTR_KPARAM_INFO
	.align		4
.L_181:
        /*00f8*/ 	.byte	0x04, 0x17
        /*00fa*/ 	.short	(.L_183 - .L_182)
.L_182:
        /*00fc*/ 	.word	0x00000000
        /*0100*/ 	.short	0x0000
        /*0102*/ 	.short	0x0000
        /*0104*/ 	.byte	0x00, 0xf0, 0x11, 0x00


	//----- nvinfo : EIATTR_SPARSE_MMA_MASK
	.align		4
.L_183:
        /*0108*/ 	.byte	0x03, 0x50
        /*010a*/ 	.short	0x0000


	//----- nvinfo : EIATTR_MAXREG_COUNT
	.align		4
        /*010c*/ 	.byte	0x03, 0x1b
        /*010e*/ 	.short	0x00ff


	//----- nvinfo : EIATTR_MERCURY_ISA_VERSION
	.align		4
        /*0110*/ 	.byte	0x03, 0x5f
        /*0112*/ 	.short	0x0101


	//----- nvinfo : EIATTR_VRC_CTA_INIT_COUNT
	.align		4
        /*0114*/ 	.byte	0x02, 0x4a
	.zero		1
	.zero		1


	//----- nvinfo : EIATTR_EXIT_INSTR_OFFSETS
	.align		4
        /*0118*/ 	.byte	0x04, 0x1c
        /*011a*/ 	.short	(.L_185 - .L_184)


	//   ....[0]....
.L_184:
        /*011c*/ 	.word	0x00000320


	//   ....[1]....
        /*0120*/ 	.word	0x000004c0


	//----- nvinfo : EIATTR_CBANK_PARAM_SIZE
	.align		4
.L_185:
        /*0124*/ 	.byte	0x03, 0x19
        /*0126*/ 	.short	0x0070


	//----- nvinfo : EIATTR_PARAM_CBANK
	.align		4
        /*0128*/ 	.byte	0x04, 0x0a
        /*012a*/ 	.short	(.L_187 - .L_186)
	.align		4
.L_186:
        /*012c*/ 	.word	index@(.nv.constant0._Z15cuda_calc_ForceiPdS_S_S_S_S_iiiiPiP7double2S_S_S_)
        /*0130*/ 	.short	0x0380
        /*0132*/ 	.short	0x0070


	//----- nvinfo : EIATTR_SW_WAR
	.align		4
.L_187:
        /*0134*/ 	.byte	0x04, 0x36
        /*0136*/ 	.short	(.L_189 - .L_188)
.L_188:
        /*0138*/ 	.word	0x00000008
.L_189:


//--------------------- .nv.info._Z21reduction_complex_sumP7double2m --------------------------
	.section	.nv.info._Z21reduction_complex_sumP7double2m,"",@"SHT_CUDA_INFO"
	.sectionflags	@""
	.align	4


	//----- nvinfo : EIATTR_CUDA_API_VERSION
	.align		4
        /*0000*/ 	.byte	0x04, 0x37
        /*0002*/ 	.short	(.L_191 - .L_190)
.L_190:
        /*0004*/ 	.word	0x00000082


	//----- nvinfo : EIATTR_KPARAM_INFO
	.align		4
.L_191:
        /*0008*/ 	.byte	0x04, 0x17
        /*000a*/ 	.short	(.L_193 - .L_192)
.L_192:
        /*000c*/ 	.word	0x00000000
        /*0010*/ 	.short	0x0001
        /*0012*/ 	.short	0x0008
        /*0014*/ 	.byte	0x00, 0xf0, 0x21, 0x00


	//----- nvinfo : EIATTR_KPARAM_INFO
	.align		4
.L_193:
        /*0018*/ 	.byte	0x04, 0x17
        /*001a*/ 	.short	(.L_195 - .L_194)
.L_194:
        /*001c*/ 	.word	0x00000000
        /*0020*/ 	.short	0x0000
        /*0022*/ 	.short	0x0000
        /*0024*/ 	.byte	0x00, 0xf5, 0x21, 0x00


	//----- nvinfo : EIATTR_SPARSE_MMA_MASK
	.align		4
.L_195:
        /*0028*/ 	.byte	0x03, 0x50
        /*002a*/ 	.short	0x0000


	//----- nvinfo : EIATTR_MAXREG_COUNT
	.align		4
        /*002c*/ 	.byte	0x03, 0x1b
        /*002e*/ 	.short	0x00ff


	//----- nvinfo : EIATTR_NUM_BARRIERS
	.align		4
        /*0030*/ 	.byte	0x02, 0x4c
        /*0032*/ 	.byte	0x01
	.zero		1


	//----- nvinfo : EIATTR_MERCURY_ISA_VERSION
	.align		4
        /*0034*/ 	.byte	0x03, 0x5f
        /*0036*/ 	.short	0x0101


	//----- nvinfo : EIATTR_VRC_CTA_INIT_COUNT
	.align		4
        /*0038*/ 	.byte	0x02, 0x4a
	.zero		1
	.zero		1


	//----- nvinfo : EIATTR_EXIT_INSTR_OFFSETS
	.align		4
        /*003c*/ 	.byte	0x04, 0x1c
        /*003e*/ 	.short	(.L_197 - .L_196)


	//   ....[0]....
.L_196:
        /*0040*/ 	.word	0x00000320


	//   ....[1]....
        /*0044*/ 	.word	0x000003a0


	//----- nvinfo : EIATTR_CRS_STACK_SIZE
	.align		4
.L_197:
        /*0048*/ 	.byte	0x04, 0x1e
        /*004a*/ 	.short	(.L_199 - .L_198)
.L_198:
        /*004c*/ 	.word	0x00000000


	//----- nvinfo : EIATTR_CBANK_PARAM_SIZE
	.align		4
.L_199:
        /*0050*/ 	.byte	0x03, 0x19
        /*0052*/ 	.short	0x0010


	//----- nvinfo : EIATTR_PARAM_CBANK
	.align		4
        /*0054*/ 	.byte	0x04, 0x0a
        /*0056*/ 	.short	(.L_201 - .L_200)
	.align		4
.L_200:
        /*0058*/ 	.word	index@(.nv.constant0._Z21reduction_complex_sumP7double2m)
        /*005c*/ 	.short	0x0380
        /*005e*/ 	.short	0x0010


	//----- nvinfo : EIATTR_SW_WAR
	.align		4
.L_201:
        /*0060*/ 	.byte	0x04, 0x36
        /*0062*/ 	.short	(.L_203 - .L_202)
.L_202:
        /*0064*/ 	.word	0x00000008
.L_203:


//--------------------- .nv.info._Z14product_kerneliiiP7double2PdS0_ --------------------------
	.section	.nv.info._Z14product_kerneliiiP7double2PdS0_,"",@"SHT_CUDA_INFO"
	.sectionflags	@""
	.align	4


	//----- nvinfo : EIATTR_CUDA_API_VERSION
	.align		4
        /*0000*/ 	.byte	0x04, 0x37
        /*0002*/ 	.short	(.L_205 - .L_204)
.L_204:
        /*0004*/ 	.word	0x00000082


	//----- nvinfo : EIATTR_KPARAM_INFO
	.align		4
.L_205:
        /*0008*/ 	.byte	0x04, 0x17
        /*000a*/ 	.short	(.L_207 - .L_206)
.L_206:
        /*000c*/ 	.word	0x00000000
        /*0010*/ 	.short	0x0005
        /*0012*/ 	.short	0x0020
        /*0014*/ 	.byte	0x00, 0xf5, 0x21, 0x00


	//----- nvinfo : EIATTR_KPARAM_INFO
	.align		4
.L_207:
        /*0018*/ 	.byte	0x04, 0x17
        /*001a*/ 	.short	(.L_209 - .L_208)
.L_208:
        /*001c*/ 	.word	0x00000000
        /*0020*/ 	.short	0x0004
        /*0022*/ 	.short	0x0018
        /*0024*/ 	.byte	0x00, 0xf5, 0x21, 0x00


	//----- nvinfo : EIATTR_KPARAM_INFO
	.align		4
.L_209:
        /*0028*/ 	.byte	0x04, 0x17
        /*002a*/ 	.short	(.L_211 - .L_210)
.L_210:
        /*002c*/ 	.word	0x00000000
        /*0030*/ 	.short	0x0003
        /*0032*/ 	.short	0x0010
        /*0034*/ 	.byte	0x00, 0xf5, 0x21, 0x00


	//----- nvinfo : EIATTR_KPARAM_INFO
	.align		4
.L_211:
        /*0038*/ 	.byte	0x04, 0x17
        /*003a*/ 	.short	(.L_213 - .L_212)
.L_212:
        /*003c*/ 	.word	0x00000000
        /*0040*/ 	.short	0x0002
        /*0042*/ 	.short	0x0008
        /*0044*/ 	.byte	0x00, 0xf0, 0x11, 0x00


	//----- nvinfo : EIATTR_KPARAM_INFO
	.align		4
.L_213:
        /*0048*/ 	.byte	0x04, 0x17
        /*004a*/ 	.short	(.L_215 - .L_214)
.L_214:
        /*004c*/ 	.word	0x00000000
        /*0050*/ 	.short	0x0001
        /*0052*/ 	.short	0x0004
        /*0054*/ 	.byte	0x00, 0xf0, 0x11, 0x00


	//----- nvinfo : EIATTR_KPARAM_INFO
	.align		4
.L_215:
        /*0058*/ 	.byte	0x04, 0x17
        /*005a*/ 	.short	(.L_217 - .L_216)
.L_216:
        /*005c*/ 	.word	0x00000000
        /*0060*/ 	.short	0x0000
        /*0062*/ 	.short	0x0000
        /*0064*/ 	.byte	0x00, 0xf0, 0x11, 0x00


	//----- nvinfo : EIATTR_SPARSE_MMA_MASK
	.align		4
.L_217:
        /*0068*/ 	.byte	0x03, 0x50
        /*006a*/ 	.short	0x0000


	//----- nvinfo : EIATTR_MAXREG_COUNT
	.align		4
        /*006c*/ 	.byte	0x03, 0x1b
        /*006e*/ 	.short	0x00ff


	//----- nvinfo : EIATTR_MERCURY_ISA_VERSION
	.align		4
        /*0070*/ 	.byte	0x03, 0x5f
        /*0072*/ 	.short	0x0101


	//----- nvinfo : EIATTR_VRC_CTA_INIT_COUNT
	.align		4
        /*0074*/ 	.byte	0x02, 0x4a
	.zero		1
	.zero		1


	//----- nvinfo : EIATTR_EXIT_INSTR_OFFSETS
	.align		4
        /*0078*/ 	.byte	0x04, 0x1c
        /*007a*/ 	.short	(.L_219 - .L_218)


	//   ....[0]....
.L_218:
        /*007c*/ 	.word	0x000000c0


	//   ....[1]....
        /*0080*/ 	.word	0x000001d0


	//----- nvinfo : EIATTR_CBANK_PARAM_SIZE
	.align		4
.L_219:
        /*0084*/ 	.byte	0x03, 0x19
        /*0086*/ 	.short	0x0028


	//----- nvinfo : EIATTR_PARAM_CBANK
	.align		4
        /*0088*/ 	.byte	0x04, 0x0a
        /*008a*/ 	.short	(.L_221 - .L_220)
	.align		4
.L_220:
        /*008c*/ 	.word	index@(.nv.constant0._Z14product_kerneliiiP7double2PdS0_)
        /*0090*/ 	.short	0x0380
        /*0092*/ 	.short	0x0028


	//----- nvinfo : EIATTR_SW_WAR
	.align		4
.L_221:
        /*0094*/ 	.byte	0x04, 0x36
        /*0096*/ 	.short	(.L_223 - .L_222)
.L_222:
        /*0098*/ 	.word	0x00000008
.L_223:


//--------------------- .nv.info._Z19cuda_add_coeffs_ZZUdddddiiiddP7double2 --------------------------
	.section	.nv.info._Z19cuda_add_coeffs_ZZUdddddiiiddP7double2,"",@"SHT_CUDA_INFO"
	.sectionflags	@""
	.align	4


	//----- nvinfo : EIATTR_CUDA_API_VERSION
	.align		4
        /*0000*/ 	.byte	0x04, 0x37
        /*0002*/ 	.short	(.L_225 - .L_224)
.L_224:
        /*0004*/ 	.word	0x00000082


	//----- nvinfo : EIATTR_KPARAM_INFO
	.align		4
.L_225:
        /*0008*/ 	.byte	0x04, 0x17
        /*000a*/ 	.short	(.L_227 - .L_226)
.L_226:
        /*000c*/ 	.word	0x00000000
        /*0010*/ 	.short	0x000a
        /*0012*/ 	.short	0x0048
        /*0014*/ 	.byte	0x00, 0xf5, 0x21, 0x00


	//----- nvinfo : EIATTR_KPARAM_INFO
	.align		4
.L_227:
        /*0018*/ 	.byte	0x04, 0x17
        /*001a*/ 	.short	(.L_229 - .L_228)
.L_228:
        /*001c*/ 	.word	0x00000000
        /*0020*/ 	.short	0x0009
        /*0022*/ 	.short	0x0040
        /*0024*/ 	.byte	0x00, 0xf0, 0x21, 0x00


	//----- nvinfo : EIATTR_KPARAM_INFO
	.align		4
.L_229:
        /*0028*/ 	.byte	0x04, 0x17
        /*002a*/ 	.short	(.L_231 - .L_230)
.L_230:
        /*002c*/ 	.word	0x00000000
        /*0030*/ 	.short	0x0008
        /*0032*/ 	.short	0x0038
        /*0034*/ 	.byte	0x00, 0xf0, 0x21, 0x00


	//----- nvinfo : EIATTR_KPARAM_INFO
	.align		4
.L_231:
        /*0038*/ 	.byte	0x04, 0x17
        /*003a*/ 	.short	(.L_233 - .L_232)
.L_232:
        /*003c*/ 	.word	0x00000000
        /*0040*/ 	.short	0x0007
        /*0042*/ 	.short	0x0030
        /*0044*/ 	.byte	0x00, 0xf0, 0x11, 0x00


	//----- nvinfo : EIATTR_KPARAM_INFO
	.align		4
.L_233:
        /*0048*/ 	.byte	0x04, 0x17
        /*004a*/ 	.short	(.L_235 - .L_234)
.L_234:
        /*004c*/ 	.word	0x00000000
        /*0050*/ 	.short	0x0006
        /*0052*/ 	.short	0x002c
        /*0054*/ 	.byte	0x00, 0xf0, 0x11, 0x00


	//----- nvinfo : EIATTR_KPARAM_INFO
	.align		4
.L_235:
        /*0058*/ 	.byte	0x04, 0x17
        /*005a*/ 	.short	(.L_237 - .L_236)
.L_236:
        /*005c*/ 	.word	0x00000000
        /*0060*/ 	.short	0x0005
        /*0062*/ 	.short	0x0028
        /*0064*/ 	.byte	0x00, 0xf0, 0x11, 0x00


	//----- nvinfo : EIATTR_KPARAM_INFO
	.align		4
.L_237:
        /*0068*/ 	.byte	0x04, 0x17
        /*006a*/ 	.short	(.L_239 - .L_238)
.L_238:
        /*006c*/ 	.word	0x00000000
        /*0070*/ 	.short	0x0004
        /*0072*/ 	.short	0x0020
        /*0074*/ 	.byte	0x00, 0xf0, 0x21, 0x00


	//----- nvinfo : EIATTR_KPARAM_INFO
	.align		4
.L_239:
        /*0078*/ 	.byte	0x04, 0x17
        /*007a*/ 	.short	(.L_241 - .L_240)
.L_240:
        /*007c*/ 	.word	0x00000000
        /*0080*/ 	.short	0x0003
        /*0082*/ 	.short	0x0018
        /*0084*/ 	.byte	0x00, 0xf0, 0x21, 0x00


	//----- nvinfo : EIATTR_KPARAM_INFO
	.align		4
.L_241:
        /*0088*/ 	.byte	0x04, 0x17
        /*008a*/ 	.short	(.L_243 - .L_242)
.L_242:
        /*008c*/ 	.word	0x00000000
        /*0090*/ 	.short	0x0002
        /*0092*/ 	.short	0x0010
        /*0094*/ 	.byte	0x00, 0xf0, 0x21, 0x00


	//----- nvinfo : EIATTR_KPARAM_INFO
	.align		4
.L_243:
        /*0098*/ 	.byte	0x04, 0x17
        /*009a*/ 	.short	(.L_245 - .L_244)
.L_244:
        /*009c*/ 	.word	0x00000000
        /*00a0*/ 	.short	0x0001
        /*00a2*/ 	.short	0x0008
        /*00a4*/ 	.byte	0x00, 0xf0, 0x21, 0x00


	//----- nvinfo : EIATTR_KPARAM_INFO
	.align		4
.L_245:
        /*00a8*/ 	.byte	0x04, 0x17
        /*00aa*/ 	.short	(.L_247 - .L_246)
.L_246:
        /*00ac*/ 	.word	0x00000000
        /*00b0*/ 	.short	0x0000
        /*00b2*/ 	.short	0x0000
        /*00b4*/ 	.byte	0x00, 0xf0, 0x21, 0x00


	//----- nvinfo : EIATTR_SPARSE_MMA_MASK
	.align		4
.L_247:
        /*00b8*/ 	.byte	0x03, 0x50
        /*00ba*/ 	.short	0x0000


	//----- nvinfo : EIATTR_MAXREG_COUNT
	.align		4
        /*00bc*/ 	.byte	0x03, 0x1b
        /*00be*/ 	.short	0x00ff


	//----- nvinfo : EIATTR_MERCURY_ISA_VERSION
	.align		4
        /*00c0*/ 	.byte	0x03, 0x5f
        /*00c2*/ 	.short	0x0101


	//----- nvinfo : EIATTR_VRC_CTA_INIT_COUNT
	.align		4
        /*00c4*/ 	.byte	0x02, 0x4a
	.zero		1
	.zero		1


	//----- nvinfo : EIATTR_EXIT_INSTR_OFFSETS
	.align		4
        /*00c8*/ 	.byte	0x04, 0x1c
        /*00ca*/ 	.short	(.L_249 - .L_248)


	//   ....[0]....
.L_248:
        /*00cc*/ 	.word	0x000000c0


	//   ....[1]....
        /*00d0*/ 	.word	0x000013e0


	//   ....[2]....
        /*00d4*/ 	.word	0x00001420


	//----- nvinfo : EIATTR_CRS_STACK_SIZE
	.align		4
.L_249:
        /*00d8*/ 	.byte	0x04, 0x1e
        /*00da*/ 	.short	(.L_251 - .L_250)
.L_250:
        /*00dc*/ 	.word	0x00000000


	//----- nvinfo : EIATTR_CBANK_PARAM_SIZE
	.align		4
.L_251:
        /*00e0*/ 	.byte	0x03, 0x19
        /*00e2*/ 	.short	0x0050


	//----- nvinfo : EIATTR_PARAM_CBANK
	.align		4
        /*00e4*/ 	.byte	0x04, 0x0a
        /*00e6*/ 	.short	(.L_253 - .L_252)
	.align		4
.L_252:
        /*00e8*/ 	.word	index@(.nv.constant0._Z19cuda_add_coeffs_ZZUdddddiiiddP7double2)
        /*00ec*/ 	.short	0x0380
        /*00ee*/ 	.short	0x0050


	//----- nvinfo : EIATTR_SW_WAR
	.align		4
.L_253:
        /*00f0*/ 	.byte	0x04, 0x36
        /*00f2*/ 	.short	(.L_255 - .L_254)
.L_254:
        /*00f4*/ 	.word	0x00000008
.L_255:


//--------------------- .nv.info._Z23cuda_initialization_ZZUiiiPdP7double2 --------------------------
	.section	.nv.info._Z23cuda_initialization_ZZUiiiPdP7double2,"",@"SHT_CUDA_INFO"
	.sectionflags	@""
	.align	4


	//----- nvinfo : EIATTR_CUDA_API_VERSION
	.align		4
        /*0000*/ 	.byte	0x04, 0x37
        /*0002*/ 	.short	(.L_257 - .L_256)
.L_256:
        /*0004*/ 	.word	0x00000082


	//----- nvinfo : EIATTR_KPARAM_INFO
	.align		4
.L_257:
        /*0008*/ 	.byte	0x04, 0x17
        /*000a*/ 	.short	(.L_259 - .L_258)
.L_258:
        /*000c*/ 	.word	0x00000000
        /*0010*/ 	.short	0x0004
        /*0012*/ 	.short	0x0018
        /*0014*/ 	.byte	0x00, 0xf5, 0x21, 0x00


	//----- nvinfo : EIATTR_KPARAM_INFO
	.align		4
.L_259:
        /*0018*/ 	.byte	0x04, 0x17
        /*001a*/ 	.short	(.L_261 - .L_260)
.L_260:
        /*001c*/ 	.word	0x00000000
        /*0020*/ 	.short	0x0003
        /*0022*/ 	.short	0x0010
        /*0024*/ 	.byte	0x00, 0xf5, 0x21, 0x00


	//----- nvinfo : EIATTR_KPARAM_INFO
	.align		4
.L_261:
        /*0028*/ 	.byte	0x04, 0x17
        /*002a*/ 	.short	(.L_263 - .L_262)
.L_262:
        /*002c*/ 	.word	0x00000000
        /*0030*/ 	.short	0x0002
        /*0032*/ 	.short	0x0008
        /*0034*/ 	.byte	0x00, 0xf0, 0x11, 0x00


	//----- nvinfo : EIATTR_KPARAM_INFO
	.align		4
.L_263:
        /*0038*/ 	.byte	0x04, 0x17
        /*003a*/ 	.short	(.L_265 - .L_264)
.L_264:
        /*003c*/ 	.word	0x00000000
        /*0040*/ 	.short	0x0001
        /*0042*/ 	.short	0x0004
        /*0044*/ 	.byte	0x00, 0xf0, 0x11, 0x00


	//----- nvinfo : EIATTR_KPARAM_INFO
	.align		4
.L_265:
        /*0048*/ 	.byte	0x04, 0x17
        /*004a*/ 	.short	(.L_267 - .L_266)
.L_266:
        /*004c*/ 	.word	0x00000000
        /*0050*/ 	.short	0x0000
        /*0052*/ 	.short	0x0000
        /*0054*/ 	.byte	0x00, 0xf0, 0x11, 0x00


	//----- nvinfo : EIATTR_SPARSE_MMA_MASK
	.align		4
.L_267:
        /*0058*/ 	.byte	0x03, 0x50
        /*005a*/ 	.short	0x0000


	//----- nvinfo : EIATTR_MAXREG_COUNT
	.align		4
        /*005c*/ 	.byte	0x03, 0x1b
        /*005e*/ 	.short	0x00ff


	//----- nvinfo : EIATTR_MERCURY_ISA_VERSION
	.align		4
        /*0060*/ 	.byte	0x03, 0x5f
        /*0062*/ 	.short	0x0101


	//----- nvinfo : EIATTR_VRC_CTA_INIT_COUNT
	.align		4
        /*0064*/ 	.byte	0x02, 0x4a
	.zero		1
	.zero		1


	//----- nvinfo : EIATTR_EXIT_INSTR_OFFSETS
	.align		4
        /*0068*/ 	.byte	0x04, 0x1c
        /*006a*/ 	.short	(.L_269 - .L_268)


	//   ....[0]....
.L_268:
        /*006c*/ 	.word	0x000000c0


	//   ....[1]....
        /*0070*/ 	.word	0x00000170


	//----- nvinfo : EIATTR_CBANK_PARAM_SIZE
	.align		4
.L_269:
        /*0074*/ 	.byte	0x03, 0x19
        /*0076*/ 	.short	0x0020


	//----- nvinfo : EIATTR_PARAM_CBANK
	.align		4
        /*0078*/ 	.byte	0x04, 0x0a
        /*007a*/ 	.short	(.L_271 - .L_270)
	.align		4
.L_270:
        /*007c*/ 	.word	index@(.nv.constant0._Z23cuda_initialization_ZZUiiiPdP7double2)
        /*0080*/ 	.short	0x0380
        /*0082*/ 	.short	0x0020


	//----- nvinfo : EIATTR_SW_WAR
	.align		4
.L_271:
        /*0084*/ 	.byte	0x04, 0x36
        /*0086*/ 	.short	(.L_273 - .L_272)
.L_272:
        /*0088*/ 	.word	0x00000008
.L_273:


//--------------------- .nv.info._Z23cuda_assign_charge_gridiPdS_S_S_iiiiPiS_S_ --------------------------
	.section	.nv.info._Z23cuda_assign_charge_gridiPdS_S_S_iiiiPiS_S_,"",@"SHT_CUDA_INFO"
	.sectionflags	@""
	.align	4


	//----- nvinfo : EIATTR_CUDA_API_VERSION
	.align		4
        /*0000*/ 	.byte	0x04, 0x37
        /*0002*/ 	.short	(.L_275 - .L_274)
.L_274:
        /*0004*/ 	.word	0x00000082


	//----- nvinfo : EIATTR_KPARAM_INFO
	.align		4
.L_275:
        /*0008*/ 	.byte	0x04, 0x17
        /*000a*/ 	.short	(.L_277 - .L_276)
.L_276:
        /*000c*/ 	.word	0x00000000
        /*0010*/ 	.short	0x000b
        /*0012*/ 	.short	0x0048
        /*0014*/ 	.byte	0x00, 0xf5, 0x21, 0x00


	//----- nvinfo : EIATTR_KPARAM_INFO
	.align		4
.L_277:
        /*0018*/ 	.byte	0x04, 0x17
        /*001a*/ 	.short	(.L_279 - .L_278)
.L_278:
        /*001c*/ 	.word	0x00000000
        /*0020*/ 	.short	0x000a
        /*0022*/ 	.short	0x0040
        /*0024*/ 	.byte	0x00, 0xf5, 0x21, 0x00


	//----- nvinfo : EIATTR_KPARAM_INFO
	.align		4
.L_279:
        /*0028*/ 	.byte	0x04, 0x17
        /*002a*/ 	.short	(.L_281 - .L_280)
.L_280:
        /*002c*/ 	.word	0x00000000
        /*0030*/ 	.short	0x0009
        /*0032*/ 	.short	0x0038
        /*0034*/ 	.byte	0x00, 0xf5, 0x21, 0x00


	//----- nvinfo : EIATTR_KPARAM_INFO
	.align		4
.L_281:
        /*0038*/ 	.byte	0x04, 0x17
        /*003a*/ 	.short	(.L_283 - .L_282)
.L_282:
        /*003c*/ 	.word	0x00000000
        /*0040*/ 	.short	0x0008
        /*0042*/ 	.short	0x0034
        /*0044*/ 	.byte	0x00, 0xf0, 0x11, 0x00


	//----- nvinfo : EIATTR_KPARAM_INFO
	.align		4
.L_283:
        /*0048*/ 	.byte	0x04, 0x17
        /*004a*/ 	.short	(.L_285 - .L_284)
.L_284:
        /*004c*/ 	.word	0x00000000
        /*0050*/ 	.short	0x0007
        /*0052*/ 	.short	0x0030
        /*0054*/ 	.byte	0x00, 0xf0, 0x11, 0x00


	//----- nvinfo : EIATTR_KPARAM_INFO
	.align		4
.L_285:
        /*0058*/ 	.byte	0x04, 0x17
        /*005a*/ 	.short	(.L_287 - .L_286)
.L_286:
        /*005c*/ 	.word	0x00000000
        /*0060*/ 	.short	0x0006
        /*0062*/ 	.short	0x002c
        /*0064*/ 	.byte	0x00, 0xf0, 0x11, 0x00


	//----- nvinfo : EIATTR_KPARAM_INFO
	.align		4
.L_287:
        /*0068*/ 	.byte	0x04, 0x17
        /*006a*/ 	.short	(.L_289 - .L_288)
.L_288:
        /*006c*/ 	.word	0x00000000
        /*0070*/ 	.short	0x0005
        /*0072*/ 	.short	0x0028
        /*0074*/ 	.byte	0x00, 0xf0, 0x11, 0x00


	//----- nvinfo : EIATTR_KPARAM_INFO
	.align		4
.L_289:
        /*0078*/ 	.byte	0x04, 0x17
        /*007a*/ 	.short	(.L_291 - .L_290)
.L_290:
        /*007c*/ 	.word	0x00000000
        /*0080*/ 	.short	0x0004
        /*0082*/ 	.short	0x0020
        /*0084*/ 	.byte	0x00, 0xf5, 0x21, 0x00


	//----- nvinfo : EIATTR_KPARAM_INFO
	.align		4
.L_291:
        /*0088*/ 	.byte	0x04, 0x17
        /*008a*/ 	.short	(.L_293 - .L_292)
.L_292:
        /*008c*/ 	.word	0x00000000
        /*0090*/ 	.short	0x0003
        /*0092*/ 	.short	0x0018
        /*0094*/ 	.byte	0x00, 0xf5, 0x21, 0x00


	//----- nvinfo : EIATTR_KPARAM_INFO
	.align		4
.L_293:
        /*0098*/ 	.byte	0x04, 0x17
        /*009a*/ 	.short	(.L_295 - .L_294)
.L_294:
        /*009c*/ 	.word	0x00000000
        /*00a0*/ 	.short	0x0002
        /*00a2*/ 	.short	0x0010
        /*00a4*/ 	.byte	0x00, 0xf5, 0x21, 0x00


	//----- nvinfo : EIATTR_KPARAM_INFO
	.align		4
.L_295:
        /*00a8*/ 	.byte	0x04, 0x17
        /*00aa*/ 	.short	(.L_297 - .L_296)
.L_296:
        /*00ac*/ 	.word	0x00000000
        /*00b0*/ 	.short	0x0001
        /*00b2*/ 	.short	0x0008
        /*00b4*/ 	.byte	0x00, 0xf5, 0x21, 0x00


	//----- nvinfo : EIATTR_KPARAM_INFO
	.align		4
.L_297:
        /*00b8*/ 	.byte	0x04, 0x17
        /*00ba*/ 	.short	(.L_299 - .L_298)
.L_298:
        /*00bc*/ 	.word	0x00000000
        /*00c0*/ 	.short	0x0000
        /*00c2*/ 	.short	0x0000
        /*00c4*/ 	.byte	0x00, 0xf0, 0x11, 0x00


	//----- nvinfo : EIATTR_SPARSE_MMA_MASK
	.align		4
.L_299:
        /*00c8*/ 	.byte	0x03, 0x50
        /*00ca*/ 	.short	0x0000


	//----- nvinfo : EIATTR_MAXREG_COUNT
	.align		4
        /*00cc*/ 	.byte	0x03, 0x1b
        /*00ce*/ 	.short	0x00ff


	//----- nvinfo : EIATTR_MERCURY_ISA_VERSION
	.align		4
        /*00d0*/ 	.byte	0x03, 0x5f
        /*00d2*/ 	.short	0x0101


	//----- nvinfo : EIATTR_VRC_CTA_INIT_COUNT
	.align		4
        /*00d4*/ 	.byte	0x02, 0x4a
	.zero		1
	.zero		1


	//----- nvinfo : EIATTR_EXIT_INSTR_OFFSETS
	.align		4
        /*00d8*/ 	.byte	0x04, 0x1c
        /*00da*/ 	.short	(.L_301 - .L_300)


	//   ....[0]....
.L_300:
        /*00dc*/ 	.word	0x00000320


	//   ....[1]....
        /*00e0*/ 	.word	0x000003e0


	//----- nvinfo : EIATTR_CBANK_PARAM_SIZE
	.align		4
.L_301:
        /*00e4*/ 	.byte	0x03, 0x19
        /*00e6*/ 	.short	0x0050


	//----- nvinfo : EIATTR_PARAM_CBANK
	.align		4
        /*00e8*/ 	.byte	0x04, 0x0a
        /*00ea*/ 	.short	(.L_303 - .L_302)
	.align		4
.L_302:
        /*00ec*/ 	.word	index@(.nv.constant0._Z23cuda_assign_charge_gridiPdS_S_S_iiiiPiS_S_)
        /*00f0*/ 	.short	0x0380
        /*00f2*/ 	.short	0x0050


	//----- nvinfo : EIATTR_SW_WAR
	.align		4
.L_303:
        /*00f4*/ 	.byte	0x04, 0x36
        /*00f6*/ 	.short	(.L_305 - .L_304)
.L_304:
        /*00f8*/ 	.word	0x00000008
.L_305:


//--------------------- .nv.info._Z23cuda_calc_order6_coeffsiPdS_S_iidPiS_S_S_S_ --------------------------
	.section	.nv.info._Z23cuda_calc_order6_coeffsiPdS_S_iidPiS_S_S_S_,"",@"SHT_CUDA_INFO"
	.sectionflags	@""
	.align	4


	//----- nvinfo : EIATTR_CUDA_API_VERSION
	.align		4
        /*0000*/ 	.byte	0x04, 0x37
        /*0002*/ 	.short	(.L_307 - .L_306)
.L_306:
        /*0004*/ 	.word	0x00000082


	//----- nvinfo : EIATTR_KPARAM_INFO
	.align		4
.L_307:
        /*0008*/ 	.byte	0x04, 0x17
        /*000a*/ 	.short	(.L_309 - .L_308)
.L_308:
        /*000c*/ 	.word	0x00000000
        /*0010*/ 	.short	0x000b
        /*0012*/ 	.short	0x0050
        /*0014*/ 	.byte	0x00, 0xf5, 0x21, 0x00


	//----- nvinfo : EIATTR_KPARAM_INFO
	.align		4
.L_309:
        /*0018*/ 	.byte	0x04, 0x17
        /*001a*/ 	.short	(.L_311 - .L_310)
.L_310:
        /*001c*/ 	.word	0x00000000
        /*0020*/ 	.short	0x000a
        /*0022*/ 	.short	0x0048
        /*0024*/ 	.byte	0x00, 0xf5, 0x21, 0x00


	//----- nvinfo : EIATTR_KPARAM_INFO
	.align		4
.L_311:
        /*0028*/ 	.byte	0x04, 0x17
        /*002a*/ 	.short	(.L_313 - .L_312)
.L_312:
        /*002c*/ 	.word	0x00000000
        /*0030*/ 	.short	0x0009
        /*0032*/ 	.short	0x0040
        /*0034*/ 	.byte	0x00, 0xf5, 0x21, 0x00


	//----- nvinfo : EIATTR_KPARAM_INFO
	.align		4
.L_313:
        /*0038*/ 	.byte	0x04, 0x17
        /*003a*/ 	.short	(.L_315 - .L_314)
.L_314:
        /*003c*/ 	.word	0x00000000
        /*0040*/ 	.short	0x0008
        /*0042*/ 	.short	0x0038
        /*0044*/ 	.byte	0x00, 0xf5, 0x21, 0x00


	//----- nvinfo : EIATTR_KPARAM_INFO
	.align		4
.L_315:
        /*0048*/ 	.byte	0x04, 0x17
        /*004a*/ 	.short	(.L_317 - .L_316)
.L_316:
        /*004c*/ 	.word	0x00000000
        /*0050*/ 	.short	0x0007
        /*0052*/ 	.short	0x0030
        /*0054*/ 	.byte	0x00, 0xf5, 0x21, 0x00


	//----- nvinfo : EIATTR_KPARAM_INFO
	.align		4
.L_317:
        /*0058*/ 	.byte	0x04, 0x17
        /*005a*/ 	.short	(.L_319 - .L_318)
.L_318:
        /*005c*/ 	.word	0x00000000
        /*0060*/ 	.short	0x0006
        /*0062*/ 	.short	0x0028
        /*0064*/ 	.byte	0x00, 0xf0, 0x21, 0x00


	//----- nvinfo : EIATTR_KPARAM_INFO
	.align		4
.L_319:
        /*0068*/ 	.byte	0x04, 0x17
        /*006a*/ 	.short	(.L_321 - .L_320)
.L_320:
        /*006c*/ 	.word	0x00000000
        /*0070*/ 	.short	0x0005
        /*0072*/ 	.short	0x0024
        /*0074*/ 	.byte	0x00, 0xf0, 0x11, 0x00


	//----- nvinfo : EIATTR_KPARAM_INFO
	.align		4
.L_321:
        /*0078*/ 	.byte	0x04, 0x17
        /*007a*/ 	.short	(.L_323 - .L_322)
.L_322:
        /*007c*/ 	.word	0x00000000
        /*0080*/ 	.short	0x0004
        /*0082*/ 	.short	0x0020
        /*0084*/ 	.byte	0x00, 0xf0, 0x11, 0x00


	//----- nvinfo : EIATTR_KPARAM_INFO
	.align		4
.L_323:
        /*0088*/ 	.byte	0x04, 0x17
        /*008a*/ 	.short	(.L_325 - .L_324)
.L_324:
        /*008c*/ 	.word	0x00000000
        /*0090*/ 	.short	0x0003
        /*0092*/ 	.short	0x0018
        /*0094*/ 	.byte	0x00, 0xf5, 0x21, 0x00


	//----- nvinfo : EIATTR_KPARAM_INFO
	.align		4
.L_325:
        /*0098*/ 	.byte	0x04, 0x17
        /*009a*/ 	.short	(.L_327 - .L_326)
.L_326:
        /*009c*/ 	.word	0x00000000
        /*00a0*/ 	.short	0x0002
        /*00a2*/ 	.short	0x0010
        /*00a4*/ 	.byte	0x00, 0xf5, 0x21, 0x00


	//----- nvinfo : EIATTR_KPARAM_INFO
	.align		4
.L_327:
        /*00a8*/ 	.byte	0x04, 0x17
        /*00aa*/ 	.short	(.L_329 - .L_328)
.L_328:
        /*00ac*/ 	.word	0x00000000
        /*00b0*/ 	.short	0x0001
        /*00b2*/ 	.short	0x0008
        /*00b4*/ 	.byte	0x00, 0xf5, 0x21, 0x00


	//----- nvinfo : EIATTR_KPARAM_INFO
	.align		4
.L_329:
        /*00b8*/ 	.byte	0x04, 0x17
        /*00ba*/ 	.short	(.L_331 - .L_330)
.L_330:
        /*00bc*/ 	.word	0x00000000
        /*00c0*/ 	.short	0x0000
        /*00c2*/ 	.short	0x0000
        /*00c4*/ 	.byte	0x00, 0xf0, 0x11, 0x00


	//----- nvinfo : EIATTR_SPARSE_MMA_MASK
	.align		4
.L_331:
        /*00c8*/ 	.byte	0x03, 0x50
        /*00ca*/ 	.short	0x0000


	//----- nvinfo : EIATTR_MAXREG_COUNT
	.align		4
        /*00cc*/ 	.byte	0x03, 0x1b
        /*00ce*/ 	.short	0x00ff


	//----- nvinfo : EIATTR_MERCURY_ISA_VERSION
	.align		4
        /*00d0*/ 	.byte	0x03, 0x5f
        /*00d2*/ 	.short	0x0101


	//----- nvinfo : EIATTR_VRC_CTA_INIT_COUNT
	.align		4
        /*00d4*/ 	.byte	0x02, 0x4a
	.zero		1
	.zero		1


	//----- nvinfo : EIATTR_EXIT_INSTR_OFFSETS
	.align		4
        /*00d8*/ 	.byte	0x04, 0x1c
        /*00da*/ 	.short	(.L_333 - .L_332)


	//   ....[0]....
.L_332:
        /*00dc*/ 	.word	0x00000080


	//   ....[1]....
        /*00e0*/ 	.word	0x000020a0


	//   ....[2]....
        /*00e4*/ 	.word	0x00004000


	//   ....[3]....
        /*00e8*/ 	.word	0x00004880


	//   ....[4]....
        /*00ec*/ 	.word	0x000064b0


	//   ....[5]....
        /*00f0*/ 	.word	0x000080f0


	//   ....[6]....
        /*00f4*/ 	.word	0x00008970


	//   ....[7]....
        /*00f8*/ 	.word	0x00009190


	//   ....[8]....
        /*00fc*/ 	.word	0x00009e50


	//   ....[9]....
        /*0100*/ 	.word	0x0000a860


	//   ....[10]....
        /*0104*/ 	.word	0x0000b270


	//   ....[11]....
        /*0108*/ 	.word	0x0000bc80


	//----- nvinfo : EIATTR_CRS_STACK_SIZE
	.align		4
.L_333:
        /*010c*/ 	.byte	0x04, 0x1e
        /*010e*/ 	.short	(.L_335 - .L_334)
.L_334:
        /*0110*/ 	.word	0x00000000


	//----- nvinfo : EIATTR_CBANK_PARAM_SIZE
	.align		4
.L_335:
        /*0114*/ 	.byte	0x03, 0x19
        /*0116*/ 	.short	0x0058


	//----- nvinfo : EIATTR_PARAM_CBANK
	.align		4
        /*0118*/ 	.byte	0x04, 0x0a
        /*011a*/ 	.short	(.L_337 - .L_336)
	.align		4
.L_336:
        /*011c*/ 	.word	index@(.nv.constant0._Z23cuda_calc_order6_coeffsiPdS_S_iidPiS_S_S_S_)
        /*0120*/ 	.short	0x0380
        /*0122*/ 	.short	0x0058


	//----- nvinfo : EIATTR_SW_WAR
	.align		4
.L_337:
        /*0124*/ 	.byte	0x04, 0x36
        /*0126*/ 	.short	(.L_339 - .L_338)
.L_338:
        /*0128*/ 	.word	0x00000008
.L_339:


//--------------------- .nv.info._Z23cuda_calc_order4_coeffsiPdS_S_iidPiS_S_S_S_ --------------------------
	.section	.nv.info._Z23cuda_calc_order4_coeffsiPdS_S_iidPiS_S_S_S_,"",@"SHT_CUDA_INFO"
	.sectionflags	@""
	.align	4


	//----- nvinfo : EIATTR_CUDA_API_VERSION
	.align		4
        /*0000*/ 	.byte	0x04, 0x37
        /*0002*/ 	.short	(.L_341 - .L_340)
.L_340:
        /*0004*/ 	.word	0x00000082


	//----- nvinfo : EIATTR_KPARAM_INFO
	.align		4
.L_341:
        /*0008*/ 	.byte	0x04, 0x17
        /*000a*/ 	.short	(.L_343 - .L_342)
.L_342:
        /*000c*/ 	.word	0x00000000
        /*0010*/ 	.short	0x000b
        /*0012*/ 	.short	0x0050
        /*0014*/ 	.byte	0x00, 0xf5, 0x21, 0x00


	//----- nvinfo : EIATTR_KPARAM_INFO
	.align		4
.L_343:
        /*0018*/ 	.byte	0x04, 0x17
        /*001a*/ 	.short	(.L_345 - .L_344)
.L_344:
        /*001c*/ 	.word	0x00000000
        /*0020*/ 	.short	0x000a
        /*0022*/ 	.short	0x0048
        /*0024*/ 	.byte	0x00, 0xf5, 0x21, 0x00


	//----- nvinfo : EIATTR_KPARAM_INFO
	.align		4
.L_345:
        /*0028*/ 	.byte	0x04, 0x17
        /*002a*/ 	.short	(.L_347 - .L_346)
.L_346:
        /*002c*/ 	.word	0x00000000
        /*0030*/ 	.short	0x0009
        /*0032*/ 	.short	0x0040
        /*0034*/ 	.byte	0x00, 0xf5, 0x21, 0x00


	//----- nvinfo : EIATTR_KPARAM_INFO
	.align		4
.L_347:
        /*0038*/ 	.byte	0x04, 0x17
        /*003a*/ 	.short	(.L_349 - .L_348)
.L_348:
        /*003c*/ 	.word	0x00000000
        /*0040*/ 	.short	0x0008
        /*0042*/ 	.short	0x0038
        /*0044*/ 	.byte	0x00, 0xf5, 0x21, 0x00


	//----- nvinfo : EIATTR_KPARAM_INFO
	.align		4
.L_349:
        /*0048*/ 	.byte	0x04, 0x17
        /*004a*/ 	.short	(.L_351 - .L_350)
.L_350:
        /*004c*/ 	.word	0x00000000
        /*0050*/ 	.short	0x0007
        /*0052*/ 	.short	0x0030
        /*0054*/ 	.byte	0x00, 0xf5, 0x21, 0x00


	//----- nvinfo : EIATTR_KPARAM_INFO
	.align		4
.L_351:
        /*0058*/ 	.byte	0x04, 0x17
        /*005a*/ 	.short	(.L_353 - .L_352)
.L_352:
        /*005c*/ 	.word	0x00000000
        /*0060*/ 	.short	0x0006
        /*0062*/ 	.short	0x0028
        /*0064*/ 	.byte	0x00, 0xf0, 0x21, 0x00


	//----- nvinfo : EIATTR_KPARAM_INFO
	.align		4
.L_353:
        /*0068*/ 	.byte	0x04, 0x17
        /*006a*/ 	.short	(.L_355 - .L_354)
.L_354:
        /*006c*/ 	.word	0x00000000
        /*0070*/ 	.short	0x0005
        /*0072*/ 	.short	0x0024
        /*0074*/ 	.byte	0x00, 0xf0, 0x11, 0x00


	//----- nvinfo : EIATTR_KPARAM_INFO
	.align		4
.L_355:
        /*0078*/ 	.byte	0x04, 0x17
        /*007a*/ 	.short	(.L_357 - .L_356)
.L_356:
        /*007c*/ 	.word	0x00000000
        /*0080*/ 	.short	0x0004
        /*0082*/ 	.short	0x0020
        /*0084*/ 	.byte	0x00, 0xf0, 0x11, 0x00


	//----- nvinfo : EIATTR_KPARAM_INFO
	.align		4
.L_357:
        /*0088*/ 	.byte	0x04, 0x17
        /*008a*/ 	.short	(.L_359 - .L_358)
.L_358:
        /*008c*/ 	.word	0x00000000
        /*0090*/ 	.short	0x0003
        /*0092*/ 	.short	0x0018
        /*0094*/ 	.byte	0x00, 0xf5, 0x21, 0x00


	//----- nvinfo : EIATTR_KPARAM_INFO
	.align		4
.L_359:
        /*0098*/ 	.byte	0x04, 0x17
        /*009a*/ 	.short	(.L_361 - .L_360)
.L_360:
        /*009c*/ 	.word	0x00000000
        /*00a0*/ 	.short	0x0002
        /*00a2*/ 	.short	0x0010
        /*00a4*/ 	.byte	0x00, 0xf5, 0x21, 0x00


	//----- nvinfo : EIATTR_KPARAM_INFO
	.align		4
.L_361:
        /*00a8*/ 	.byte	0x04, 0x17
        /*00aa*/ 	.short	(.L_363 - .L_362)
.L_362:
        /*00ac*/ 	.word	0x00000000
        /*00b0*/ 	.short	0x0001
        /*00b2*/ 	.short	0x0008
        /*00b4*/ 	.byte	0x00, 0xf5, 0x21, 0x00


	//----- nvinfo : EIATTR_KPARAM_INFO
	.align		4
.L_363:
        /*00b8*/ 	.byte	0x04, 0x17
        /*00ba*/ 	.short	(.L_365 - .L_364)
.L_364:
        /*00bc*/ 	.word	0x00000000
        /*00c0*/ 	.short	0x0000
        /*00c2*/ 	.short	0x0000
        /*00c4*/ 	.byte	0x00, 0xf0, 0x11, 0x00


	//----- nvinfo : EIATTR_SPARSE_MMA_MASK
	.align		4
.L_365:
        /*00c8*/ 	.byte	0x03, 0x50
        /*00ca*/ 	.short	0x0000


	//----- nvinfo : EIATTR_MAXREG_COUNT
	.align		4
        /*00cc*/ 	.byte	0x03, 0x1b
        /*00ce*/ 	.short	0x00ff


	//----- nvinfo : EIATTR_MERCURY_ISA_VERSION
	.align		4
        /*00d0*/ 	.byte	0x03, 0x5f
        /*00d2*/ 	.short	0x0101


	//----- nvinfo : EIATTR_VRC_CTA_INIT_COUNT
	.align		4
        /*00d4*/ 	.byte	0x02, 0x4a
	.zero		1
	.zero		1


	//----- nvinfo : EIATTR_EXIT_INSTR_OFFSETS
	.align		4
        /*00d8*/ 	.byte	0x04, 0x1c
        /*00da*/ 	.short	(.L_367 - .L_366)


	//   ....[0]....
.L_366:
        /*00dc*/ 	.word	0x00000080


	//   ....[1]....
        /*00e0*/ 	.word	0x000009a0


	//   ....[2]....
        /*00e4*/ 	.word	0x00001420


	//   ....[3]....
        /*00e8*/ 	.word	0x00001a30


	//   ....[4]....
        /*00ec*/ 	.word	0x00002020


	//----- nvinfo : EIATTR_CRS_STACK_SIZE
	.align		4
.L_367:
        /*00f0*/ 	.byte	0x04, 0x1e
        /*00f2*/ 	.short	(.L_369 - .L_368)
.L_368:
        /*00f4*/ 	.word	0x00000000


	//----- nvinfo : EIATTR_CBANK_PARAM_SIZE
	.align		4
.L_369:
        /*00f8*/ 	.byte	0x03, 0x19
        /*00fa*/ 	.short	0x0058


	//----- nvinfo : EIATTR_PARAM_CBANK
	.align		4
        /*00fc*/ 	.byte	0x04, 0x0a
        /*00fe*/ 	.short	(.L_371 - .L_370)
	.align		4
.L_370:
        /*0100*/ 	.word	index@(.nv.constant0._Z23cuda_calc_order4_coeffsiPdS_S_iidPiS_S_S_S_)
        /*0104*/ 	.short	0x0380
        /*0106*/ 	.short	0x0058


	//----- nvinfo : EIATTR_SW_WAR
	.align		4
.L_371:
        /*0108*/ 	.byte	0x04, 0x36
        /*010a*/ 	.short	(.L_373 - .L_372)
.L_372:
        /*010c*/ 	.word	0x00000008
.L_373:


//--------------------- .nv.info._Z10cuda_roundPdS_S_S_S_S_iddddddiii --------------------------
	.section	.nv.info._Z10cuda_roundPdS_S_S_S_S_iddddddiii,"",@"SHT_CUDA_INFO"
	.sectionflags	@""
	.align	4


	//----- nvinfo : EIATTR_CUDA_API_VERSION
	.align		4
        /*0000*/ 	.byte	0x04, 0x37
        /*0002*/ 	.short	(.L_375 - .L_374)
.L_374:
        /*0004*/ 	.word	0x00000082


	//----- nvinfo : EIATTR_KPARAM_INFO
	.align		4
.L_375:
        /*0008*/ 	.byte	0x04, 0x17
        /*000a*/ 	.short	(.L_377 - .L_376)
.L_376:
        /*000c*/ 	.word	0x00000000
        /*0010*/ 	.short	0x000f
        /*0012*/ 	.short	0x0070
        /*0014*/ 	.byte	0x00, 0xf0, 0x11, 0x00


	//----- nvinfo : EIATTR_KPARAM_INFO
	.align		4
.L_377:
        /*0018*/ 	.byte	0x04, 0x17
        /*001a*/ 	.short	(.L_379 - .L_378)
.L_378:
        /*001c*/ 	.word	0x00000000
        /*0020*/ 	.short	0x000e
        /*0022*/ 	.short	0x006c
        /*0024*/ 	.byte	0x00, 0xf0, 0x11, 0x00


	//----- nvinfo : EIATTR_KPARAM_INFO
	.align		4
.L_379:
        /*0028*/ 	.byte	0x04, 0x17
        /*002a*/ 	.short	(.L_381 - .L_380)
.L_380:
        /*002c*/ 	.word	0x00000000
        /*0030*/ 	.short	0x000d
        /*0032*/ 	.short	0x0068
        /*0034*/ 	.byte	0x00, 0xf0, 0x11, 0x00


	//----- nvinfo : EIATTR_KPARAM_INFO
	.align		4
.L_381:
        /*0038*/ 	.byte	0x04, 0x17
        /*003a*/ 	.short	(.L_383 - .L_382)
.L_382:
        /*003c*/ 	.word	0x00000000
        /*0040*/ 	.short	0x000c
        /*0042*/ 	.short	0x0060
        /*0044*/ 	.byte	0x00, 0xf0, 0x21, 0x00


	//----- nvinfo : EIATTR_KPARAM_INFO
	.align		4
.L_383:
        /*0048*/ 	.byte	0x04, 0x17
        /*004a*/ 	.short	(.L_385 - .L_384)
.L_384:
        /*004c*/ 	.word	0x00000000
        /*0050*/ 	.short	0x000b
        /*0052*/ 	.short	0x0058
        /*0054*/ 	.byte	0x00, 0xf0, 0x21, 0x00


	//----- nvinfo : EIATTR_KPARAM_INFO
	.align		4
.L_385:
        /*0058*/ 	.byte	0x04, 0x17
        /*005a*/ 	.short	(.L_387 - .L_386)
.L_386:
        /*005c*/ 	.word	0x00000000
        /*0060*/ 	.short	0x000a
        /*0062*/ 	.short	0x0050
        /*0064*/ 	.byte	0x00, 0xf0, 0x21, 0x00


	//----- nvinfo : EIATTR_KPARAM_INFO
	.align		4
.L_387:
        /*0068*/ 	.byte	0x04, 0x17
        /*006a*/ 	.short	(.L_389 - .L_388)
.L_388:
        /*006c*/ 	.word	0x00000000
        /*0070*/ 	.short	0x0009
        /*0072*/ 	.short	0x0048
        /*0074*/ 	.byte	0x00, 0xf0, 0x21, 0x00


	//----- nvinfo : EIATTR_KPARAM_INFO
	.align		4
.L_389:
        /*0078*/ 	.byte	0x04, 0x17
        /*007a*/ 	.short	(.L_391 - .L_390)
.L_390:
        /*007c*/ 	.word	0x00000000
        /*0080*/ 	.short	0x0008
        /*0082*/ 	.short	0x0040
        /*0084*/ 	.byte	0x00, 0xf0, 0x21, 0x00


	//----- nvinfo : EIATTR_KPARAM_INFO
	.align		4
.L_391:
        /*0088*/ 	.byte	0x04, 0x17
        /*008a*/ 	.short	(.L_393 - .L_392)
.L_392:
        /*008c*/ 	.word	0x00000000
        /*0090*/ 	.short	0x0007
        /*0092*/ 	.short	0x0038
        /*0094*/ 	.byte	0x00, 0xf0, 0x21, 0x00


	//----- nvinfo : EIATTR_KPARAM_INFO
	.align		4
.L_393:
        /*0098*/ 	.byte	0x04, 0x17
        /*009a*/ 	.short	(.L_395 - .L_394)
.L_394:
        /*009c*/ 	.word	0x00000000
        /*00a0*/ 	.short	0x0006
        /*00a2*/ 	.short	0x0030
        /*00a4*/ 	.byte	0x00, 0xf0, 0x11, 0x00


	//----- nvinfo : EIATTR_KPARAM_INFO
	.align		4
.L_395:
        /*00a8*/ 	.byte	0x04, 0x17
        /*00aa*/ 	.short	(.L_397 - .L_396)
.L_396:
        /*00ac*/ 	.word	0x00000000
        /*00b0*/ 	.short	0x0005
        /*00b2*/ 	.short	0x0028
        /*00b4*/ 	.byte	0x00, 0xf5, 0x21, 0x00


	//----- nvinfo : EIATTR_KPARAM_INFO
	.align		4
.L_397:
        /*00b8*/ 	.byte	0x04, 0x17
        /*00ba*/ 	.short	(.L_399 - .L_398)
.L_398:
        /*00bc*/ 	.word	0x00000000
        /*00c0*/ 	.short	0x0004
        /*00c2*/ 	.short	0x0020
        /*00c4*/ 	.byte	0x00, 0xf5, 0x21, 0x00


	//----- nvinfo : EIATTR_KPARAM_INFO
	.align		4
.L_399:
        /*00c8*/ 	.byte	0x04, 0x17
        /*00ca*/ 	.short	(.L_401 - .L_400)
.L_400:
        /*00cc*/ 	.word	0x00000000
        /*00d0*/ 	.short	0x0003
        /*00d2*/ 	.short	0x0018
        /*00d4*/ 	.byte	0x00, 0xf5, 0x21, 0x00


	//----- nvinfo : EIATTR_KPARAM_INFO
	.align		4
.L_401:
        /*00d8*/ 	.byte	0x04, 0x17
        /*00da*/ 	.short	(.L_403 - .L_402)
.L_402:
        /*00dc*/ 	.word	0x00000000
        /*00e0*/ 	.short	0x0002
        /*00e2*/ 	.short	0x0010
        /*00e4*/ 	.byte	0x00, 0xf5, 0x21, 0x00


	//----- nvinfo : EIATTR_KPARAM_INFO
	.align		4
.L_403:
        /*00e8*/ 	.byte	0x04, 0x17
        /*00ea*/ 	.short	(.L_405 - .L_404)
.L_404:
        /*00ec*/ 	.word	0x00000000
        /*00f0*/ 	.short	0x0001
        /*00f2*/ 	.short	0x0008
        /*00f4*/ 	.byte	0x00, 0xf5, 0x21, 0x00


	//----- nvinfo : EIATTR_KPARAM_INFO
	.align		4
.L_405:
        /*00f8*/ 	.byte	0x04, 0x17
        /*00fa*/ 	.short	(.L_407 - .L_406)
.L_406:
        /*00fc*/ 	.word	0x00000000
        /*0100*/ 	.short	0x0000
        /*0102*/ 	.short	0x0000
        /*0104*/ 	.byte	0x00, 0xf5, 0x21, 0x00


	//----- nvinfo : EIATTR_SPARSE_MMA_MASK
	.align		4
.L_407:
        /*0108*/ 	.byte	0x03, 0x50
        /*010a*/ 	.short	0x0000


	//----- nvinfo : EIATTR_MAXREG_COUNT
	.align		4
        /*010c*/ 	.byte	0x03, 0x1b
        /*010e*/ 	.short	0x00ff


	//----- nvinfo : EIATTR_MERCURY_ISA_VERSION
	.align		4
        /*0110*/ 	.byte	0x03, 0x5f
        /*0112*/ 	.short	0x0101


	//----- nvinfo : EIATTR_VRC_CTA_INIT_COUNT
	.align		4
        /*0114*/ 	.byte	0x02, 0x4a
	.zero		1
	.zero		1


	//----- nvinfo : EIATTR_EXIT_INSTR_OFFSETS
	.align		4
        /*0118*/ 	.byte	0x04, 0x1c
        /*011a*/ 	.short	(.L_409 - .L_408)


	//   ....[0]....
.L_408:
        /*011c*/ 	.word	0x00000070


	//   ....[1]....
        /*0120*/ 	.word	0x000008a0


	//----- nvinfo : EIATTR_CRS_STACK_SIZE
	.align		4
.L_409:
        /*0124*/ 	.byte	0x04, 0x1e
        /*0126*/ 	.short	(.L_411 - .L_410)
.L_410:
        /*0128*/ 	.word	0x00000000


	//----- nvinfo : EIATTR_CBANK_PARAM_SIZE
	.align		4
.L_411:
        /*012c*/ 	.byte	0x03, 0x19
        /*012e*/ 	.short	0x0074


	//----- nvinfo : EIATTR_PARAM_CBANK
	.align		4
        /*0130*/ 	.byte	0x04, 0x0a
        /*0132*/ 	.short	(.L_413 - .L_412)
	.align		4
.L_412:
        /*0134*/ 	.word	index@(.nv.constant0._Z10cuda_roundPdS_S_S_S_S_iddddddiii)
        /*0138*/ 	.short	0x0380
        /*013a*/ 	.short	0x0074


	//----- nvinfo : EIATTR_SW_WAR
	.align		4
.L_413:
        /*013c*/ 	.byte	0x04, 0x36
        /*013e*/ 	.short	(.L_415 - .L_414)
.L_414:
        /*0140*/ 	.word	0x00000008
.L_415:


//--------------------- .nv.callgraph             --------------------------
	.section	.nv.callgraph,"",@"SHT_CUDA_CALLGRAPH"
	.align	4
	.sectionentsize	8
	.align		4
        /*0000*/ 	.word	0x00000000
	.align		4
        /*0004*/ 	.word	0xffffffff
	.align		4
        /*0008*/ 	.word	0x00000000
	.align		4
        /*000c*/ 	.word	0xfffffffe
	.align		4
        /*0010*/ 	.word	0x00000000
	.align		4
        /*0014*/ 	.word	0xfffffffd
	.align		4
        /*0018*/ 	.word	0x00000000
	.align		4
        /*001c*/ 	.word	0xfffffffc


//--------------------- .text._Z14Force_sum_to_0iPdS_S_ddd --------------------------
	.section	.text._Z14Force_sum_to_0iPdS_S_ddd,"ax",@progbits
	.align	128
        .global         _Z14Force_sum_to_0iPdS_S_ddd
        .type           _Z14Force_sum_to_0iPdS_S_ddd,@function
        .size           _Z14Force_sum_to_0iPdS_S_ddd,(.L_x_264 - _Z14Force_sum_to_0iPdS_S_ddd)
        .other          _Z14Force_sum_to_0iPdS_S_ddd,@"STO_CUDA_ENTRY STV_DEFAULT"
_Z14Force_sum_to_0iPdS_S_ddd:
.text._Z14Force_sum_to_0iPdS_S_ddd:
[----:B------:R-:W-:Y:S01]  /*0000*/  LDC R1, c[0x0][0x37c] ;  /* 0x0000df00ff017b82 */ /* 0x000fe20000000800 */
[----:B------:R-:W0:Y:S07]  /*0010*/  S2R R0, SR_TID.X ;  /* 0x0000000000007919 */ /* 0x000e2e0000002100 */
[----:B------:R-:W0:Y:S01]  /*0020*/  S2UR UR4, SR_CTAID.X ;  /* 0x00000000000479c3 */ /* 0x000e220000002500 */
[----:B------:R-:W1:Y:S07]  /*0030*/  LDCU UR5, c[0x0][0x380] ;  /* 0x00007000ff0577ac */ /* 0x000e6e0008000800 */
[----:B------:R-:W0:Y:S02]  /*0040*/  LDC R13, c[0x0][0x360] ;  /* 0x0000d800ff0d7b82 */ /* 0x000e240000000800 */
[----:B0-----:R-:W-:-:S05]  /*0050*/  IMAD R13, R13, UR4, R0 ;  /* 0x000000040d0d7c24 */ /* 0x001fca000f8e0200 */
[----:B-1----:R-:W-:-:S13]  /*0060*/  ISETP.GE.AND P0, PT, R13, UR5, PT ;  /* 0x000000050d007c0c */ /* 0x002fda000bf06270 */
[----:B------:R-:W-:Y:S05]  /*0070*/  @P0 EXIT ;  /* 0x000000000000094d */ /* 0x000fea0003800000 */
[----:B------:R-:W0:Y:S01]  /*0080*/  LDC.64 R2, c[0x0][0x388] ;  /* 0x0000e200ff027b82 */ /* 0x000e220000000a00 */
[----:B------:R-:W1:Y:S01]  /*0090*/  LDCU.64 UR4, c[0x0][0x358] ;  /* 0x00006b00ff0477ac */ /* 0x000e620008000a00 */
[----:B------:R-:W2:Y:S06]  /*00a0*/  LDCU.128 UR8, c[0x0][0x3a0] ;  /* 0x00007400ff0877ac */ /* 0x000eac0008000c00 */
[----:B------:R-:W3:Y:S01]  /*00b0*/  LDC.64 R6, c[0x0][0x390] ;  /* 0x0000e400ff067b82 */ /* 0x000ee20000000a00 */
[----:B------:R-:W4:Y:S07]  /*00c0*/  LDCU.64 UR6, c[0x0][0x3b0] ;  /* 0x00007600ff0677ac */ /* 0x000f2e0008000a00 */
[----:B------:R-:W5:Y:S01]  /*00d0*/  LDC.64 R10, c[0x0][0x398] ;  /* 0x0000e600ff0a7b82 */ /* 0x000f620000000a00 */
[----:B0-----:R-:W-:-:S05]  /*00e0*/  IMAD.WIDE R2, R13, 0x8, R2 ;  /* 0x000000080d027825 */ /* 0x001fca00078e0202 */
[----:B-1----:R-:W2:Y:S01]  /*00f0*/  LDG.E.64 R4, desc[UR4][R2.64] ;  /* 0x0000000402047981 */ /* 0x002ea2000c1e1b00 */
[----:B---3--:R-:W-:Y:S01]  /*0100*/  IMAD.WIDE R6, R13, 0x8, R6 ;  /* 0x000000080d067825 */ /* 0x008fe200078e0206 */
[----:B--2---:R-:W-:-:S07]  /*0110*/  DADD R4, R4, -UR8 ;  /* 0x8000000804047e29 */ /* 0x004fce0008000000 */
[----:B------:R-:W-:Y:S04]  /*0120*/  STG.E.64 desc[UR4][R2.64], R4 ;  /* 0x0000000402007986 */ /* 0x000fe8000c101b04 */
[----:B------:R-:W2:Y:S01]  /*0130*/  LDG.E.64 R8, desc[UR4][R6.64] ;  /* 0x0000000406087981 */ /* 0x000ea2000c1e1b00 */
[----:B-----5:R-:W-:Y:S01]  /*0140*/  IMAD.WIDE R10, R13, 0x8, R10 ;  /* 0x000000080d0a7825 */ /* 0x020fe200078e020a */
[----:B--2---:R-:W-:-:S07]  /*0150*/  DADD R8, R8, -UR10 ;  /* 0x8000000a08087e29 */ /* 0x004fce0008000000 */
[----:B------:R-:W-:Y:S04]  /*0160*/  STG.E.64 desc[UR4][R6.64], R8 ;  /* 0x0000000806007986 */ /* 0x000fe8000c101b04 */
[----:B------:R-:W4:Y:S02]  /*0170*/  LDG.E.64 R12, desc[UR4][R10.64] ;  /* 0x000000040a0c7981 */ /* 0x000f24000c1e1b00 */
[----:B----4-:R-:W-:-:S07]  /*0180*/  DADD R12, R12, -UR6 ;  /* 0x800000060c0c7e29 */ /* 0x010fce0008000000 */
[----:B------:R-:W-:Y:S01]  /*0190*/  STG.E.64 desc[UR4][R10.64], R12 ;  /* 0x0000000c0a007986 */ /* 0x000fe2000c101b04 */
[----:B------:R-:W-:Y:S05]  /*01a0*/  EXIT ;  /* 0x000000000000794d */ /* 0x000fea0003800000 */
.L_x_0:
[----:B------:R-:W-:-:S00]  /*01b0*/  BRA `(.L_x_0) ;  /* 0xfffffffc00fc7947 */ /* 0x000fc0000383ffff */
[----:B------:R-:W-:-:S00]  /*01c0*/  NOP ;  /* 0x0000000000007918 */ /* 0x000fc00000000000 */
        /* <DEDUP_REMOVED lines=11> */
.L_x_264:


//--------------------- .text._Z13reduction_sumPdm --------------------------
	.section	.text._Z13reduction_sumPdm,"ax",@progbits
	.align	128
        .global         _Z13reduction_sumPdm
        .type           _Z13reduction_sumPdm,@function
        .size           _Z13reduction_sumPdm,(.L_x_265 - _Z13reduction_sumPdm)
        .other          _Z13reduction_sumPdm,@"STO_CUDA_ENTRY STV_DEFAULT"
_Z13reduction_sumPdm:
.text._Z13reduction_sumPdm:
[----:B------:R-:W-:Y:S01]  /*0000*/  LDC R1, c[0x0][0x37c] ;  /* 0x0000df00ff017b82 */ /* 0x000fe20000000800 */
[----:B------:R-:W0:Y:S01]  /*0010*/  S2R R0, SR_CTAID.X ;  /* 0x0000000000007919 */ /* 0x000e220000002500 */
[----:B------:R-:W0:Y:S01]  /*0020*/  LDCU UR8, c[0x0][0x360] ;  /* 0x00006c00ff0877ac */ /* 0x000e220008000800 */
[----:B------:R-:W1:Y:S01]  /*0030*/  S2R R9, SR_TID.X ;  /* 0x0000000000097919 */ /* 0x000e620000002100 */
[----:B------:R-:W2:Y:S01]  /*0040*/  LDCU.64 UR10, c[0x0][0x388] ;  /* 0x00007100ff0a77ac */ /* 0x000ea20008000a00 */
[----:B------:R-:W3:Y:S01]  /*0050*/  LDCU.64 UR6, c[0x0][0x358] ;  /* 0x00006b00ff0677ac */ /* 0x000ee20008000a00 */
[----:B0-----:R-:W-:-:S04]  /*0060*/  IMAD R2, R0, UR8, RZ ;  /* 0x0000000800027c24 */ /* 0x001fc8000f8e02ff */
[----:B-1----:R-:W-:-:S05]  /*0070*/  IMAD R4, R2, 0x2, R9 ;  /* 0x0000000202047824 */ /* 0x002fca00078e0209 */
[----:B--2---:R-:W-:Y:S02]  /*0080*/  ISETP.GE.U32.AND P0, PT, R4, UR10, PT ;  /* 0x0000000a04007c0c */ /* 0x004fe4000bf06070 */
[----:B------:R-:W-:-:S04]  /*0090*/  SHF.R.S32.HI R3, RZ, 0x1f, R4 ;  /* 0x0000001fff037819 */ /* 0x000fc80000011404 */
[----:B------:R-:W-:-:S13]  /*00a0*/  ISETP.GE.U32.AND.EX P0, PT, R3, UR11, PT, P0 ;  /* 0x0000000b03007c0c */ /* 0x000fda000bf06100 */
[----:B------:R-:W0:Y:S02]  /*00b0*/  @!P0 LDC.64 R6, c[0x0][0x380] ;  /* 0x0000e000ff068b82 */ /* 0x000e240000000a00 */
[----:B0-----:R-:W-:-:S04]  /*00c0*/  @!P0 LEA R2, P1, R4, R6, 0x3 ;  /* 0x0000000604028211 */ /* 0x001fc800078218ff */
[----:B------:R-:W-:-:S06]  /*00d0*/  @!P0 LEA.HI.X R3, R4, R7, R3, 0x3, P1 ;  /* 0x0000000704038211 */ /* 0x000fcc00008f1c03 */
[----:B---3--:R-:W2:Y:S01]  /*00e0*/  @!P0 LDG.E.64 R2, desc[UR6][R2.64] ;  /* 0x0000000602028981 */ /* 0x008ea2000c1e1b00 */
[----:B------:R-:W0:Y:S01]  /*00f0*/  S2UR UR5, SR_CgaCtaId ;  /* 0x00000000000579c3 */ /* 0x000e220000008800 */
[----:B------:R-:W-:Y:S01]  /*0100*/  UMOV UR4, 0x400 ;  /* 0x0000040000047882 */ /* 0x000fe20000000000 */
[----:B------:R-:W-:Y:S01]  /*0110*/  IMAD.U32 R6, RZ, RZ, UR8 ;  /* 0x00000008ff067e24 */ /* 0x000fe2000f8e00ff */
[----:B------:R-:W-:Y:S03]  /*0120*/  BSSY.RECONVERGENT B0, `(.L_x_1) ;  /* 0x0000012000007945 */ /* 0x000fe60003800200 */
[----:B------:R-:W-:Y:S01]  /*0130*/  IMAD.IADD R4, R4, 0x1, R6 ;  /* 0x0000000104047824 */ /* 0x000fe200078e0206 */
[----:B0-----:R-:W-:-:S06]  /*0140*/  ULEA UR4, UR5, UR4, 0x18 ;  /* 0x0000000405047291 */ /* 0x001fcc000f8ec0ff */
[----:B------:R-:W-:-:S05]  /*0150*/  LEA R7, R9, UR4, 0x3 ;  /* 0x0000000409077c11 */ /* 0x000fca000f8e18ff */
[----:B--2---:R0:W-:Y:S04]  /*0160*/  @!P0 STS.64 [R7], R2 ;  /* 0x0000000207008388 */ /* 0x0041e80000000a00 */
[----:B------:R0:W-:Y:S01]  /*0170*/  @P0 STS.64 [R7], RZ ;  /* 0x000000ff07000388 */ /* 0x0001e20000000a00 */
[----:B------:R-:W-:-:S04]  /*0180*/  ISETP.GE.U32.AND P0, PT, R4, UR10, PT ;  /* 0x0000000a04007c0c */ /* 0x000fc8000bf06070 */
[----:B------:R-:W-:-:S13]  /*0190*/  ISETP.GE.U32.AND.EX P0, PT, RZ, UR11, PT, P0 ;  /* 0x0000000bff007c0c */ /* 0x000fda000bf06100 */
[----:B0-----:R-:W-:Y:S05]  /*01a0*/  @P0 BRA `(.L_x_2) ;  /* 0x00000000001c0947 */ /* 0x001fea0003800000 */
[----:B------:R-:W0:Y:S02]  /*01b0*/  LDCU.64 UR4, c[0x0][0x380] ;  /* 0x00007000ff0477ac */ /* 0x000e240008000a00 */
[----:B0-----:R-:W-:-:S04]  /*01c0*/  LEA R2, P0, R4, UR4, 0x3 ;  /* 0x0000000404027c11 */ /* 0x001fc8000f8018ff */
[----:B------:R-:W-:-:S06]  /*01d0*/  LEA.HI.X R3, R4, UR5, RZ, 0x3, P0 ;  /* 0x0000000504037c11 */ /* 0x000fcc00080f1cff */
[----:B------:R-:W2:Y:S01]  /*01e0*/  LDG.E.64 R2, desc[UR6][R2.64] ;  /* 0x0000000602027981 */ /* 0x000ea2000c1e1b00 */
[----:B------:R-:W-:-:S05]  /*01f0*/  IMAD R5, R6, 0x8, R7 ;  /* 0x0000000806057824 */ /* 0x000fca00078e0207 */
[----:B--2---:R1:W-:Y:S01]  /*0200*/  STS.64 [R5], R2 ;  /* 0x0000000205007388 */ /* 0x0043e20000000a00 */
[----:B------:R-:W-:Y:S05]  /*0210*/  BRA `(.L_x_3) ;  /* 0x0000000000087947 */ /* 0x000fea0003800000 */
.L_x_2:
[----:B------:R-:W-:-:S05]  /*0220*/  IMAD R2, R6, 0x8, R7 ;  /* 0x0000000806027824 */ /* 0x000fca00078e0207 */
[----:B------:R0:W-:Y:S02]  /*0230*/  STS.64 [R2], RZ ;  /* 0x000000ff02007388 */ /* 0x0001e40000000a00 */
.L_x_3:
[----:B------:R-:W-:Y:S05]  /*0240*/  BSYNC.RECONVERGENT B0 ;  /* 0x0000000000007941 */ /* 0x000fea0003800200 */
.L_x_1:
[----:B------:R-:W-:Y:S06]  /*0250*/  BAR.SYNC.DEFER_BLOCKING 0x0 ;  /* 0x0000000000007b1d */ /* 0x000fec0000010000 */
.L_x_4:
[----:B------:R-:W-:-:S13]  /*0260*/  ISETP.GE.U32.AND P0, PT, R9, R6, PT ;  /* 0x000000060900720c */ /* 0x000fda0003f06070 */
[----:B------:R-:W-:Y:S01]  /*0270*/  @!P0 IMAD R8, R6, 0x8, R7 ;  /* 0x0000000806088824 */ /* 0x000fe200078e0207 */
[----:B-1----:R-:W-:Y:S04]  /*0280*/  @!P0 LDS.64 R4, [R7] ;  /* 0x0000000007048984 */ /* 0x002fe80000000a00 */
[----:B0-----:R-:W0:Y:S02]  /*0290*/  @!P0 LDS.64 R2, [R8] ;  /* 0x0000000008028984 */ /* 0x001e240000000a00 */
[----:B0-----:R-:W-:-:S07]  /*02a0*/  @!P0 DADD R2, R2, R4 ;  /* 0x0000000002028229 */ /* 0x001fce0000000004 */
[----:B------:R2:W-:Y:S01]  /*02b0*/  @!P0 STS.64 [R7], R2 ;  /* 0x0000000207008388 */ /* 0x0005e20000000a00 */
[----:B------:R-:W-:Y:S01]  /*02c0*/  BAR.SYNC.DEFER_BLOCKING 0x0 ;  /* 0x0000000000007b1d */ /* 0x000fe20000010000 */
[----:B------:R-:W-:Y:S02]  /*02d0*/  ISETP.GT.U32.AND P0, PT, R6, 0x1, PT ;  /* 0x000000010600780c */ /* 0x000fe40003f04070 */
[----:B------:R-:W-:-:S11]  /*02e0*/  SHF.R.U32.HI R6, RZ, 0x1, R6 ;  /* 0x00000001ff067819 */ /* 0x000fd60000011606 */
[----:B--2---:R-:W-:Y:S05]  /*02f0*/  @P0 BRA `(.L_x_4) ;  /* 0xfffffffc00d80947 */ /* 0x004fea000383ffff */
[----:B------:R-:W-:-:S13]  /*0300*/  ISETP.NE.AND P0, PT, R9, RZ, PT ;  /* 0x000000ff0900720c */ /* 0x000fda0003f05270 */
[----:B------:R-:W-:Y:S05]  /*0310*/  @P0 EXIT ;  /* 0x000000000000094d */ /* 0x000fea0003800000 */
[----:B------:R-:W0:Y:S01]  /*0320*/  S2UR UR5, SR_CgaCtaId ;  /* 0x00000000000579c3 */ /* 0x000e220000008800 */
[----:B------:R-:W-:-:S07]  /*0330*/  UMOV UR4, 0x400 ;  /* 0x0000040000047882 */ /* 0x000fce0000000000 */
[----:B------:R-:W1:Y:S01]  /*0340*/  LDC.64 R4, c[0x0][0x380] ;  /* 0x0000e000ff047b82 */ /* 0x000e620000000a00 */
[----:B0-----:R-:W-:Y:S01]  /*0350*/  ULEA UR4, UR5, UR4, 0x18 ;  /* 0x0000000405047291 */ /* 0x001fe2000f8ec0ff */
[----:B-1----:R-:W-:-:S08]  /*0360*/  IMAD.WIDE.U32 R4, R0, 0x8, R4 ;  /* 0x0000000800047825 */ /* 0x002fd000078e0004 */
[----:B------:R-:W0:Y:S04]  /*0370*/  LDS.64 R2, [UR4] ;  /* 0x00000004ff027984 */ /* 0x000e280008000a00 */
[----:B0-----:R-:W-:Y:S01]  /*0380*/  STG.E.64 desc[UR6][R4.64], R2 ;  /* 0x0000000204007986 */ /* 0x001fe2000c101b06 */
[----:B------:R-:W-:Y:S05]  /*0390*/  EXIT ;  /* 0x000000000000794d */ /* 0x000fea0003800000 */
.L_x_5:
        /* <DEDUP_REMOVED lines=14> */
.L_x_265:


//--------------------- .text._Z27cuda_multi_coeffs_for_forceidddPdiiidS_S_S_ --------------------------
	.section	.text._Z27cuda_multi_coeffs_for_forceidddPdiiidS_S_S_,"ax",@progbits
	.align	128
        .global         _Z27cuda_multi_coeffs_for_forceidddPdiiidS_S_S_
        .type           _Z27cuda_multi_coeffs_for_forceidddPdiiidS_S_S_,@function
        .size           _Z27cuda_multi_coeffs_for_forceidddPdiiidS_S_S_,(.L_x_266 - _Z27cuda_multi_coeffs_for_forceidddPdiiidS_S_S_)
        .other          _Z27cuda_multi_coeffs_for_forceidddPdiiidS_S_S_,@"STO_CUDA_ENTRY STV_DEFAULT"
_Z27cuda_multi_coeffs_for_forceidddPdiiidS_S_S_:
.text._Z27cuda_multi_coeffs_for_forceidddPdiiidS_S_S_:
        /* <DEDUP_REMOVED lines=10> */
[----:B------:R-:W2:Y:S06]  /*00a0*/  LDCU.64 UR6, c[0x0][0x3b8] ;  /* 0x00007700ff0677ac */ /* 0x000eac0008000a00 */
[----:B------:R-:W3:Y:S01]  /*00b0*/  LDC.64 R6, c[0x0][0x3c0] ;  /* 0x0000f000ff067b82 */ /* 0x000ee20000000a00 */
[----:B------:R-:W4:Y:S01]  /*00c0*/  LDCU.64 UR8, c[0x0][0x3a8] ;  /* 0x00007500ff0877ac */ /* 0x000f220008000a00 */
[----:B------:R-:W5:Y:S06]  /*00d0*/  LDCU.64 UR10, c[0x0][0x388] ;  /* 0x00007100ff0a77ac */ /* 0x000f6c0008000a00 */
[----:B------:R-:W5:Y:S01]  /*00e0*/  LDC.64 R12, c[0x0][0x3c8] ;  /* 0x0000f200ff0c7b82 */ /* 0x000f620000000a00 */
[----:B0-----:R-:W-:-:S05]  /*00f0*/  IMAD.WIDE R2, R0, 0x8, R2 ;  /* 0x0000000800027825 */ /* 0x001fca00078e0202 */
[----:B-1----:R-:W2:Y:S01]  /*0100*/  LDG.E.64 R4, desc[UR4][R2.64] ;  /* 0x0000000402047981 */ /* 0x002ea2000c1e1b00 */
[----:B---3--:R-:W-:-:S05]  /*0110*/  IMAD.WIDE R6, R0, 0x8, R6 ;  /* 0x0000000800067825 */ /* 0x008fca00078e0206 */
[----:B------:R-:W3:Y:S01]  /*0120*/  LDG.E.64 R8, desc[UR4][R6.64] ;  /* 0x0000000406087981 */ /* 0x000ee2000c1e1b00 */
[----:B----4-:R-:W0:Y:S01]  /*0130*/  I2F.F64 R10, UR8 ;  /* 0x00000008000a7d12 */ /* 0x010e220008201c00 */
[----:B--2---:R-:W-:-:S08]  /*0140*/  DMUL R4, R4, UR6 ;  /* 0x0000000604047c28 */ /* 0x004fd00008000000 */
[----:B---3--:R-:W-:-:S08]  /*0150*/  DMUL R4, R4, R8 ;  /* 0x0000000804047228 */ /* 0x008fd00000000000 */
[----:B0-----:R-:W-:-:S08]  /*0160*/  DMUL R4, R4, R10 ;  /* 0x0000000a04047228 */ /* 0x001fd00000000000 */
[----:B-----5:R-:W-:Y:S01]  /*0170*/  DMUL R4, R4, UR10 ;  /* 0x0000000a04047c28 */ /* 0x020fe20008000000 */
[----:B------:R-:W-:-:S06]  /*0180*/  IMAD.WIDE R10, R0, 0x8, R12 ;  /* 0x00000008000a7825 */ /* 0x000fcc00078e020c */
[----:B------:R0:W-:Y:S04]  /*0190*/  STG.E.64 desc[UR4][R6.64], R4 ;  /* 0x0000000406007986 */ /* 0x0001e8000c101b04 */
[----:B------:R-:W2:Y:S04]  /*01a0*/  LDG.E.64 R8, desc[UR4][R2.64] ;  /* 0x0000000402087981 */ /* 0x000ea8000c1e1b00 */
[----:B------:R-:W3:Y:S01]  /*01b0*/  LDG.E.64 R12, desc[UR4][R10.64] ;  /* 0x000000040a0c7981 */ /* 0x000ee2000c1e1b00 */
[----:B------:R-:W1:Y:S01]  /*01c0*/  I2F.F64 R14, UR9 ;  /* 0x00000009000e7d12 */ /* 0x000e620008201c00 */
[----:B------:R-:W4:Y:S01]  /*01d0*/  LDCU.128 UR8, c[0x0][0x390] ;  /* 0x00007200ff0877ac */ /* 0x000f220008000c00 */
[----:B--2---:R-:W-:-:S08]  /*01e0*/  DMUL R8, R8, UR6 ;  /* 0x0000000608087c28 */ /* 0x004fd00008000000 */
[----:B---3--:R-:W-:Y:S01]  /*01f0*/  DMUL R8, R8, R12 ;  /* 0x0000000c08087228 */ /* 0x008fe20000000000 */
[----:B------:R-:W0:Y:S07]  /*0200*/  LDC.64 R12, c[0x0][0x3d0] ;  /* 0x0000f400ff0c7b82 */ /* 0x000e2e0000000a00 */
[----:B-1----:R-:W-:-:S08]  /*0210*/  DMUL R8, R8, R14 ;  /* 0x0000000e08087228 */ /* 0x002fd00000000000 */
[----:B----4-:R-:W-:Y:S01]  /*0220*/  DMUL R8, R8, UR8 ;  /* 0x0000000808087c28 */ /* 0x010fe20008000000 */
[----:B------:R-:W1:Y:S06]  /*0230*/  LDCU UR8, c[0x0][0x3b0] ;  /* 0x00007600ff0877ac */ /* 0x000e6c0008000800 */
[----:B------:R-:W-:Y:S04]  /*0240*/  STG.E.64 desc[UR4][R10.64], R8 ;  /* 0x000000080a007986 */ /* 0x000fe8000c101b04 */
[----:B------:R-:W2:Y:S01]  /*0250*/  LDG.E.64 R2, desc[UR4][R2.64] ;  /* 0x0000000402027981 */ /* 0x000ea2000c1e1b00 */
[----:B0-----:R-:W-:-:S05]  /*0260*/  IMAD.WIDE R6, R0, 0x8, R12 ;  /* 0x0000000800067825 */ /* 0x001fca00078e020c */
[----:B------:R-:W3:Y:S01]  /*0270*/  LDG.E.64 R12, desc[UR4][R6.64] ;  /* 0x00000004060c7981 */ /* 0x000ee2000c1e1b00 */
[----:B-1----:R-:W0:Y:S01]  /*0280*/  I2F.F64 R14, UR8 ;  /* 0x00000008000e7d12 */ /* 0x002e220008201c00 */
[----:B--2---:R-:W-:-:S08]  /*0290*/  DMUL R4, R2, UR6 ;  /* 0x0000000602047c28 */ /* 0x004fd00008000000 */
[----:B---3--:R-:W-:-:S08]  /*02a0*/  DMUL R4, R4, R12 ;  /* 0x0000000c04047228 */ /* 0x008fd00000000000 */
[----:B0-----:R-:W-:-:S08]  /*02b0*/  DMUL R4, R4, R14 ;  /* 0x0000000e04047228 */ /* 0x001fd00000000000 */
[----:B------:R-:W-:-:S07]  /*02c0*/  DMUL R4, R4, UR10 ;  /* 0x0000000a04047c28 */ /* 0x000fce0008000000 */
[----:B------:R-:W-:Y:S01]  /*02d0*/  STG.E.64 desc[UR4][R6.64], R4 ;  /* 0x0000000406007986 */ /* 0x000fe2000c101b04 */
[----:B------:R-:W-:Y:S05]  /*02e0*/  EXIT ;  /* 0x000000000000794d */ /* 0x000fea0003800000 */
.L_x_6:
        /* <DEDUP_REMOVED lines=9> */
.L_x_266:


//--------------------- .text._Z15cuda_calc_ForceiPdS_S_S_S_S_iiiiPiP7double2S_S_S_ --------------------------
	.section	.text._Z15cuda_calc_ForceiPdS_S_S_S_S_iiiiPiP7double2S_S_S_,"ax",@progbits
	.align	128
        .global         _Z15cuda_calc_ForceiPdS_S_S_S_S_iiiiPiP7double2S_S_S_
        .type           _Z15cuda_calc_ForceiPdS_S_S_S_S_iiiiPiP7double2S_S_S_,@function
        .size           _Z15cuda_calc_ForceiPdS_S_S_S_S_iiiiPiP7double2S_S_S_,(.L_x_267 - _Z15cuda_calc_ForceiPdS_S_S_S_S_iiiiPiP7double2S_S_S_)
        .other          _Z15cuda_calc_ForceiPdS_S_S_S_S_iiiiPiP7double2S_S_S_,@"STO_CUDA_ENTRY STV_DEFAULT"
_Z15cuda_calc_ForceiPdS_S_S_S_S_iiiiPiP7double2S_S_S_:
.text._Z15cuda_calc_ForceiPdS_S_S_S_S_iiiiPiP7double2S_S_S_:
[----:B------:R-:W-:Y:S01]  /*0000*/  LDC R1, c[0x0][0x37c] ;  /* 0x0000df00ff017b82 */ /* 0x000fe20000000800 */
[----:B------:R-:W0:Y:S07]  /*0010*/  S2R R0, SR_CTAID.X ;  /* 0x0000000000007919 */ /* 0x000e2e0000002500 */
[----:B------:R-:W0:Y:S01]  /*0020*/  LDC.64 R4, c[0x0][0x390] ;  /* 0x0000e400ff047b82 */ /* 0x000e220000000a00 */
[----:B------:R-:W1:Y:S01]  /*0030*/  LDCU.64 UR4, c[0x0][0x358] ;  /* 0x00006b00ff0477ac */ /* 0x000e620008000a00 */
[----:B------:R-:W2:Y:S06]  /*0040*/  S2R R2, SR_TID.X ;  /* 0x0000000000027919 */ /* 0x000eac0000002100 */
[----:B------:R-:W3:Y:S08]  /*0050*/  LDC.64 R14, c[0x0][0x398] ;  /* 0x0000e600ff0e7b82 */ /* 0x000ef00000000a00 */
[----:B------:R-:W4:Y:S08]  /*0060*/  LDC.64 R8, c[0x0][0x388] ;  /* 0x0000e200ff087b82 */ /* 0x000f300000000a00 */
[----:B------:R-:W5:Y:S01]  /*0070*/  LDC.64 R10, c[0x0][0x3c8] ;  /* 0x0000f200ff0a7b82 */ /* 0x000f620000000a00 */
[----:B0-----:R-:W-:-:S07]  /*0080*/  IMAD.WIDE.U32 R4, R0, 0x8, R4 ;  /* 0x0000000800047825 */ /* 0x001fce00078e0004 */
[----:B------:R-:W0:Y:S01]  /*0090*/  LDC.64 R6, c[0x0][0x3b8] ;  /* 0x0000ee00ff067b82 */ /* 0x000e220000000a00 */
[C---:B---3--:R-:W-:Y:S01]  /*00a0*/  IMAD.WIDE.U32 R14, R0.reuse, 0x8, R14 ;  /* 0x00000008000e7825 */ /* 0x048fe200078e000e */
[----:B-1----:R1:W3:Y:S03]  /*00b0*/  LDG.E.64 R12, desc[UR4][R4.64] ;  /* 0x00000004040c7981 */ /* 0x0022e6000c1e1b00 */
[----:B----4-:R-:W-:Y:S02]  /*00c0*/  IMAD.WIDE.U32 R8, R0, 0x8, R8 ;  /* 0x0000000800087825 */ /* 0x010fe400078e0008 */
[----:B------:R-:W4:Y:S04]  /*00d0*/  LDG.E.64 R14, desc[UR4][R14.64] ;  /* 0x000000040e0e7981 */ /* 0x000f28000c1e1b00 */
[----:B------:R-:W4:Y:S01]  /*00e0*/  LDG.E.64 R8, desc[UR4][R8.64] ;  /* 0x0000000408087981 */ /* 0x000f22000c1e1b00 */
[----:B--2---:R-:W-:Y:S01]  /*00f0*/  IMAD R3, R2, 0x3, RZ ;  /* 0x0000000302037824 */ /* 0x004fe200078e02ff */
[----:B-1----:R-:W1:Y:S03]  /*0100*/  LDC.64 R4, c[0x0][0x3c0] ;  /* 0x0000f000ff047b82 */ /* 0x002e660000000a00 */
[----:B-----5:R-:W-:-:S05]  /*0110*/  IMAD.WIDE.U32 R10, R3, 0x4, R10 ;  /* 0x00000004030a7825 */ /* 0x020fca00078e000a */
[----:B------:R-:W2:Y:S04]  /*0120*/  LDG.E R17, desc[UR4][R10.64+0x4] ;  /* 0x000004040a117981 */ /* 0x000ea8000c1e1900 */
[----:B------:R-:W5:Y:S04]  /*0130*/  LDG.E R19, desc[UR4][R10.64+0x8] ;  /* 0x000008040a137981 */ /* 0x000f68000c1e1900 */
[----:B------:R-:W5:Y:S01]  /*0140*/  LDG.E R16, desc[UR4][R10.64] ;  /* 0x000000040a107981 */ /* 0x000f62000c1e1900 */
[----:B---3--:R-:W2:Y:S08]  /*0150*/  F2I.F64.TRUNC R12, R12 ;  /* 0x0000000c000c7311 */ /* 0x008eb0000030d100 */
[----:B----4-:R-:W5:Y:S08]  /*0160*/  F2I.F64.TRUNC R18, R14 ;  /* 0x0000000e00127311 */ /* 0x010f70000030d100 */
[----:B------:R-:W3:Y:S01]  /*0170*/  F2I.F64.TRUNC R3, R8 ;  /* 0x0000000800037311 */ /* 0x000ee2000030d100 */
[----:B--2---:R-:W-:-:S02]  /*0180*/  IADD3 R17, PT, PT, R12, R17, RZ ;  /* 0x000000110c117210 */ /* 0x004fc40007ffe0ff */
[----:B-----5:R-:W-:-:S04]  /*0190*/  IADD3 R18, PT, PT, R18, R19, RZ ;  /* 0x0000001312127210 */ /* 0x020fc80007ffe0ff */
[----:B------:R-:W-:Y:S02]  /*01a0*/  SHF.R.S32.HI R19, RZ, 0x1f, R18 ;  /* 0x0000001fff137819 */ /* 0x000fe40000011412 */
[----:B---3--:R-:W-:Y:S02]  /*01b0*/  IADD3 R3, PT, PT, R3, R16, RZ ;  /* 0x0000001003037210 */ /* 0x008fe40007ffe0ff */
[----:B------:R-:W-:Y:S02]  /*01c0*/  SHF.R.S32.HI R16, RZ, 0x1f, R17 ;  /* 0x0000001fff107819 */ /* 0x000fe40000011411 */
[----:B------:R-:W-:Y:S02]  /*01d0*/  SHF.R.S32.HI R11, RZ, 0x1f, R3 ;  /* 0x0000001fff0b7819 */ /* 0x000fe40000011403 */
[----:B0-----:R-:W-:Y:S02]  /*01e0*/  LOP3.LUT R16, R16, R7, RZ, 0xc0, !PT ;  /* 0x0000000710107212 */ /* 0x001fe400078ec0ff */
[----:B-1----:R-:W-:-:S02]  /*01f0*/  LOP3.LUT R19, R19, R4, RZ, 0xc0, !PT ;  /* 0x0000000413137212 */ /* 0x002fc400078ec0ff */
[----:B------:R-:W-:Y:S01]  /*0200*/  LOP3.LUT R10, R11, R6, RZ, 0xc0, !PT ;  /* 0x000000060b0a7212 */ /* 0x000fe200078ec0ff */
[----:B------:R-:W-:Y:S01]  /*0210*/  IMAD.IADD R16, R17, 0x1, R16 ;  /* 0x0000000111107824 */ /* 0x000fe200078e0210 */
[----:B------:R-:W-:Y:S02]  /*0220*/  IADD3 R19, PT, PT, R18, R19, RZ ;  /* 0x0000001312137210 */ /* 0x000fe40007ffe0ff */
[----:B------:R-:W-:Y:S02]  /*0230*/  IADD3 R3, PT, PT, R3, R10, RZ ;  /* 0x0000000a03037210 */ /* 0x000fe40007ffe0ff */
[----:B------:R-:W-:Y:S02]  /*0240*/  ISETP.GE.AND P1, PT, R16, R7, PT ;  /* 0x000000071000720c */ /* 0x000fe40003f26270 */
[----:B------:R-:W-:Y:S02]  /*0250*/  ISETP.GE.AND P2, PT, R19, R4, PT ;  /* 0x000000041300720c */ /* 0x000fe40003f46270 */
[----:B------:R-:W-:-:S02]  /*0260*/  ISETP.GE.AND P0, PT, R3, R6, PT ;  /* 0x000000060300720c */ /* 0x000fc40003f06270 */
[----:B------:R-:W-:Y:S02]  /*0270*/  SEL R9, R7, RZ, P1 ;  /* 0x000000ff07097207 */ /* 0x000fe40000800000 */
[----:B------:R-:W-:Y:S02]  /*0280*/  SEL R10, R4, RZ, P2 ;  /* 0x000000ff040a7207 */ /* 0x000fe40001000000 */
[----:B------:R-:W-:Y:S01]  /*0290*/  SEL R8, R6, RZ, P0 ;  /* 0x000000ff06087207 */ /* 0x000fe20000000000 */
[----:B------:R-:W-:Y:S01]  /*02a0*/  IMAD.IADD R16, R16, 0x1, -R9 ;  /* 0x0000000110107824 */ /* 0x000fe200078e0a09 */
[----:B------:R-:W-:Y:S02]  /*02b0*/  IADD3 R10, PT, PT, R19, -R10, RZ ;  /* 0x8000000a130a7210 */ /* 0x000fe40007ffe0ff */
[----:B------:R-:W-:Y:S01]  /*02c0*/  IADD3 R8, PT, PT, R3, -R8, RZ ;  /* 0x8000000803087210 */ /* 0x000fe20007ffe0ff */
[-C--:B------:R-:W-:Y:S02]  /*02d0*/  IMAD R3, R6, R7.reuse, RZ ;  /* 0x0000000706037224 */ /* 0x080fe400078e02ff */
[----:B------:R-:W-:-:S02]  /*02e0*/  IMAD R7, R10, R7, R16 ;  /* 0x000000070a077224 */ /* 0x000fc400078e0210 */
[----:B------:R-:W-:Y:S02]  /*02f0*/  IMAD R4, R3, R4, RZ ;  /* 0x0000000403047224 */ /* 0x000fe400078e02ff */
[----:B------:R-:W-:-:S05]  /*0300*/  IMAD R3, R7, R6, R8 ;  /* 0x0000000607037224 */ /* 0x000fca00078e0208 */
[----:B------:R-:W-:-:S13]  /*0310*/  ISETP.GE.AND P0, PT, R3, R4, PT ;  /* 0x000000040300720c */ /* 0x000fda0003f06270 */
[----:B------:R-:W-:Y:S05]  /*0320*/  @P0 EXIT ;  /* 0x000000000000094d */ /* 0x000fea0003800000 */
[----:B------:R-:W0:Y:S01]  /*0330*/  LDC.64 R6, c[0x0][0x3d0] ;  /* 0x0000f400ff067b82 */ /* 0x000e220000000a00 */
[----:B------:R-:W-:-:S07]  /*0340*/  IMAD R4, R0, R5, R2 ;  /* 0x0000000500047224 */ /* 0x000fce00078e0202 */
[----:B------:R-:W1:Y:S08]  /*0350*/  LDC.64 R8, c[0x0][0x3d8] ;  /* 0x0000f600ff087b82 */ /* 0x000e700000000a00 */
[----:B------:R-:W2:Y:S01]  /*0360*/  LDC.64 R12, c[0x0][0x3e0] ;  /* 0x0000f800ff0c7b82 */ /* 0x000ea20000000a00 */
[----:B0-----:R-:W-:-:S07]  /*0370*/  IMAD.WIDE R2, R3, 0x10, R6 ;  /* 0x0000001003027825 */ /* 0x001fce00078e0206 */
[----:B------:R-:W0:Y:S01]  /*0380*/  LDC.64 R16, c[0x0][0x3a8] ;  /* 0x0000ea00ff107b82 */ /* 0x000e220000000a00 */
[----:B------:R-:W3:Y:S01]  /*0390*/  LDG.E.64 R2, desc[UR4][R2.64] ;  /* 0x0000000402027981 */ /* 0x000ee2000c1e1b00 */
[----:B-1----:R-:W-:-:S06]  /*03a0*/  IMAD.WIDE R8, R4, 0x8, R8 ;  /* 0x0000000804087825 */ /* 0x002fcc00078e0208 */
[----:B------:R-:W1:Y:S01]  /*03b0*/  LDC.64 R6, c[0x0][0x3a0] ;  /* 0x0000e800ff067b82 */ /* 0x000e620000000a00 */
[----:B------:R-:W3:Y:S01]  /*03c0*/  LDG.E.64 R8, desc[UR4][R8.64] ;  /* 0x0000000408087981 */ /* 0x000ee2000c1e1b00 */
[----:B--2---:R-:W-:-:S06]  /*03d0*/  IMAD.WIDE R12, R4, 0x8, R12 ;  /* 0x00000008040c7825 */ /* 0x004fcc00078e020c */
[----:B------:R-:W2:Y:S01]  /*03e0*/  LDC.64 R18, c[0x0][0x3e8] ;  /* 0x0000fa00ff127b82 */ /* 0x000ea20000000a00 */
[----:B-1----:R-:W-:Y:S01]  /*03f0*/  IMAD.WIDE.U32 R6, R0, 0x8, R6 ;  /* 0x0000000800067825 */ /* 0x002fe200078e0006 */
[----:B---3--:R-:W-:-:S07]  /*0400*/  DMUL R10, R2, R8 ;  /* 0x00000008020a7228 */ /* 0x008fce0000000000 */
[----:B------:R-:W-:Y:S04]  /*0410*/  REDG.E.ADD.F64.RN.STRONG.GPU desc[UR4][R6.64], R10 ;  /* 0x0000000a060079a6 */ /* 0x000fe8000c12ff04 */
[----:B------:R-:W3:Y:S01]  /*0420*/  LDG.E.64 R12, desc[UR4][R12.64] ;  /* 0x000000040c0c7981 */ /* 0x000ee2000c1e1b00 */
[----:B0-----:R-:W-:-:S04]  /*0430*/  IMAD.WIDE.U32 R8, R0, 0x8, R16 ;  /* 0x0000000800087825 */ /* 0x001fc800078e0010 */
[----:B--2---:R-:W-:Y:S02]  /*0440*/  IMAD.WIDE R4, R4, 0x8, R18 ;  /* 0x0000000804047825 */ /* 0x004fe400078e0212 */
[----:B------:R-:W0:Y:S01]  /*0450*/  LDC.64 R18, c[0x0][0x3b0] ;  /* 0x0000ec00ff127b82 */ /* 0x000e220000000a00 */
[----:B---3--:R-:W-:-:S07]  /*0460*/  DMUL R14, R2, R12 ;  /* 0x0000000c020e7228 */ /* 0x008fce0000000000 */
[----:B------:R-:W-:Y:S04]  /*0470*/  REDG.E.ADD.F64.RN.STRONG.GPU desc[UR4][R8.64], R14 ;  /* 0x0000000e080079a6 */ /* 0x000fe8000c12ff04 */
[----:B------:R-:W2:Y:S02]  /*0480*/  LDG.E.64 R4, desc[UR4][R4.64] ;  /* 0x0000000404047981 */ /* 0x000ea4000c1e1b00 */
[----:B--2---:R-:W-:Y:S01]  /*0490*/  DMUL R16, R2, R4 ;  /* 0x0000000402107228 */ /* 0x004fe20000000000 */
[----:B0-----:R-:W-:-:S06]  /*04a0*/  IMAD.WIDE.U32 R2, R0, 0x8, R18 ;  /* 0x0000000800027825 */ /* 0x001fcc00078e0012 */
[----:B------:R-:W-:Y:S01]  /*04b0*/  REDG.E.ADD.F64.RN.STRONG.GPU desc[UR4][R2.64], R16 ;  /* 0x00000010020079a6 */ /* 0x000fe2000c12ff04 */
[----:B------:R-:W-:Y:S05]  /*04c0*/  EXIT ;  /* 0x000000000000794d */ /* 0x000fea0003800000 */
.L_x_7:
        /* <DEDUP_REMOVED lines=11> */
.L_x_267:


//--------------------- .text._Z21reduction_complex_sumP7double2m --------------------------
	.section	.text._Z21reduction_complex_sumP7double2m,"ax",@progbits
	.align	128
        .global         _Z21reduction_complex_sumP7double2m
        .type           _Z21reduction_complex_sumP7double2m,@function
        .size           _Z21reduction_complex_sumP7double2m,(.L_x_268 - _Z21reduction_complex_sumP7double2m)
        .other          _Z21reduction_complex_sumP7double2m,@"STO_CUDA_ENTRY STV_DEFAULT"
_Z21reduction_complex_sumP7double2m:
.text._Z21reduction_complex_sumP7double2m:
        /* <DEDUP_REMOVED lines=14> */
[----:B---3--:R-:W2:Y:S01]  /*00e0*/  @!P0 LDG.E.128 R4, desc[UR6][R4.64] ;  /* 0x0000000604048981 */ /* 0x008ea2000c1e1d00 */
[----:B------:R-:W0:Y:S01]  /*00f0*/  S2UR UR5, SR_CgaCtaId ;  /* 0x00000000000579c3 */ /* 0x000e220000008800 */
[----:B------:R-:W-:Y:S01]  /*0100*/  UMOV UR4, 0x400 ;  /* 0x0000040000047882 */ /* 0x000fe20000000000 */
[----:B------:R-:W-:Y:S01]  /*0110*/  IMAD.U32 R8, RZ, RZ, UR8 ;  /* 0x00000008ff087e24 */ /* 0x000fe2000f8e00ff */
[----:B------:R-:W-:Y:S03]  /*0120*/  BSSY.RECONVERGENT B0, `(.L_x_8) ;  /* 0x0000012000007945 */ /* 0x000fe60003800200 */
[----:B------:R-:W-:Y:S01]  /*0130*/  IMAD.IADD R9, R9, 0x1, R8 ;  /* 0x0000000109097824 */ /* 0x000fe200078e0208 */
[----:B0-----:R-:W-:-:S06]  /*0140*/  ULEA UR4, UR5, UR4, 0x18 ;  /* 0x0000000405047291 */ /* 0x001fcc000f8ec0ff */
[----:B------:R-:W-:-:S05]  /*0150*/  LEA R3, R2, UR4, 0x4 ;  /* 0x0000000402037c11 */ /* 0x000fca000f8e20ff */
[----:B--2---:R0:W-:Y:S04]  /*0160*/  @!P0 STS.128 [R3], R4 ;  /* 0x0000000403008388 */ /* 0x0041e80000000c00 */
[----:B------:R0:W-:Y:S01]  /*0170*/  @P0 STS.128 [R3], RZ ;  /* 0x000000ff03000388 */ /* 0x0001e20000000c00 */
[----:B------:R-:W-:-:S04]  /*0180*/  ISETP.GE.U32.AND P0, PT, R9, UR10, PT ;  /* 0x0000000a09007c0c */ /* 0x000fc8000bf06070 */
[----:B------:R-:W-:-:S13]  /*0190*/  ISETP.GE.U32.AND.EX P0, PT, RZ, UR11, PT, P0 ;  /* 0x0000000bff007c0c */ /* 0x000fda000bf06100 */
[----:B0-----:R-:W-:Y:S05]  /*01a0*/  @P0 BRA `(.L_x_9) ;  /* 0x00000000001c0947 */ /* 0x001fea0003800000 */
[----:B------:R-:W0:Y:S02]  /*01b0*/  LDCU.64 UR4, c[0x0][0x380] ;  /* 0x00007000ff0477ac */ /* 0x000e240008000a00 */
[----:B0-----:R-:W-:-:S04]  /*01c0*/  LEA R4, P0, R9, UR4, 0x4 ;  /* 0x0000000409047c11 */ /* 0x001fc8000f8020ff */
[----:B------:R-:W-:-:S06]  /*01d0*/  LEA.HI.X R5, R9, UR5, RZ, 0x4, P0 ;  /* 0x0000000509057c11 */ /* 0x000fcc00080f24ff */
[----:B------:R-:W2:Y:S01]  /*01e0*/  LDG.E.128 R4, desc[UR6][R4.64] ;  /* 0x0000000604047981 */ /* 0x000ea2000c1e1d00 */
[----:B------:R-:W-:-:S05]  /*01f0*/  IMAD R9, R8, 0x10, R3 ;  /* 0x0000001008097824 */ /* 0x000fca00078e0203 */
[----:B--2---:R1:W-:Y:S01]  /*0200*/  STS.128 [R9], R4 ;  /* 0x0000000409007388 */ /* 0x0043e20000000c00 */
[----:B------:R-:W-:Y:S05]  /*0210*/  BRA `(.L_x_10) ;  /* 0x0000000000087947 */ /* 0x000fea0003800000 */
.L_x_9:
[----:B------:R-:W-:-:S05]  /*0220*/  IMAD R4, R8, 0x10, R3 ;  /* 0x0000001008047824 */ /* 0x000fca00078e0203 */
[----:B------:R0:W-:Y:S02]  /*0230*/  STS.128 [R4], RZ ;  /* 0x000000ff04007388 */ /* 0x0001e40000000c00 */
.L_x_10:
[----:B------:R-:W-:Y:S05]  /*0240*/  BSYNC.RECONVERGENT B0 ;  /* 0x0000000000007941 */ /* 0x000fea0003800200 */
.L_x_8:
[----:B------:R-:W-:Y:S06]  /*0250*/  BAR.SYNC.DEFER_BLOCKING 0x0 ;  /* 0x0000000000007b1d */ /* 0x000fec0000010000 */
.L_x_11:
[----:B------:R-:W-:-:S13]  /*0260*/  ISETP.GE.U32.AND P0, PT, R2, R8, PT ;  /* 0x000000080200720c */ /* 0x000fda0003f06070 */
[----:B------:R-:W-:Y:S01]  /*0270*/  @!P0 IMAD R12, R8, 0x10, R3 ;  /* 0x00000010080c8824 */ /* 0x000fe200078e0203 */
[----:B012---:R-:W-:Y:S05]  /*0280*/  @!P0 LDS.128 R4, [R3] ;  /* 0x0000000003048984 */ /* 0x007fea0000000c00 */
[----:B------:R-:W0:Y:S02]  /*0290*/  @!P0 LDS.128 R12, [R12] ;  /* 0x000000000c0c8984 */ /* 0x000e240000000c00 */
[----:B0-----:R-:W-:Y:S02]  /*02a0*/  @!P0 DADD R4, R4, R12 ;  /* 0x0000000004048229 */ /* 0x001fe4000000000c */
[----:B------:R-:W-:-:S07]  /*02b0*/  @!P0 DADD R6, R6, R14 ;  /* 0x0000000006068229 */ /* 0x000fce000000000e */
[----:B------:R2:W-:Y:S01]  /*02c0*/  @!P0 STS.128 [R3], R4 ;  /* 0x0000000403008388 */ /* 0x0005e20000000c00 */
[----:B------:R-:W-:Y:S01]  /*02d0*/  BAR.SYNC.DEFER_BLOCKING 0x0 ;  /* 0x0000000000007b1d */ /* 0x000fe20000010000 */
[----:B------:R-:W-:Y:S02]  /*02e0*/  ISETP.GT.U32.AND P0, PT, R8, 0x1, PT ;  /* 0x000000010800780c */ /* 0x000fe40003f04070 */
[----:B------:R-:W-:-:S11]  /*02f0*/  SHF.R.U32.HI R8, RZ, 0x1, R8 ;  /* 0x00000001ff087819 */ /* 0x000fd60000011608 */
[----:B------:R-:W-:Y:S05]  /*0300*/  @P0 BRA `(.L_x_11) ;  /* 0xfffffffc00d40947 */ /* 0x000fea000383ffff */
[----:B------:R-:W-:-:S13]  /*0310*/  ISETP.NE.AND P0, PT, R2, RZ, PT ;  /* 0x000000ff0200720c */ /* 0x000fda0003f05270 */
[----:B------:R-:W-:Y:S05]  /*0320*/  @P0 EXIT ;  /* 0x000000000000094d */ /* 0x000fea0003800000 */
[----:B------:R-:W0:Y:S01]  /*0330*/  S2UR UR5, SR_CgaCtaId ;  /* 0x00000000000579c3 */ /* 0x000e220000008800 */
[----:B------:R-:W-:-:S07]  /*0340*/  UMOV UR4, 0x400 ;  /* 0x0000040000047882 */ /* 0x000fce0000000000 */
[----:B--2---:R-:W1:Y:S01]  /*0350*/  LDC.64 R2, c[0x0][0x380] ;  /* 0x0000e000ff027b82 */ /* 0x004e620000000a00 */
[----:B0-----:R-:W-:Y:S01]  /*0360*/  ULEA UR4, UR5, UR4, 0x18 ;  /* 0x0000000405047291 */ /* 0x001fe2000f8ec0ff */
[----:B-1----:R-:W-:-:S08]  /*0370*/  IMAD.WIDE.U32 R2, R0, 0x10, R2 ;  /* 0x0000001000027825 */ /* 0x002fd000078e0002 */
[----:B------:R-:W0:Y:S04]  /*0380*/  LDS.128 R4, [UR4] ;  /* 0x00000004ff047984 */ /* 0x000e280008000c00 */
[----:B0-----:R-:W-:Y:S01]  /*0390*/  STG.E.128 desc[UR6][R2.64], R4 ;  /* 0x0000000402007986 */ /* 0x001fe2000c101d06 */
[----:B------:R-:W-:Y:S05]  /*03a0*/  EXIT ;  /* 0x000000000000794d */ /* 0x000fea0003800000 */
.L_x_12:
        /* <DEDUP_REMOVED lines=13> */
.L_x_268:


//--------------------- .text._Z14product_kerneliiiP7double2PdS0_ --------------------------
	.section	.text._Z14product_kerneliiiP7double2PdS0_,"ax",@progbits
	.align	128
        .global         _Z14product_kerneliiiP7double2PdS0_
        .type           _Z14product_kerneliiiP7double2PdS0_,@function
        .size           _Z14product_kerneliiiP7double2PdS0_,(.L_x_269 - _Z14product_kerneliiiP7double2PdS0_)
        .other          _Z14product_kerneliiiP7double2PdS0_,@"STO_CUDA_ENTRY STV_DEFAULT"
_Z14product_kerneliiiP7double2PdS0_:
.text._Z14product_kerneliiiP7double2PdS0_:
[----:B------:R-:W-:Y:S01]  /*0000*/  LDC R1, c[0x0][0x37c] ;  /* 0x0000df00ff017b82 */ /* 0x000fe20000000800 */
[----:B------:R-:W0:Y:S07]  /*0010*/  S2R R0, SR_TID.X ;  /* 0x0000000000007919 */ /* 0x000e2e0000002100 */
[----:B------:R-:W0:Y:S01]  /*0020*/  S2UR UR4, SR_CTAID.X ;  /* 0x00000000000479c3 */ /* 0x000e220000002500 */
[----:B------:R-:W1:Y:S01]  /*0030*/  LDCU UR5, c[0x0][0x388] ;  /* 0x00007100ff0577ac */ /* 0x000e620008000800 */
[----:B------:R-:W1:Y:S06]  /*0040*/  S2R R6, SR_CTAID.Z ;  /* 0x0000000000067919 */ /* 0x000e6c0000002700 */
[----:B------:R-:W0:Y:S08]  /*0050*/  LDC R7, c[0x0][0x360] ;  /* 0x0000d800ff077b82 */ /* 0x000e300000000800 */
[----:B------:R-:W2:Y:S08]  /*0060*/  S2UR UR6, SR_CTAID.Y ;  /* 0x00000000000679c3 */ /* 0x000eb00000002600 */
[----:B------:R-:W2:Y:S01]  /*0070*/  LDC.64 R8, c[0x0][0x380] ;  /* 0x0000e000ff087b82 */ /* 0x000ea20000000a00 */
[----:B0-----:R-:W-:Y:S01]  /*0080*/  IMAD R7, R7, UR4, R0 ;  /* 0x0000000407077c24 */ /* 0x001fe2000f8e0200 */
[----:B--2---:R-:W-:-:S04]  /*0090*/  ISETP.LE.AND P0, PT, R9, UR6, PT ;  /* 0x0000000609007c0c */ /* 0x004fc8000bf03270 */
[----:B------:R-:W-:-:S04]  /*00a0*/  ISETP.GE.OR P0, PT, R7, R8, P0 ;  /* 0x000000080700720c */ /* 0x000fc80000706670 */
[----:B-1----:R-:W-:-:S13]  /*00b0*/  ISETP.GE.OR P0, PT, R6, UR5, P0 ;  /* 0x0000000506007c0c */ /* 0x002fda0008706670 */
[----:B------:R-:W-:Y:S05]  /*00c0*/  @P0 EXIT ;  /* 0x000000000000094d */ /* 0x000fea0003800000 */
[----:B------:R-:W0:Y:S01]  /*00d0*/  LDC.64 R4, c[0x0][0x3a0] ;  /* 0x0000e800ff047b82 */ /* 0x000e220000000a00 */
[----:B------:R-:W1:Y:S01]  /*00e0*/  LDCU.64 UR4, c[0x0][0x358] ;  /* 0x00006b00ff0477ac */ /* 0x000e620008000a00 */
[----:B------:R-:W-:-:S04]  /*00f0*/  IMAD R0, R6, R9, UR6 ;  /* 0x0000000606007e24 */ /* 0x000fc8000f8e0209 */
[----:B------:R-:W-:Y:S02]  /*0100*/  IMAD R15, R0, R8, R7 ;  /* 0x00000008000f7224 */ /* 0x000fe400078e0207 */
[----:B------:R-:W2:Y:S08]  /*0110*/  LDC.64 R2, c[0x0][0x398] ;  /* 0x0000e600ff027b82 */ /* 0x000eb00000000a00 */
[----:B------:R-:W3:Y:S01]  /*0120*/  LDC.64 R12, c[0x0][0x390] ;  /* 0x0000e400ff0c7b82 */ /* 0x000ee20000000a00 */
[----:B0-----:R-:W-:-:S06]  /*0130*/  IMAD.WIDE R4, R15, 0x10, R4 ;  /* 0x000000100f047825 */ /* 0x001fcc00078e0204 */
[----:B-1----:R-:W4:Y:S01]  /*0140*/  LDG.E.128 R4, desc[UR4][R4.64] ;  /* 0x0000000404047981 */ /* 0x002f22000c1e1d00 */
[----:B--2---:R-:W-:-:S06]  /*0150*/  IMAD.WIDE R2, R15, 0x8, R2 ;  /* 0x000000080f027825 */ /* 0x004fcc00078e0202 */
[----:B------:R-:W2:Y:S01]  /*0160*/  LDG.E.64 R2, desc[UR4][R2.64] ;  /* 0x0000000402027981 */ /* 0x000ea2000c1e1b00 */
[----:B----4-:R-:W-:Y:S02]  /*0170*/  DMUL R8, RZ, R6 ;  /* 0x00000006ff087228 */ /* 0x010fe40000000000 */
[----:B--2---:R-:W-:-:S06]  /*0180*/  DMUL R10, R6, R2 ;  /* 0x00000002060a7228 */ /* 0x004fcc0000000000 */
[----:B------:R-:W-:Y:S01]  /*0190*/  DFMA R8, R4, R2, -R8 ;  /* 0x000000020408722b */ /* 0x000fe20000000808 */
[----:B---3--:R-:W-:Y:S01]  /*01a0*/  IMAD.WIDE R6, R15, 0x10, R12 ;  /* 0x000000100f067825 */ /* 0x008fe200078e020c */
[----:B------:R-:W-:-:S07]  /*01b0*/  DFMA R10, RZ, R4, R10 ;  /* 0x00000004ff0a722b */ /* 0x000fce000000000a */
[----:B------:R-:W-:Y:S01]  /*01c0*/  STG.E.128 desc[UR4][R6.64], R8 ;  /* 0x0000000806007986 */ /* 0x000fe2000c101d04 */
[----:B------:R-:W-:Y:S05]  /*01d0*/  EXIT ;  /* 0x000000000000794d */ /* 0x000fea0003800000 */
.L_x_13:
        /* <DEDUP_REMOVED lines=10> */
.L_x_269:


//--------------------- .text._Z19cuda_add_coeffs_ZZUdddddiiiddP7double2 --------------------------
	.section	.text._Z19cuda_add_coeffs_ZZUdddddiiiddP7double2,"ax",@progbits
	.align	128
        .global         _Z19cuda_add_coeffs_ZZUdddddiiiddP7double2
        .type           _Z19cuda_add_coeffs_ZZUdddddiiiddP7double2,@function
        .size           _Z19cuda_add_coeffs_ZZUdddddiiiddP7double2,(.L_x_260 - _Z19cuda_add_coeffs_ZZUdddddiiiddP7double2)
        .other          _Z19cuda_add_coeffs_ZZUdddddiiiddP7double2,@"STO_CUDA_ENTRY STV_DEFAULT"
_Z19cuda_add_coeffs_ZZUdddddiiiddP7double2:
.text._Z19cuda_add_coeffs_ZZUdddddiiiddP7double2:
[----:B------:R-:W-:Y:S01]  /*0000*/  LDC R1, c[0x0][0x37c] ;  /* 0x0000df00ff017b82 */ /* 0x000fe20000000800 */
[----:B------:R-:W0:Y:S07]  /*0010*/  S2R R0, SR_TID.X ;  /* 0x0000000000007919 */ /* 0x000e2e0000002100 */
[----:B------:R-:W0:Y:S01]  /*0020*/  S2UR UR4, SR_CTAID.X ;  /* 0x00000000000479c3 */ /* 0x000e220000002500 */
[----:B------:R-:W1:Y:S07]  /*0030*/  S2R R19, SR_CTAID.Z ;  /* 0x0000000000137919 */ /* 0x000e6e0000002700 */
[----:B------:R-:W0:Y:S08]  /*0040*/  LDC R17, c[0x0][0x360] ;  /* 0x0000d800ff117b82 */ /* 0x000e300000000800 */
[----:B------:R-:W2:Y:S08]  /*0050*/  S2UR UR5, SR_CTAID.Y ;  /* 0x00000000000579c3 */ /* 0x000eb00000002600 */
[----:B------:R-:W2:Y:S08]  /*0060*/  LDC.64 R12, c[0x0][0x3a8] ;  /* 0x0000ea00ff0c7b82 */ /* 0x000eb00000000a00 */
[----:B------:R-:W1:Y:S01]  /*0070*/  LDC R4, c[0x0][0x3b0] ;  /* 0x0000ec00ff047b82 */ /* 0x000e620000000800 */
[----:B0-----:R-:W-:Y:S01]  /*0080*/  IMAD R17, R17, UR4, R0 ;  /* 0x0000000411117c24 */ /* 0x001fe2000f8e0200 */
[----:B--2---:R-:W-:-:S04]  /*0090*/  ISETP.LE.AND P0, PT, R13, UR5, PT ;  /* 0x000000050d007c0c */ /* 0x004fc8000bf03270 */
[----:B------:R-:W-:-:S04]  /*00a0*/  ISETP.GE.OR P0, PT, R17, R12, P0 ;  /* 0x0000000c1100720c */ /* 0x000fc80000706670 */
[----:B-1----:R-:W-:-:S13]  /*00b0*/  ISETP.GE.OR P0, PT, R19, R4, P0 ;  /* 0x000000041300720c */ /* 0x002fda0000706670 */
[----:B------:R-:W-:Y:S05]  /*00c0*/  @P0 EXIT ;  /* 0x000000000000094d */ /* 0x000fea0003800000 */
[----:B------:R-:W-:Y:S01]  /*00d0*/  SHF.R.U32.HI R2, RZ, 0x1, R13 ;  /* 0x00000001ff027819 */ /* 0x000fe2000001160d */
[----:B------:R-:W0:Y:S01]  /*00e0*/  LDCU.64 UR6, c[0x0][0x388] ;  /* 0x00007100ff0677ac */ /* 0x000e220008000a00 */
[----:B------:R-:W-:Y:S02]  /*00f0*/  LEA.HI R0, R12, R12, RZ, 0x1 ;  /* 0x0000000c0c007211 */ /* 0x000fe400078f08ff */
[----:B------:R-:W-:Y:S01]  /*0100*/  ISETP.LT.U32.AND P0, PT, R2, UR5, PT ;  /* 0x0000000502007c0c */ /* 0x000fe2000bf01070 */
[----:B------:R-:W1:Y:S01]  /*0110*/  LDCU.128 UR8, c[0x0][0x390] ;  /* 0x00007200ff0877ac */ /* 0x000e620008000c00 */
[----:B------:R-:W-:Y:S02]  /*0120*/  SHF.R.S32.HI R0, RZ, 0x1, R0 ;  /* 0x00000001ff007819 */ /* 0x000fe40000011400 */
[----:B------:R-:W-:Y:S01]  /*0130*/  SEL R2, R13, RZ, P0 ;  /* 0x000000ff0d027207 */ /* 0x000fe20000000000 */
[----:B------:R-:W2:Y:S01]  /*0140*/  LDCU.64 UR12, c[0x0][0x3a0] ;  /* 0x00007400ff0c77ac */ /* 0x000ea20008000a00 */
[----:B------:R-:W-:-:S02]  /*0150*/  ISETP.GT.AND P0, PT, R17, R0, PT ;  /* 0x000000001100720c */ /* 0x000fc40003f04270 */
[----:B------:R-:W-:Y:S02]  /*0160*/  IADD3 R10, PT, PT, -R2, UR5, RZ ;  /* 0x00000005020a7c10 */ /* 0x000fe4000fffe1ff */
[----:B------:R-:W-:Y:S02]  /*0170*/  SHF.R.U32.HI R2, RZ, 0x1, R4 ;  /* 0x00000001ff027819 */ /* 0x000fe40000011604 */
[----:B------:R-:W-:Y:S02]  /*0180*/  SEL R0, R12, RZ, P0 ;  /* 0x000000ff0c007207 */ /* 0x000fe40000000000 */
[----:B------:R-:W0:Y:S01]  /*0190*/  I2F.F64 R10, R10 ;  /* 0x0000000a000a7312 */ /* 0x000e220000201c00 */
[----:B------:R-:W-:Y:S02]  /*01a0*/  ISETP.GT.U32.AND P0, PT, R19, R2, PT ;  /* 0x000000021300720c */ /* 0x000fe40003f04070 */
[----:B------:R-:W-:Y:S02]  /*01b0*/  IMAD.IADD R0, R17, 0x1, -R0 ;  /* 0x0000000111007824 */ /* 0x000fe400078e0a00 */
[----:B------:R-:W-:-:S03]  /*01c0*/  SEL R2, R4, RZ, P0 ;  /* 0x000000ff04027207 */ /* 0x000fc60000000000 */
[----:B------:R3:W4:Y:S02]  /*01d0*/  I2F.F64 R4, R0 ;  /* 0x0000000000047312 */ /* 0x0007240000201c00 */
[----:B------:R-:W-:Y:S01]  /*01e0*/  IMAD.IADD R6, R19, 0x1, -R2 ;  /* 0x0000000113067824 */ /* 0x000fe200078e0a02 */
[----:B0-----:R-:W-:-:S05]  /*01f0*/  DMUL R8, R10, UR6 ;  /* 0x000000060a087c28 */ /* 0x001fca0008000000 */
[----:B------:R-:W0:Y:S01]  /*0200*/  I2F.F64 R6, R6 ;  /* 0x0000000600067312 */ /* 0x000e220000201c00 */
[----:B---3--:R-:W-:-:S04]  /*0210*/  IMAD R0, R19, R13, UR5 ;  /* 0x0000000513007e24 */ /* 0x008fc8000f8e020d */
[----:B------:R-:W-:Y:S01]  /*0220*/  IMAD R0, R0, R12, R17 ;  /* 0x0000000c00007224 */ /* 0x000fe200078e0211 */
[----:B----4-:R-:W-:Y:S02]  /*0230*/  DMUL R2, R4, UR6 ;  /* 0x0000000604027c28 */ /* 0x010fe40008000000 */
[----:B-1----:R-:W-:-:S06]  /*0240*/  DMUL R8, R8, UR10 ;  /* 0x0000000a08087c28 */ /* 0x002fcc0008000000 */
[----:B------:R-:W-:Y:S01]  /*0250*/  DMUL R2, R2, UR8 ;  /* 0x0000000802027c28 */ /* 0x000fe20008000000 */
[----:B------:R-:W-:Y:S01]  /*0260*/  UMOV UR8, 0xa0b5ed8d ;  /* 0xa0b5ed8d00087882 */ /* 0x000fe20000000000 */
[----:B0-----:R-:W-:Y:S01]  /*0270*/  DMUL R14, R6, UR6 ;  /* 0x00000006060e7c28 */ /* 0x001fe20008000000 */
[----:B------:R-:W0:Y:S01]  /*0280*/  LDCU.64 UR6, c[0x0][0x3b8] ;  /* 0x00007700ff0677ac */ /* 0x000e220008000a00 */
[----:B------:R-:W-:Y:S01]  /*0290*/  DMUL R8, R8, R8 ;  /* 0x0000000808087228 */ /* 0x000fe20000000000 */
[----:B------:R-:W-:-:S05]  /*02a0*/  UMOV UR9, 0x3eb0c6f7 ;  /* 0x3eb0c6f700097882 */ /* 0x000fca0000000000 */
[----:B--2---:R-:W-:Y:S02]  /*02b0*/  DMUL R14, R14, UR12 ;  /* 0x0000000c0e0e7c28 */ /* 0x004fe40008000000 */
[----:B------:R-:W-:-:S08]  /*02c0*/  DFMA R8, R2, R2, R8 ;  /* 0x000000020208722b */ /* 0x000fd00000000008 */
[----:B------:R-:W-:-:S08]  /*02d0*/  DFMA R8, R14, R14, R8 ;  /* 0x0000000e0e08722b */ /* 0x000fd00000000008 */
[C---:B0-----:R-:W-:Y:S01]  /*02e0*/  DSETP.GTU.AND P0, PT, R8.reuse, UR6, PT ;  /* 0x0000000608007e2a */ /* 0x041fe2000bf0c000 */
[----:B------:R-:W0:Y:S05]  /*02f0*/  LDCU.64 UR6, c[0x0][0x358] ;  /* 0x00006b00ff0677ac */ /* 0x000e2a0008000a00 */
[----:B------:R-:W-:-:S14]  /*0300*/  DSETP.LEU.OR P0, PT, R8, UR8, P0 ;  /* 0x0000000808007e2a */ /* 0x000fdc000870b400 */
[----:B0-----:R-:W-:Y:S05]  /*0310*/  @P0 BRA `(.L_x_14) ;  /* 0x0000001000340947 */ /* 0x001fea0003800000 */
[----:B------:R-:W0:Y:S01]  /*0320*/  I2F.F64 R12, R12 ;  /* 0x0000000c000c7312 */ /* 0x000e220000201c00 */
[----:B------:R-:W-:Y:S01]  /*0330*/  IMAD.MOV.U32 R2, RZ, RZ, 0x1 ;  /* 0x00000001ff027424 */ /* 0x000fe200078e00ff */
[----:B------:R-:W-:Y:S01]  /*0340*/  FSETP.GEU.AND P1, PT, |R5|, 6.5827683646048100446e-37, PT ;  /* 0x036000000500780b */ /* 0x000fe20003f2e200 */
[----:B------:R-:W-:Y:S05]  /*0350*/  BSSY.RECONVERGENT B0, `(.L_x_15) ;  /* 0x0000013000007945 */ /* 0x000fea0003800200 */
[----:B0-----:R-:W0:Y:S02]  /*0360*/  MUFU.RCP64H R3, R13 ;  /* 0x0000000d00037308 */ /* 0x001e240000001800 */
[----:B0-----:R-:W-:-:S08]  /*0370*/  DFMA R14, -R12, R2, 1 ;  /* 0x3ff000000c0e742b */ /* 0x001fd00000000102 */
[----:B------:R-:W-:-:S08]  /*0380*/  DFMA R14, R14, R14, R14 ;  /* 0x0000000e0e0e722b */ /* 0x000fd0000000000e */
[----:B------:R-:W-:-:S08]  /*0390*/  DFMA R14, R2, R14, R2 ;  /* 0x0000000e020e722b */ /* 0x000fd00000000002 */
[----:B------:R-:W-:-:S08]  /*03a0*/  DFMA R2, -R12, R14, 1 ;  /* 0x3ff000000c02742b */ /* 0x000fd0000000010e */
[----:B------:R-:W-:-:S08]  /*03b0*/  DFMA R2, R14, R2, R14 ;  /* 0x000000020e02722b */ /* 0x000fd0000000000e */
[----:B------:R-:W-:-:S08]  /*03c0*/  DMUL R14, R4, R2 ;  /* 0x00000002040e7228 */ /* 0x000fd00000000000 */
[----:B------:R-:W-:-:S08]  /*03d0*/  DFMA R16, -R12, R14, R4 ;  /* 0x0000000e0c10722b */ /* 0x000fd00000000104 */
[----:B------:R-:W-:-:S10]  /*03e0*/  DFMA R2, R2, R16, R14 ;  /* 0x000000100202722b */ /* 0x000fd4000000000e */
[----:B------:R-:W-:-:S05]  /*03f0*/  FFMA R14, RZ, R13, R3 ;  /* 0x0000000dff0e7223 */ /* 0x000fca0000000003 */
[----:B------:R-:W-:-:S13]  /*0400*/  FSETP.GT.AND P0, PT, |R14|, 1.469367938527859385e-39, PT ;  /* 0x001000000e00780b */ /* 0x000fda0003f04200 */
[----:B------:R-:W-:Y:S05]  /*0410*/  @P0 BRA P1, `(.L_x_16) ;  /* 0x0000000000180947 */ /* 0x000fea0000800000 */
[----:B------:R-:W-:Y:S01]  /*0420*/  IMAD.MOV.U32 R34, RZ, RZ, R4 ;  /* 0x000000ffff227224 */ /* 0x000fe200078e0004 */
[----:B------:R-:W-:Y:S01]  /*0430*/  MOV R20, 0x480 ;  /* 0x0000048000147802 */ /* 0x000fe20000000f00 */
[----:B------:R-:W-:Y:S02]  /*0440*/  IMAD.MOV.U32 R35, RZ, RZ, R5 ;  /* 0x000000ffff237224 */ /* 0x000fe400078e0005 */
[----:B------:R-:W-:Y:S02]  /*0450*/  IMAD.MOV.U32 R14, RZ, RZ, R12 ;  /* 0x000000ffff0e7224 */ /* 0x000fe400078e000c */
[----:B------:R-:W-:-:S07]  /*0460*/  IMAD.MOV.U32 R15, RZ, RZ, R13 ;  /* 0x000000ffff0f7224 */ /* 0x000fce00078e000d */
[----:B------:R-:W-:Y:S05]  /*0470*/  CALL.REL.NOINC `($__internal_0_$__cuda_sm20_div_rn_f64_full) ;  /* 0x0000000c00ec7944 */ /* 0x000fea0003c00000 */
.L_x_16:
[----:B------:R-:W-:Y:S05]  /*0480*/  BSYNC.RECONVERGENT B0 ;  /* 0x0000000000007941 */ /* 0x000fea0003800200 */
.L_x_15:
[----:B------:R-:W-:Y:S01]  /*0490*/  DADD R20, -RZ, |R2| ;  /* 0x00000000ff147229 */ /* 0x000fe20000000502 */
[----:B------:R-:W-:Y:S09]  /*04a0*/  BSSY.RECONVERGENT B0, `(.L_x_17) ;  /* 0x0000004000007945 */ /* 0x000ff20003800200 */
[----:B------:R-:W-:Y:S01]  /*04b0*/  IMAD.MOV.U32 R22, RZ, RZ, R20 ;  /* 0x000000ffff167224 */ /* 0x000fe200078e0014 */
[----:B------:R-:W-:-:S07]  /*04c0*/  MOV R20, 0x4e0 ;  /* 0x000004e000147802 */ /* 0x000fce0000000f00 */
[----:B------:R-:W-:Y:S05]  /*04d0*/  CALL.REL.NOINC `($_Z19cuda_add_coeffs_ZZUdddddiiiddP7double2$__internal_accurate_pow) ;  /* 0x0000001400507944 */ /* 0x000fea0003c00000 */
[----:B------:R-:W-:Y:S05]  /*04e0*/  BSYNC.RECONVERGENT B0 ;  /* 0x0000000000007941 */ /* 0x000fea0003800200 */
.L_x_17:
[C---:B------:R-:W-:Y:S01]  /*04f0*/  DADD R4, R2.reuse, 2 ;  /* 0x4000000002047429 */ /* 0x040fe20000000000 */
[----:B------:R-:W-:Y:S01]  /*0500*/  BSSY.RECONVERGENT B0, `(.L_x_18) ;  /* 0x000000c000007945 */ /* 0x000fe20003800200 */
[----:B------:R-:W-:-:S08]  /*0510*/  DSETP.NEU.AND P0, PT, R2, RZ, PT ;  /* 0x000000ff0200722a */ /* 0x000fd00003f0d000 */
[----:B------:R-:W-:-:S04]  /*0520*/  LOP3.LUT R4, R5, 0x7ff00000, RZ, 0xc0, !PT ;  /* 0x7ff0000005047812 */ /* 0x000fc800078ec0ff */
[----:B------:R-:W-:Y:S02]  /*0530*/  ISETP.NE.AND P1, PT, R4, 0x7ff00000, PT ;  /* 0x7ff000000400780c */ /* 0x000fe40003f25270 */
[----:B------:R-:W-:-:S11]  /*0540*/  @!P0 CS2R R14, SRZ ;  /* 0x00000000000e8805 */ /* 0x000fd6000001ff00 */
[----:B------:R-:W-:Y:S05]  /*0550*/  @P1 BRA `(.L_x_19) ;  /* 0x0000000000181947 */ /* 0x000fea0003800000 */
[----:B------:R-:W-:-:S14]  /*0560*/  DSETP.NAN.AND P0, PT, R2, R2, PT ;  /* 0x000000020200722a */ /* 0x000fdc0003f08000 */
[----:B------:R-:W-:Y:S01]  /*0570*/  @P0 DADD R14, R2, 2 ;  /* 0x40000000020e0429 */ /* 0x000fe20000000000 */
[----:B------:R-:W-:Y:S10]  /*0580*/  @P0 BRA `(.L_x_19) ;  /* 0x00000000000c0947 */ /* 0x000ff40003800000 */
[----:B------:R-:W-:-:S14]  /*0590*/  DSETP.NEU.AND P0, PT, |R2|, +INF , PT ;  /* 0x7ff000000200742a */ /* 0x000fdc0003f0d200 */
[----:B------:R-:W-:Y:S02]  /*05a0*/  @!P0 IMAD.MOV.U32 R14, RZ, RZ, 0x0 ;  /* 0x00000000ff0e8424 */ /* 0x000fe400078e00ff */
[----:B------:R-:W-:-:S07]  /*05b0*/  @!P0 IMAD.MOV.U32 R15, RZ, RZ, 0x7ff00000 ;  /* 0x7ff00000ff0f8424 */ /* 0x000fce00078e00ff */
.L_x_19:
[----:B------:R-:W-:Y:S05]  /*05c0*/  BSYNC.RECONVERGENT B0 ;  /* 0x0000000000007941 */ /* 0x000fea0003800200 */
.L_x_18:
[----:B------:R-:W0:Y:S01]  /*05d0*/  LDCU UR4, c[0x0][0x3ac] ;  /* 0x00007580ff0477ac */ /* 0x000e220008000800 */
[----:B------:R-:W-:Y:S01]  /*05e0*/  IMAD.MOV.U32 R4, RZ, RZ, 0x1 ;  /* 0x00000001ff047424 */ /* 0x000fe200078e00ff */
[----:B------:R-:W-:Y:S01]  /*05f0*/  FSETP.GEU.AND P2, PT, |R11|, 6.5827683646048100446e-37, PT ;  /* 0x036000000b00780b */ /* 0x000fe20003f4e200 */
[----:B------:R-:W-:Y:S01]  /*0600*/  DSETP.NEU.AND P0, PT, R2, 1, PT ;  /* 0x3ff000000200742a */ /* 0x000fe20003f0d000 */
[----:B0-----:R-:W0:Y:S08]  /*0610*/  I2F.F64.U32 R16, UR4 ;  /* 0x0000000400107d12 */ /* 0x001e300008201800 */
        /* <DEDUP_REMOVED lines=8> */
[----:B------:R-:W-:Y:S01]  /*06a0*/  DFMA R4, R4, R18, R12 ;  /* 0x000000120404722b */ /* 0x000fe2000000000c */
[----:B------:R-:W-:-:S09]  /*06b0*/  FSEL R13, R15, 1.875, P0 ;  /* 0x3ff000000f0d7808 */ /* 0x000fd20000000000 */
[----:B------:R-:W-:-:S05]  /*06c0*/  FFMA R12, RZ, R17, R5 ;  /* 0x00000011ff0c7223 */ /* 0x000fca0000000005 */
[----:B------:R-:W-:Y:S02]  /*06d0*/  FSETP.GT.AND P1, PT, |R12|, 1.469367938527859385e-39, PT ;  /* 0x001000000c00780b */ /* 0x000fe40003f24200 */
[----:B------:R-:W-:-:S11]  /*06e0*/  FSEL R12, R14, RZ, P0 ;  /* 0x000000ff0e0c7208 */ /* 0x000fd60000000000 */
[----:B------:R-:W-:Y:S05]  /*06f0*/  @P1 BRA P2, `(.L_x_20) ;  /* 0x0000000000201947 */ /* 0x000fea0001000000 */
[----:B------:R-:W-:Y:S01]  /*0700*/  IMAD.MOV.U32 R34, RZ, RZ, R10 ;  /* 0x000000ffff227224 */ /* 0x000fe200078e000a */
[----:B------:R-:W-:Y:S01]  /*0710*/  MOV R14, R16 ;  /* 0x00000010000e7202 */ /* 0x000fe20000000f00 */
[----:B------:R-:W-:Y:S01]  /*0720*/  IMAD.MOV.U32 R35, RZ, RZ, R11 ;  /* 0x000000ffff237224 */ /* 0x000fe200078e000b */
[----:B------:R-:W-:Y:S01]  /*0730*/  MOV R20, 0x760 ;  /* 0x0000076000147802 */ /* 0x000fe20000000f00 */
[----:B------:R-:W-:-:S07]  /*0740*/  IMAD.MOV.U32 R15, RZ, RZ, R17 ;  /* 0x000000ffff0f7224 */ /* 0x000fce00078e0011 */
[----:B------:R-:W-:Y:S05]  /*0750*/  CALL.REL.NOINC `($__internal_0_$__cuda_sm20_div_rn_f64_full) ;  /* 0x0000000c00347944 */ /* 0x000fea0003c00000 */
[----:B------:R-:W-:Y:S02]  /*0760*/  IMAD.MOV.U32 R4, RZ, RZ, R2 ;  /* 0x000000ffff047224 */ /* 0x000fe400078e0002 */
[----:B------:R-:W-:-:S07]  /*0770*/  IMAD.MOV.U32 R5, RZ, RZ, R3 ;  /* 0x000000ffff057224 */ /* 0x000fce00078e0003 */
.L_x_20:
[----:B------:R-:W-:Y:S01]  /*0780*/  DADD R20, -RZ, |R4| ;  /* 0x00000000ff147229 */ /* 0x000fe20000000504 */
[----:B------:R-:W-:Y:S09]  /*0790*/  BSSY.RECONVERGENT B0, `(.L_x_21) ;  /* 0x0000004000007945 */ /* 0x000ff20003800200 */
[----:B------:R-:W-:Y:S01]  /*07a0*/  IMAD.MOV.U32 R22, RZ, RZ, R20 ;  /* 0x000000ffff167224 */ /* 0x000fe200078e0014 */
[----:B------:R-:W-:-:S07]  /*07b0*/  MOV R20, 0x7d0 ;  /* 0x000007d000147802 */ /* 0x000fce0000000f00 */
[----:B------:R-:W-:Y:S05]  /*07c0*/  CALL.REL.NOINC `($_Z19cuda_add_coeffs_ZZUdddddiiiddP7double2$__internal_accurate_pow) ;  /* 0x0000001000947944 */ /* 0x000fea0003c00000 */
[----:B------:R-:W-:Y:S05]  /*07d0*/  BSYNC.RECONVERGENT B0 ;  /* 0x0000000000007941 */ /* 0x000fea0003800200 */
.L_x_21:
        /* <DEDUP_REMOVED lines=13> */
.L_x_23:
[----:B------:R-:W-:Y:S05]  /*08b0*/  BSYNC.RECONVERGENT B0 ;  /* 0x0000000000007941 */ /* 0x000fea0003800200 */
.L_x_22:
[----:B------:R-:W0:Y:S01]  /*08c0*/  LDCU UR4, c[0x0][0x3b0] ;  /* 0x00007600ff0477ac */ /* 0x000e220008000800 */
[----:B------:R-:W-:Y:S01]  /*08d0*/  IMAD.MOV.U32 R2, RZ, RZ, 0x1 ;  /* 0x00000001ff027424 */ /* 0x000fe200078e00ff */
[----:B------:R-:W-:Y:S01]  /*08e0*/  DSETP.NEU.AND P0, PT, R4, 1, PT ;  /* 0x3ff000000400742a */ /* 0x000fe20003f0d000 */
[----:B------:R-:W-:-:S05]  /*08f0*/  FSETP.GEU.AND P1, PT, |R7|, 6.5827683646048100446e-37, PT ;  /* 0x036000000700780b */ /* 0x000fca0003f2e200 */
[----:B------:R-:W-:Y:S02]  /*0900*/  FSEL R4, R14, RZ, P0 ;  /* 0x000000ff0e047208 */ /* 0x000fe40000000000 */
[----:B------:R-:W-:-:S06]  /*0910*/  FSEL R5, R15, 1.875, P0 ;  /* 0x3ff000000f057808 */ /* 0x000fcc0000000000 */
[----:B------:R-:W-:Y:S01]  /*0920*/  DADD R12, R12, R4 ;  /* 0x000000000c0c7229 */ /* 0x000fe20000000004 */
        /* <DEDUP_REMOVED lines=19> */
.L_x_24:
[----:B------:R-:W-:Y:S01]  /*0a60*/  DADD R20, -RZ, |R2| ;  /* 0x00000000ff147229 */ /* 0x000fe20000000502 */
[----:B------:R-:W-:Y:S09]  /*0a70*/  BSSY.RECONVERGENT B0, `(.L_x_25) ;  /* 0x0000004000007945 */ /* 0x000ff20003800200 */
[----:B------:R-:W-:-:S02]  /*0a80*/  MOV R22, R20 ;  /* 0x0000001400167202 */ /* 0x000fc40000000f00 */
[----:B------:R-:W-:-:S07]  /*0a90*/  MOV R20, 0xab0 ;  /* 0x00000ab000147802 */ /* 0x000fce0000000f00 */
[----:B------:R-:W-:Y:S05]  /*0aa0*/  CALL.REL.NOINC `($_Z19cuda_add_coeffs_ZZUdddddiiiddP7double2$__internal_accurate_pow) ;  /* 0x0000000c00dc7944 */ /* 0x000fea0003c00000 */
[----:B------:R-:W-:Y:S05]  /*0ab0*/  BSYNC.RECONVERGENT B0 ;  /* 0x0000000000007941 */ /* 0x000fea0003800200 */
.L_x_25:
[----:B------:R-:W0:Y:S01]  /*0ac0*/  LDC.64 R10, c[0x0][0x3c8] ;  /* 0x0000f200ff0a7b82 */ /* 0x000e220000000a00 */
[----:B------:R-:W-:-:S07]  /*0ad0*/  DADD R16, R2, 2 ;  /* 0x4000000002107429 */ /* 0x000fce0000000000 */
[----:B------:R-:W1:Y:S08]  /*0ae0*/  LDC.64 R20, c[0x0][0x388] ;  /* 0x0000e200ff147b82 */ /* 0x000e700000000a00 */
[----:B------:R-:W2:Y:S01]  /*0af0*/  LDC.64 R18, c[0x0][0x3c0] ;  /* 0x0000f000ff127b82 */ /* 0x000ea20000000a00 */
[----:B0-----:R-:W-:-:S05]  /*0b00*/  IMAD.WIDE R10, R0, 0x10, R10 ;  /* 0x00000010000a7825 */ /* 0x001fca00078e020a */
[----:B------:R0:W5:Y:S01]  /*0b10*/  LDG.E.128 R4, desc[UR6][R10.64] ;  /* 0x000000060a047981 */ /* 0x000162000c1e1d00 */
[----:B------:R-:W-:Y:S01]  /*0b20*/  LOP3.LUT R16, R17, 0x7ff00000, RZ, 0xc0, !PT ;  /* 0x7ff0000011107812 */ /* 0x000fe200078ec0ff */
[C---:B------:R-:W-:Y:S01]  /*0b30*/  DSETP.NEU.AND P1, PT, R2.reuse, RZ, PT ;  /* 0x000000ff0200722a */ /* 0x040fe20003f2d000 */
[----:B------:R-:W-:Y:S01]  /*0b40*/  BSSY.RECONVERGENT B0, `(.L_x_26) ;  /* 0x000000c000007945 */ /* 0x000fe20003800200 */
[----:B------:R-:W-:Y:S01]  /*0b50*/  DSETP.NEU.AND P0, PT, R2, 1, PT ;  /* 0x3ff000000200742a */ /* 0x000fe20003f0d000 */
[----:B------:R-:W-:Y:S01]  /*0b60*/  ISETP.NE.AND P2, PT, R16, 0x7ff00000, PT ;  /* 0x7ff000001000780c */ /* 0x000fe20003f45270 */
[----:B-1----:R-:W-:-:S10]  /*0b70*/  DMUL R16, R20, R20 ;  /* 0x0000001414107228 */ /* 0x002fd40000000000 */
[----:B------:R-:W-:Y:S02]  /*0b80*/  @!P1 CS2R R14, SRZ ;  /* 0x00000000000e9805 */ /* 0x000fe4000001ff00 */
[----:B0-2---:R-:W-:Y:S05]  /*0b90*/  @P2 BRA `(.L_x_27) ;  /* 0x0000000000182947 */ /* 0x005fea0003800000 */
[----:B------:R-:W-:-:S14]  /*0ba0*/  DSETP.NAN.AND P1, PT, R2, R2, PT ;  /* 0x000000020200722a */ /* 0x000fdc0003f28000 */
[----:B------:R-:W-:Y:S01]  /*0bb0*/  @P1 DADD R14, R2, 2 ;  /* 0x40000000020e1429 */ /* 0x000fe20000000000 */
[----:B------:R-:W-:Y:S10]  /*0bc0*/  @P1 BRA `(.L_x_27) ;  /* 0x00000000000c1947 */ /* 0x000ff40003800000 */
[----:B------:R-:W-:-:S14]  /*0bd0*/  DSETP.NEU.AND P1, PT, |R2|, +INF , PT ;  /* 0x7ff000000200742a */ /* 0x000fdc0003f2d200 */
[----:B------:R-:W-:Y:S02]  /*0be0*/  @!P1 IMAD.MOV.U32 R14, RZ, RZ, 0x0 ;  /* 0x00000000ff0e9424 */ /* 0x000fe400078e00ff */
[----:B------:R-:W-:-:S07]  /*0bf0*/  @!P1 IMAD.MOV.U32 R15, RZ, RZ, 0x7ff00000 ;  /* 0x7ff00000ff0f9424 */ /* 0x000fce00078e00ff */
.L_x_27:
[----:B------:R-:W-:Y:S05]  /*0c00*/  BSYNC.RECONVERGENT B0 ;  /* 0x0000000000007941 */ /* 0x000fea0003800200 */
.L_x_26:
[----:B------:R-:W-:Y:S01]  /*0c10*/  FSEL R2, R14, RZ, P0 ;  /* 0x000000ff0e027208 */ /* 0x000fe20000000000 */
[----:B------:R-:W-:Y:S01]  /*0c20*/  DMUL R16, R16, R18 ;  /* 0x0000001210107228 */ /* 0x000fe20000000000 */
[----:B------:R-:W-:Y:S01]  /*0c30*/  FSEL R3, R15, 1.875, P0 ;  /* 0x3ff000000f037808 */ /* 0x000fe20000000000 */
[----:B------:R-:W-:Y:S01]  /*0c40*/  IMAD.MOV.U32 R36, RZ, RZ, 0x652b82fe ;  /* 0x652b82feff247424 */ /* 0x000fe200078e00ff */
[----:B------:R-:W-:Y:S01]  /*0c50*/  MOV R27, 0x3e928af3 ;  /* 0x3e928af3001b7802 */ /* 0x000fe20000000f00 */
[----:B------:R-:W-:Y:S01]  /*0c60*/  IMAD.MOV.U32 R37, RZ, RZ, 0x3ff71547 ;  /* 0x3ff71547ff257424 */ /* 0x000fe200078e00ff */
[----:B------:R-:W-:Y:S01]  /*0c70*/  MOV R15, 0x3fa55555 ;  /* 0x3fa55555000f7802 */ /* 0x000fe20000000f00 */
[----:B------:R-:W-:Y:S01]  /*0c80*/  IMAD.MOV.U32 R32, RZ, RZ, -0x105c611 ;  /* 0xfefa39efff207424 */ /* 0x000fe200078e00ff */
[----:B------:R-:W-:Y:S01]  /*0c90*/  DADD R12, R12, R2 ;  /* 0x000000000c0c7229 */ /* 0x000fe20000000002 */
[----:B------:R-:W-:Y:S01]  /*0ca0*/  IMAD.MOV.U32 R33, RZ, RZ, 0x3fe62e42 ;  /* 0x3fe62e42ff217424 */ /* 0x000fe200078e00ff */
[----:B------:R-:W-:Y:S01]  /*0cb0*/  BSSY.RECONVERGENT B0, `(.L_x_28) ;  /* 0x0000035000007945 */ /* 0x000fe20003800200 */
[----:B------:R-:W-:-:S02]  /*0cc0*/  IMAD.MOV.U32 R30, RZ, RZ, 0x3b39803f ;  /* 0x3b39803fff1e7424 */ /* 0x000fc400078e00ff */
[----:B------:R-:W-:Y:S02]  /*0cd0*/  IMAD.MOV.U32 R31, RZ, RZ, 0x3c7abc9e ;  /* 0x3c7abc9eff1f7424 */ /* 0x000fe400078e00ff */
[----:B------:R-:W-:Y:S01]  /*0ce0*/  IMAD.MOV.U32 R28, RZ, RZ, 0x69ce2bdf ;  /* 0x69ce2bdfff1c7424 */ /* 0x000fe200078e00ff */
[----:B------:R-:W-:Y:S01]  /*0cf0*/  DMUL R40, R12, R16 ;  /* 0x000000100c287228 */ /* 0x000fe20000000000 */
[----:B------:R-:W-:Y:S02]  /*0d00*/  IMAD.MOV.U32 R29, RZ, RZ, 0x3e5ade15 ;  /* 0x3e5ade15ff1d7424 */ /* 0x000fe400078e00ff */
[----:B------:R-:W-:Y:S02]  /*0d10*/  IMAD.MOV.U32 R26, RZ, RZ, -0x35dec16 ;  /* 0xfca213eaff1a7424 */ /* 0x000fe400078e00ff */
[----:B------:R-:W-:Y:S02]  /*0d20*/  IMAD.MOV.U32 R24, RZ, RZ, 0x62401315 ;  /* 0x62401315ff187424 */ /* 0x000fe400078e00ff */
[----:B------:R-:W-:Y:S01]  /*0d30*/  IMAD.MOV.U32 R25, RZ, RZ, 0x3ec71dee ;  /* 0x3ec71deeff197424 */ /* 0x000fe200078e00ff */
[----:B------:R-:W-:Y:S01]  /*0d40*/  DFMA R38, R40, R36, 6.75539944105574400000e+15 ;  /* 0x433800002826742b */ /* 0x000fe20000000024 */
[----:B------:R-:W-:Y:S01]  /*0d50*/  IMAD.MOV.U32 R22, RZ, RZ, 0x7c89eb71 ;  /* 0x7c89eb71ff167424 */ /* 0x000fe200078e00ff */
[----:B------:R-:W-:Y:S01]  /*0d60*/  FSETP.GEU.AND P0, PT, |R41|, 4.1917929649353027344, PT ;  /* 0x4086232b2900780b */ /* 0x000fe20003f0e200 */
[----:B------:R-:W-:-:S02]  /*0d70*/  IMAD.MOV.U32 R23, RZ, RZ, 0x3efa0199 ;  /* 0x3efa0199ff177424 */ /* 0x000fc400078e00ff */
[----:B------:R-:W-:Y:S02]  /*0d80*/  IMAD.MOV.U32 R20, RZ, RZ, 0x14761f65 ;  /* 0x14761f65ff147424 */ /* 0x000fe400078e00ff */
[----:B------:R-:W-:Y:S01]  /*0d90*/  IMAD.MOV.U32 R21, RZ, RZ, 0x3f2a01a0 ;  /* 0x3f2a01a0ff157424 */ /* 0x000fe200078e00ff */
[----:B------:R-:W-:Y:S01]  /*0da0*/  DADD R34, R38, -6.75539944105574400000e+15 ;  /* 0xc338000026227429 */ /* 0x000fe20000000000 */
[----:B------:R-:W-:Y:S02]  /*0db0*/  IMAD.MOV.U32 R18, RZ, RZ, 0x1852b7af ;  /* 0x1852b7afff127424 */ /* 0x000fe400078e00ff */
[----:B------:R-:W-:Y:S02]  /*0dc0*/  IMAD.MOV.U32 R19, RZ, RZ, 0x3f56c16c ;  /* 0x3f56c16cff137424 */ /* 0x000fe400078e00ff */
[----:B------:R-:W-:Y:S02]  /*0dd0*/  IMAD.MOV.U32 R16, RZ, RZ, 0x11122322 ;  /* 0x11122322ff107424 */ /* 0x000fe400078e00ff */
[----:B------:R-:W-:Y:S01]  /*0de0*/  IMAD.MOV.U32 R17, RZ, RZ, 0x3f811111 ;  /* 0x3f811111ff117424 */ /* 0x000fe200078e00ff */
[----:B------:R-:W-:Y:S01]  /*0df0*/  DFMA R2, R34, -R32, R40 ;  /* 0x800000202202722b */ /* 0x000fe20000000028 */
[----:B------:R-:W-:-:S02]  /*0e00*/  IMAD.MOV.U32 R14, RZ, RZ, 0x555502a1 ;  /* 0x555502a1ff0e7424 */ /* 0x000fc400078e00ff */
[----:B------:R-:W-:Y:S02]  /*0e10*/  IMAD.MOV.U32 R12, RZ, RZ, 0x55555511 ;  /* 0x55555511ff0c7424 */ /* 0x000fe400078e00ff */
[----:B------:R-:W-:-:S03]  /*0e20*/  IMAD.MOV.U32 R13, RZ, RZ, 0x3fc55555 ;  /* 0x3fc55555ff0d7424 */ /* 0x000fc600078e00ff */
[----:B------:R-:W-:-:S08]  /*0e30*/  DFMA R34, R34, -R30, R2 ;  /* 0x8000001e2222722b */ /* 0x000fd00000000002 */
[----:B------:R-:W-:-:S08]  /*0e40*/  DFMA R2, R34, R28, R26 ;  /* 0x0000001c2202722b */ /* 0x000fd0000000001a */
[----:B------:R-:W-:-:S08]  /*0e50*/  DFMA R2, R34, R2, R24 ;  /* 0x000000022202722b */ /* 0x000fd00000000018 */
[----:B------:R-:W-:-:S08]  /*0e60*/  DFMA R2, R34, R2, R22 ;  /* 0x000000022202722b */ /* 0x000fd00000000016 */
[----:B------:R-:W-:-:S08]  /*0e70*/  DFMA R2, R34, R2, R20 ;  /* 0x000000022202722b */ /* 0x000fd00000000014 */
[----:B------:R-:W-:-:S08]  /*0e80*/  DFMA R2, R34, R2, R18 ;  /* 0x000000022202722b */ /* 0x000fd00000000012 */
[----:B------:R-:W-:-:S08]  /*0e90*/  DFMA R2, R34, R2, R16 ;  /* 0x000000022202722b */ /* 0x000fd00000000010 */
[----:B------:R-:W-:-:S08]  /*0ea0*/  DFMA R2, R34, R2, R14 ;  /* 0x000000022202722b */ /* 0x000fd0000000000e */
[----:B------:R-:W-:Y:S01]  /*0eb0*/  DFMA R42, R34, R2, R12 ;  /* 0x00000002222a722b */ /* 0x000fe2000000000c */
[----:B------:R-:W-:Y:S02]  /*0ec0*/  IMAD.MOV.U32 R2, RZ, RZ, 0xb ;  /* 0x0000000bff027424 */ /* 0x000fe400078e00ff */
[----:B------:R-:W-:-:S06]  /*0ed0*/  IMAD.MOV.U32 R3, RZ, RZ, 0x3fe00000 ;  /* 0x3fe00000ff037424 */ /* 0x000fcc00078e00ff */
[----:B------:R-:W-:-:S08]  /*0ee0*/  DFMA R42, R34, R42, R2 ;  /* 0x0000002a222a722b */ /* 0x000fd00000000002 */
[----:B------:R-:W-:-:S08]  /*0ef0*/  DFMA R42, R34, R42, 1 ;  /* 0x3ff00000222a742b */ /* 0x000fd0000000002a */
[----:B------:R-:W-:-:S10]  /*0f00*/  DFMA R42, R34, R42, 1 ;  /* 0x3ff00000222a742b */ /* 0x000fd4000000002a */
[----:B------:R-:W-:Y:S02]  /*0f10*/  IMAD R35, R38, 0x100000, R43 ;  /* 0x0010000026237824 */ /* 0x000fe400078e022b */
[----:B------:R-:W-:Y:S01]  /*0f20*/  IMAD.MOV.U32 R34, RZ, RZ, R42 ;  /* 0x000000ffff227224 */ /* 0x000fe200078e002a */
[----:B------:R-:W-:Y:S06]  /*0f30*/  @!P0 BRA `(.L_x_29) ;  /* 0x0000000000308947 */ /* 0x000fec0003800000 */
[----:B------:R-:W-:Y:S01]  /*0f40*/  FSETP.GEU.AND P1, PT, |R41|, 4.2275390625, PT ;  /* 0x408748002900780b */ /* 0x000fe20003f2e200 */
[C---:B------:R-:W-:Y:S02]  /*0f50*/  DSETP.GEU.AND P0, PT, R40.reuse, RZ, PT ;  /* 0x000000ff2800722a */ /* 0x040fe40003f0e000 */
[----:B------:R-:W-:-:S10]  /*0f60*/  DADD R40, R40, +INF ;  /* 0x7ff0000028287429 */ /* 0x000fd40000000000 */
[----:B------:R-:W-:Y:S02]  /*0f70*/  @!P1 LEA.HI R0, R38, R38, RZ, 0x1 ;  /* 0x0000002626009211 */ /* 0x000fe400078f08ff */
[----:B------:R-:W-:Y:S02]  /*0f80*/  FSEL R34, R40, RZ, P0 ;  /* 0x000000ff28227208 */ /* 0x000fe40000000000 */
[----:B------:R-:W-:Y:S02]  /*0f90*/  @!P1 SHF.R.S32.HI R39, RZ, 0x1, R0 ;  /* 0x00000001ff279819 */ /* 0x000fe40000011400 */
[----:B------:R-:W-:-:S03]  /*0fa0*/  FSEL R35, R41, RZ, P0 ;  /* 0x000000ff29237208 */ /* 0x000fc60000000000 */
[----:B------:R-:W-:Y:S02]  /*0fb0*/  @!P1 IMAD.IADD R38, R38, 0x1, -R39 ;  /* 0x0000000126269824 */ /* 0x000fe400078e0a27 */
[----:B------:R-:W-:-:S03]  /*0fc0*/  @!P1 IMAD R43, R39, 0x100000, R43 ;  /* 0x00100000272b9824 */ /* 0x000fc600078e022b */
[----:B------:R-:W-:Y:S01]  /*0fd0*/  @!P1 LEA R39, R38, 0x3ff00000, 0x14 ;  /* 0x3ff0000026279811 */ /* 0x000fe200078ea0ff */
[----:B------:R-:W-:-:S06]  /*0fe0*/  @!P1 IMAD.MOV.U32 R38, RZ, RZ, RZ ;  /* 0x000000ffff269224 */ /* 0x000fcc00078e00ff */
[----:B------:R-:W-:-:S11]  /*0ff0*/  @!P1 DMUL R34, R42, R38 ;  /* 0x000000262a229228 */ /* 0x000fd60000000000 */
.L_x_29:
[----:B------:R-:W-:Y:S05]  /*1000*/  BSYNC.RECONVERGENT B0 ;  /* 0x0000000000007941 */ /* 0x000fea0003800200 */
.L_x_28:
[----:B------:R-:W0:Y:S01]  /*1010*/  LDCU.64 UR4, c[0x0][0x380] ;  /* 0x00007000ff0477ac */ /* 0x000e220008000a00 */
[----:B------:R-:W-:Y:S01]  /*1020*/  BSSY.RECONVERGENT B0, `(.L_x_30) ;  /* 0x0000028000007945 */ /* 0x000fe20003800200 */
[----:B0-----:R-:W-:-:S08]  /*1030*/  DMUL R38, R8, UR4 ;  /* 0x0000000408267c28 */ /* 0x001fd00008000000 */
[----:B------:R-:W-:Y:S02]  /*1040*/  DFMA R36, R38, R36, 6.75539944105574400000e+15 ;  /* 0x433800002624742b */ /* 0x000fe40000000024 */
[----:B------:R-:W-:-:S06]  /*1050*/  FSETP.GEU.AND P0, PT, |R39|, 4.1917929649353027344, PT ;  /* 0x4086232b2700780b */ /* 0x000fcc0003f0e200 */
[----:B------:R-:W-:-:S08]  /*1060*/  DADD R40, R36, -6.75539944105574400000e+15 ;  /* 0xc338000024287429 */ /* 0x000fd00000000000 */
[----:B------:R-:W-:-:S08]  /*1070*/  DFMA R32, R40, -R32, R38 ;  /* 0x800000202820722b */ /* 0x000fd00000000026 */
[----:B------:R-:W-:-:S08]  /*1080*/  DFMA R30, R40, -R30, R32 ;  /* 0x8000001e281e722b */ /* 0x000fd00000000020 */
[----:B------:R-:W-:-:S08]  /*1090*/  DFMA R26, R30, R28, R26 ;  /* 0x0000001c1e1a722b */ /* 0x000fd0000000001a */
[----:B------:R-:W-:-:S08]  /*10a0*/  DFMA R26, R30, R26, R24 ;  /* 0x0000001a1e1a722b */ /* 0x000fd00000000018 */
[----:B------:R-:W-:-:S08]  /*10b0*/  DFMA R26, R30, R26, R22 ;  /* 0x0000001a1e1a722b */ /* 0x000fd00000000016 */
[----:B------:R-:W-:-:S08]  /*10c0*/  DFMA R26, R30, R26, R20 ;  /* 0x0000001a1e1a722b */ /* 0x000fd00000000014 */
[----:B------:R-:W-:-:S08]  /*10d0*/  DFMA R26, R30, R26, R18 ;  /* 0x0000001a1e1a722b */ /* 0x000fd00000000012 */
[----:B------:R-:W-:Y:S01]  /*10e0*/  DFMA R26, R30, R26, R16 ;  /* 0x0000001a1e1a722b */ /* 0x000fe20000000010 */
[----:B------:R-:W0:Y:S01]  /*10f0*/  MUFU.RCP64H R17, R9 ;  /* 0x0000000900117308 */ /* 0x000e220000001800 */
[----:B------:R-:W-:-:S06]  /*1100*/  IMAD.MOV.U32 R16, RZ, RZ, 0x1 ;  /* 0x00000001ff107424 */ /* 0x000fcc00078e00ff */
[----:B------:R-:W-:-:S08]  /*1110*/  DFMA R26, R30, R26, R14 ;  /* 0x0000001a1e1a722b */ /* 0x000fd0000000000e */
[----:B------:R-:W-:Y:S02]  /*1120*/  DFMA R26, R30, R26, R12 ;  /* 0x0000001a1e1a722b */ /* 0x000fe4000000000c */
[----:B0-----:R-:W-:-:S06]  /*1130*/  DFMA R12, -R8, R16, 1 ;  /* 0x3ff00000080c742b */ /* 0x001fcc0000000110 */
[----:B------:R-:W-:Y:S02]  /*1140*/  DFMA R26, R30, R26, R2 ;  /* 0x0000001a1e1a722b */ /* 0x000fe40000000002 */
[----:B------:R-:W-:-:S06]  /*1150*/  DFMA R12, R12, R12, R12 ;  /* 0x0000000c0c0c722b */ /* 0x000fcc000000000c */
[----:B------:R-:W-:Y:S02]  /*1160*/  DFMA R26, R30, R26, 1 ;  /* 0x3ff000001e1a742b */ /* 0x000fe4000000001a */
[----:B------:R-:W-:-:S06]  /*1170*/  DFMA R12, R16, R12, R16 ;  /* 0x0000000c100c722b */ /* 0x000fcc0000000010 */
[----:B------:R-:W-:Y:S02]  /*1180*/  DFMA R26, R30, R26, 1 ;  /* 0x3ff000001e1a742b */ /* 0x000fe4000000001a */
[----:B------:R-:W-:-:S08]  /*1190*/  DFMA R2, -R8, R12, 1 ;  /* 0x3ff000000802742b */ /* 0x000fd0000000010c */
[----:B------:R-:W-:Y:S01]  /*11a0*/  DFMA R14, R12, R2, R12 ;  /* 0x000000020c0e722b */ /* 0x000fe2000000000c */
[----:B------:R-:W-:Y:S01]  /*11b0*/  IMAD R3, R36, 0x100000, R27 ;  /* 0x0010000024037824 */ /* 0x000fe200078e021b */
[----:B------:R-:W-:Y:S01]  /*11c0*/  MOV R2, R26 ;  /* 0x0000001a00027202 */ /* 0x000fe20000000f00 */
[----:B------:R-:W-:Y:S08]  /*11d0*/  @!P0 BRA `(.L_x_31) ;  /* 0x0000000000308947 */ /* 0x000ff00003800000 */
[----:B------:R-:W-:Y:S01]  /*11e0*/  FSETP.GEU.AND P1, PT, |R39|, 4.2275390625, PT ;  /* 0x408748002700780b */ /* 0x000fe20003f2e200 */
[C---:B------:R-:W-:Y:S02]  /*11f0*/  DADD R2, R38.reuse, +INF ;  /* 0x7ff0000026027429 */ /* 0x040fe40000000000 */
[----:B------:R-:W-:-:S08]  /*1200*/  DSETP.GEU.AND P0, PT, R38, RZ, PT ;  /* 0x000000ff2600722a */ /* 0x000fd00003f0e000 */
[----:B------:R-:W-:Y:S02]  /*1210*/  FSEL R2, R2, RZ, P0 ;  /* 0x000000ff02027208 */ /* 0x000fe40000000000 */
[----:B------:R-:W-:Y:S02]  /*1220*/  @!P1 LEA.HI R0, R36, R36, RZ, 0x1 ;  /* 0x0000002424009211 */ /* 0x000fe400078f08ff */
[----:B------:R-:W-:Y:S02]  /*1230*/  FSEL R3, R3, RZ, P0 ;  /* 0x000000ff03037208 */ /* 0x000fe40000000000 */
[----:B------:R-:W-:-:S05]  /*1240*/  @!P1 SHF.R.S32.HI R13, RZ, 0x1, R0 ;  /* 0x00000001ff0d9819 */ /* 0x000fca0000011400 */
[----:B------:R-:W-:Y:S02]  /*1250*/  @!P1 IMAD.IADD R12, R36, 0x1, -R13 ;  /* 0x00000001240c9824 */ /* 0x000fe400078e0a0d */
[----:B------:R-:W-:-:S03]  /*1260*/  @!P1 IMAD R27, R13, 0x100000, R27 ;  /* 0x001000000d1b9824 */ /* 0x000fc600078e021b */
[----:B------:R-:W-:Y:S01]  /*1270*/  @!P1 LEA R13, R12, 0x3ff00000, 0x14 ;  /* 0x3ff000000c0d9811 */ /* 0x000fe200078ea0ff */
[----:B------:R-:W-:-:S06]  /*1280*/  @!P1 IMAD.MOV.U32 R12, RZ, RZ, RZ ;  /* 0x000000ffff0c9224 */ /* 0x000fcc00078e00ff */
[----:B------:R-:W-:-:S11]  /*1290*/  @!P1 DMUL R2, R26, R12 ;  /* 0x0000000c1a029228 */ /* 0x000fd60000000000 */
.L_x_31:
[----:B------:R-:W-:Y:S05]  /*12a0*/  BSYNC.RECONVERGENT B0 ;  /* 0x0000000000007941 */ /* 0x000fea0003800200 */
.L_x_30:
[----:B------:R-:W-:Y:S01]  /*12b0*/  DMUL R34, R2, R34 ;  /* 0x0000002202227228 */ /* 0x000fe20000000000 */
[----:B------:R-:W-:Y:S07]  /*12c0*/  BSSY.RECONVERGENT B0, `(.L_x_32) ;  /* 0x000000c000007945 */ /* 0x000fee0003800200 */
[----:B------:R-:W-:Y:S02]  /*12d0*/  DMUL R2, R34, R14 ;  /* 0x0000000e22027228 */ /* 0x000fe40000000000 */
[----:B------:R-:W-:-:S06]  /*12e0*/  FSETP.GEU.AND P1, PT, |R35|, 6.5827683646048100446e-37, PT ;  /* 0x036000002300780b */ /* 0x000fcc0003f2e200 */
[----:B------:R-:W-:-:S08]  /*12f0*/  DFMA R12, -R8, R2, R34 ;  /* 0x00000002080c722b */ /* 0x000fd00000000122 */
[----:B------:R-:W-:-:S10]  /*1300*/  DFMA R2, R14, R12, R2 ;  /* 0x0000000c0e02722b */ /* 0x000fd40000000002 */
[----:B------:R-:W-:-:S05]  /*1310*/  FFMA R0, RZ, R9, R3 ;  /* 0x00000009ff007223 */ /* 0x000fca0000000003 */
[----:B------:R-:W-:-:S13]  /*1320*/  FSETP.GT.AND P0, PT, |R0|, 1.469367938527859385e-39, PT ;  /* 0x001000000000780b */ /* 0x000fda0003f04200 */
[----:B------:R-:W-:Y:S05]  /*1330*/  @P0 BRA P1, `(.L_x_33) ;  /* 0x0000000000100947 */ /* 0x000fea0000800000 */
[----:B------:R-:W-:Y:S01]  /*1340*/  IMAD.MOV.U32 R14, RZ, RZ, R8 ;  /* 0x000000ffff0e7224 */ /* 0x000fe200078e0008 */
[----:B------:R-:W-:Y:S01]  /*1350*/  MOV R20, 0x1380 ;  /* 0x0000138000147802 */ /* 0x000fe20000000f00 */
[----:B------:R-:W-:-:S07]  /*1360*/  IMAD.MOV.U32 R15, RZ, RZ, R9 ;  /* 0x000000ffff0f7224 */ /* 0x000fce00078e0009 */
[----:B-----5:R-:W-:Y:S05]  /*1370*/  CALL.REL.NOINC `($__internal_0_$__cuda_sm20_div_rn_f64_full) ;  /* 0x00000000002c7944 */ /* 0x020fea0003c00000 */
.L_x_33:
[----:B------:R-:W-:Y:S05]  /*1380*/  BSYNC.RECONVERGENT B0 ;  /* 0x0000000000007941 */ /* 0x000fea0003800200 */
.L_x_32:
[----:B-----5:R-:W-:Y:S02]  /*1390*/  DMUL R8, RZ, R6 ;  /* 0x00000006ff087228 */ /* 0x020fe40000000000 */
[----:B------:R-:W-:-:S06]  /*13a0*/  DMUL R14, R6, R2 ;  /* 0x00000002060e7228 */ /* 0x000fcc0000000000 */
[----:B------:R-:W-:Y:S02]  /*13b0*/  DFMA R12, R4, R2, -R8 ;  /* 0x00000002040c722b */ /* 0x000fe40000000808 */
[----:B------:R-:W-:-:S07]  /*13c0*/  DFMA R14, RZ, R4, R14 ;  /* 0x00000004ff0e722b */ /* 0x000fce000000000e */
[----:B------:R-:W-:Y:S01]  /*13d0*/  STG.E.128 desc[UR6][R10.64], R12 ;  /* 0x0000000c0a007986 */ /* 0x000fe2000c101d06 */
[----:B------:R-:W-:Y:S05]  /*13e0*/  EXIT ;  /* 0x000000000000794d */ /* 0x000fea0003800000 */
.L_x_14:
[----:B------:R-:W0:Y:S02]  /*13f0*/  LDC.64 R2, c[0x0][0x3c8] ;  /* 0x0000f200ff027b82 */ /* 0x000e240000000a00 */
[----:B0-----:R-:W-:-:S05]  /*1400*/  IMAD.WIDE R2, R0, 0x10, R2 ;  /* 0x0000001000027825 */ /* 0x001fca00078e0202 */
[----:B------:R-:W-:Y:S01]  /*1410*/  STG.E.128 desc[UR6][R2.64], RZ ;  /* 0x000000ff02007986 */ /* 0x000fe2000c101d06 */
[----:B------:R-:W-:Y:S05]  /*1420*/  EXIT ;  /* 0x000000000000794d */ /* 0x000fea0003800000 */
        .weak           $__internal_0_$__cuda_sm20_div_rn_f64_full
        .type           $__internal_0_$__cuda_sm20_div_rn_f64_full,@function
        .size           $__internal_0_$__cuda_sm20_div_rn_f64_full,($_Z19cuda_add_coeffs_ZZUdddddiiiddP7double2$__internal_accurate_pow - $__internal_0_$__cuda_sm20_div_rn_f64_full)
$__internal_0_$__cuda_sm20_div_rn_f64_full:
[C---:B------:R-:W-:Y:S01]  /*1430*/  FSETP.GEU.AND P0, PT, |R15|.reuse, 1.469367938527859385e-39, PT ;  /* 0x001000000f00780b */ /* 0x040fe20003f0e200 */
[----:B------:R-:W-:Y:S01]  /*1440*/  IMAD.MOV.U32 R17, RZ, RZ, R35 ;  /* 0x000000ffff117224 */ /* 0x000fe200078e0023 */
[C---:B------:R-:W-:Y:S01]  /*1450*/  LOP3.LUT R2, R15.reuse, 0x800fffff, RZ, 0xc0, !PT ;  /* 0x800fffff0f027812 */ /* 0x040fe200078ec0ff */
[----:B------:R-:W-:Y:S01]  /*1460*/  IMAD.MOV.U32 R26, RZ, RZ, 0x1 ;  /* 0x00000001ff1a7424 */ /* 0x000fe200078e00ff */
[----:B------:R-:W-:Y:S01]  /*1470*/  LOP3.LUT R24, R15, 0x7ff00000, RZ, 0xc0, !PT ;  /* 0x7ff000000f187812 */ /* 0x000fe200078ec0ff */
[----:B------:R-:W-:Y:S01]  /*1480*/  IMAD.MOV.U32 R16, RZ, RZ, R34 ;  /* 0x000000ffff107224 */ /* 0x000fe200078e0022 */
[----:B------:R-:W-:Y:S01]  /*1490*/  LOP3.LUT R3, R2, 0x3ff00000, RZ, 0xfc, !PT ;  /* 0x3ff0000002037812 */ /* 0x000fe200078efcff */
[----:B------:R-:W-:Y:S01]  /*14a0*/  IMAD.MOV.U32 R2, RZ, RZ, R14 ;  /* 0x000000ffff027224 */ /* 0x000fe200078e000e */
[C---:B------:R-:W-:Y:S01]  /*14b0*/  FSETP.GEU.AND P2, PT, |R17|.reuse, 1.469367938527859385e-39, PT ;  /* 0x001000001100780b */ /* 0x040fe20003f4e200 */
[----:B------:R-:W-:Y:S01]  /*14c0*/  BSSY.RECONVERGENT B1, `(.L_x_34) ;  /* 0x0000051000017945 */ /* 0x000fe20003800200 */
[----:B------:R-:W-:-:S03]  /*14d0*/  LOP3.LUT R21, R17, 0x7ff00000, RZ, 0xc0, !PT ;  /* 0x7ff0000011157812 */ /* 0x000fc600078ec0ff */
[----:B------:R-:W-:Y:S01]  /*14e0*/  @!P0 DMUL R2, R14, 8.98846567431157953865e+307 ;  /* 0x7fe000000e028828 */ /* 0x000fe20000000000 */
[----:B------:R-:W-:-:S05]  /*14f0*/  ISETP.GE.U32.AND P1, PT, R21, R24, PT ;  /* 0x000000181500720c */ /* 0x000fca0003f26070 */
[----:B------:R-:W0:Y:S02]  /*1500*/  MUFU.RCP64H R27, R3 ;  /* 0x00000003001b7308 */ /* 0x000e240000001800 */
[----:B------:R-:W-:Y:S02]  /*1510*/  @!P2 LOP3.LUT R22, R15, 0x7ff00000, RZ, 0xc0, !PT ;  /* 0x7ff000000f16a812 */ /* 0x000fe400078ec0ff */
[----:B------:R-:W-:Y:S02]  /*1520*/  @!P2 MOV R28, RZ ;  /* 0x000000ff001ca202 */ /* 0x000fe40000000f00 */
[----:B------:R-:W-:Y:S01]  /*1530*/  @!P2 ISETP.GE.U32.AND P3, PT, R21, R22, PT ;  /* 0x000000161500a20c */ /* 0x000fe20003f66070 */
[----:B------:R-:W-:-:S05]  /*1540*/  IMAD.MOV.U32 R22, RZ, RZ, 0x1ca00000 ;  /* 0x1ca00000ff167424 */ /* 0x000fca00078e00ff */
[----:B------:R-:W-:-:S04]  /*1550*/  @!P2 SEL R23, R22, 0x63400000, !P3 ;  /* 0x634000001617a807 */ /* 0x000fc80005800000 */
[----:B------:R-:W-:Y:S01]  /*1560*/  @!P2 LOP3.LUT R23, R23, 0x80000000, R17, 0xf8, !PT ;  /* 0x800000001717a812 */ /* 0x000fe200078ef811 */
[----:B0-----:R-:W-:-:S03]  /*1570*/  DFMA R18, R26, -R2, 1 ;  /* 0x3ff000001a12742b */ /* 0x001fc60000000802 */
[----:B------:R-:W-:-:S05]  /*1580*/  @!P2 LOP3.LUT R29, R23, 0x100000, RZ, 0xfc, !PT ;  /* 0x00100000171da812 */ /* 0x000fca00078efcff */
[----:B------:R-:W-:-:S08]  /*1590*/  DFMA R18, R18, R18, R18 ;  /* 0x000000121212722b */ /* 0x000fd00000000012 */
[----:B------:R-:W-:Y:S01]  /*15a0*/  DFMA R26, R26, R18, R26 ;  /* 0x000000121a1a722b */ /* 0x000fe2000000001a */
[----:B------:R-:W-:Y:S01]  /*15b0*/  SEL R19, R22, 0x63400000, !P1 ;  /* 0x6340000016137807 */ /* 0x000fe20004800000 */
[----:B------:R-:W-:-:S03]  /*15c0*/  IMAD.MOV.U32 R18, RZ, RZ, R16 ;  /* 0x000000ffff127224 */ /* 0x000fc600078e0010 */
[----:B------:R-:W-:-:S03]  /*15d0*/  LOP3.LUT R19, R19, 0x800fffff, R17, 0xf8, !PT ;  /* 0x800fffff13137812 */ /* 0x000fc600078ef811 */
[----:B------:R-:W-:-:S03]  /*15e0*/  DFMA R30, R26, -R2, 1 ;  /* 0x3ff000001a1e742b */ /* 0x000fc60000000802 */
[----:B------:R-:W-:-:S05]  /*15f0*/  @!P2 DFMA R18, R18, 2, -R28 ;  /* 0x400000001212a82b */ /* 0x000fca000000081c */
[----:B------:R-:W-:Y:S01]  /*1600*/  DFMA R26, R26, R30, R26 ;  /* 0x0000001e1a1a722b */ /* 0x000fe2000000001a */
[----:B------:R-:W-:Y:S02]  /*1610*/  IMAD.MOV.U32 R31, RZ, RZ, R21 ;  /* 0x000000ffff1f7224 */ /* 0x000fe400078e0015 */
[----:B------:R-:W-:Y:S01]  /*1620*/  IMAD.MOV.U32 R30, RZ, RZ, R24 ;  /* 0x000000ffff1e7224 */ /* 0x000fe200078e0018 */
[----:B------:R-:W-:Y:S02]  /*1630*/  @!P0 LOP3.LUT R30, R3, 0x7ff00000, RZ, 0xc0, !PT ;  /* 0x7ff00000031e8812 */ /* 0x000fe400078ec0ff */
[----:B------:R-:W-:Y:S02]  /*1640*/  @!P2 LOP3.LUT R31, R19, 0x7ff00000, RZ, 0xc0, !PT ;  /* 0x7ff00000131fa812 */ /* 0x000fe400078ec0ff */
[----:B------:R-:W-:Y:S01]  /*1650*/  DMUL R28, R26, R18 ;  /* 0x000000121a1c7228 */ /* 0x000fe20000000000 */
[----:B------:R-:W-:Y:S02]  /*1660*/  VIADD R32, R30, 0xffffffff ;  /* 0xffffffff1e207836 */ /* 0x000fe40000000000 */
[----:B------:R-:W-:-:S05]  /*1670*/  VIADD R23, R31, 0xffffffff ;  /* 0xffffffff1f177836 */ /* 0x000fca0000000000 */
[----:B------:R-:W-:Y:S01]  /*1680*/  DFMA R24, R28, -R2, R18 ;  /* 0x800000021c18722b */ /* 0x000fe20000000012 */
[----:B------:R-:W-:-:S04]  /*1690*/  ISETP.GT.U32.AND P0, PT, R23, 0x7feffffe, PT ;  /* 0x7feffffe1700780c */ /* 0x000fc80003f04070 */
[----:B------:R-:W-:-:S03]  /*16a0*/  ISETP.GT.U32.OR P0, PT, R32, 0x7feffffe, P0 ;  /* 0x7feffffe2000780c */ /* 0x000fc60000704470 */
[----:B------:R-:W-:-:S10]  /*16b0*/  DFMA R24, R26, R24, R28 ;  /* 0x000000181a18722b */ /* 0x000fd4000000001c */
[----:B------:R-:W-:Y:S05]  /*16c0*/  @P0 BRA `(.L_x_35) ;  /* 0x00000000006c0947 */ /* 0x000fea0003800000 */
[----:B------:R-:W-:-:S04]  /*16d0*/  LOP3.LUT R26, R15, 0x7ff00000, RZ, 0xc0, !PT ;  /* 0x7ff000000f1a7812 */ /* 0x000fc800078ec0ff */
[CC--:B------:R-:W-:Y:S02]  /*16e0*/  VIADDMNMX R16, R21.reuse, -R26.reuse, 0xb9600000, !PT ;  /* 0xb960000015107446 */ /* 0x0c0fe4000780091a */
[----:B------:R-:W-:Y:S02]  /*16f0*/  ISETP.GE.U32.AND P0, PT, R21, R26, PT ;  /* 0x0000001a1500720c */ /* 0x000fe40003f06070 */
[----:B------:R-:W-:Y:S02]  /*1700*/  VIMNMX R16, PT, PT, R16, 0x46a00000, PT ;  /* 0x46a0000010107848 */ /* 0x000fe40003fe0100 */
[----:B------:R-:W-:-:S05]  /*1710*/  SEL R21, R22, 0x63400000, !P0 ;  /* 0x6340000016157807 */ /* 0x000fca0004000000 */
[----:B------:R-:W-:Y:S02]  /*1720*/  IMAD.IADD R21, R16, 0x1, -R21 ;  /* 0x0000000110157824 */ /* 0x000fe400078e0a15 */
[----:B------:R-:W-:Y:S02]  /*1730*/  IMAD.MOV.U32 R16, RZ, RZ, RZ ;  /* 0x000000ffff107224 */ /* 0x000fe400078e00ff */
[----:B------:R-:W-:-:S06]  /*1740*/  VIADD R17, R21, 0x7fe00000 ;  /* 0x7fe0000015117836 */ /* 0x000fcc0000000000 */
[----:B------:R-:W-:-:S10]  /*1750*/  DMUL R22, R24, R16 ;  /* 0x0000001018167228 */ /* 0x000fd40000000000 */
[----:B------:R-:W-:-:S13]  /*1760*/  FSETP.GTU.AND P0, PT, |R23|, 1.469367938527859385e-39, PT ;  /* 0x001000001700780b */ /* 0x000fda0003f0c200 */
[----:B------:R-:W-:Y:S05]  /*1770*/  @P0 BRA `(.L_x_36) ;  /* 0x0000000000940947 */ /* 0x000fea0003800000 */
[----:B------:R-:W-:Y:S01]  /*1780*/  DFMA R2, R24, -R2, R18 ;  /* 0x800000021802722b */ /* 0x000fe20000000012 */
[----:B------:R-:W-:-:S09]  /*1790*/  IMAD.MOV.U32 R16, RZ, RZ, RZ ;  /* 0x000000ffff107224 */ /* 0x000fd200078e00ff */
[C---:B------:R-:W-:Y:S02]  /*17a0*/  FSETP.NEU.AND P0, PT, R3.reuse, RZ, PT ;  /* 0x000000ff0300720b */ /* 0x040fe40003f0d000 */
[----:B------:R-:W-:-:S04]  /*17b0*/  LOP3.LUT R15, R3, 0x80000000, R15, 0x48, !PT ;  /* 0x80000000030f7812 */ /* 0x000fc800078e480f */
[----:B------:R-:W-:-:S07]  /*17c0*/  LOP3.LUT R17, R15, R17, RZ, 0xfc, !PT ;  /* 0x000000110f117212 */ /* 0x000fce00078efcff */
[----:B------:R-:W-:Y:S05]  /*17d0*/  @!P0 BRA `(.L_x_36) ;  /* 0x00000000007c8947 */ /* 0x000fea0003800000 */
[----:B------:R-:W-:Y:S01]  /*17e0*/  IMAD.MOV R3, RZ, RZ, -R21 ;  /* 0x000000ffff037224 */ /* 0x000fe200078e0a15 */
[----:B------:R-:W-:Y:S01]  /*17f0*/  DMUL.RP R16, R24, R16 ;  /* 0x0000001018107228 */ /* 0x000fe20000008000 */
[----:B------:R-:W-:-:S06]  /*1800*/  IMAD.MOV.U32 R2, RZ, RZ, RZ ;  /* 0x000000ffff027224 */ /* 0x000fcc00078e00ff */
[----:B------:R-:W-:-:S03]  /*1810*/  DFMA R2, R22, -R2, R24 ;  /* 0x800000021602722b */ /* 0x000fc60000000018 */
[----:B------:R-:W-:-:S03]  /*1820*/  LOP3.LUT R15, R17, R15, RZ, 0x3c, !PT ;  /* 0x0000000f110f7212 */ /* 0x000fc600078e3cff */
[----:B------:R-:W-:-:S04]  /*1830*/  IADD3 R2, PT, PT, -R21, -0x43300000, RZ ;  /* 0xbcd0000015027810 */ /* 0x000fc80007ffe1ff */
[----:B------:R-:W-:-:S04]  /*1840*/  FSETP.NEU.AND P0, PT, |R3|, R2, PT ;  /* 0x000000020300720b */ /* 0x000fc80003f0d200 */
[----:B------:R-:W-:Y:S02]  /*1850*/  FSEL R22, R16, R22, !P0 ;  /* 0x0000001610167208 */ /* 0x000fe40004000000 */
[----:B------:R-:W-:Y:S01]  /*1860*/  FSEL R23, R15, R23, !P0 ;  /* 0x000000170f177208 */ /* 0x000fe20004000000 */
[----:B------:R-:W-:Y:S06]  /*1870*/  BRA `(.L_x_36) ;  /* 0x0000000000547947 */ /* 0x000fec0003800000 */
.L_x_35:
[----:B------:R-:W-:-:S14]  /*1880*/  DSETP.NAN.AND P0, PT, R16, R16, PT ;  /* 0x000000101000722a */ /* 0x000fdc0003f08000 */
[----:B------:R-:W-:Y:S05]  /*1890*/  @P0 BRA `(.L_x_37) ;  /* 0x0000000000440947 */ /* 0x000fea0003800000 */
[----:B------:R-:W-:-:S14]  /*18a0*/  DSETP.NAN.AND P0, PT, R14, R14, PT ;  /* 0x0000000e0e00722a */ /* 0x000fdc0003f08000 */
[----:B------:R-:W-:Y:S05]  /*18b0*/  @P0 BRA `(.L_x_38) ;  /* 0x0000000000300947 */ /* 0x000fea0003800000 */
[----:B------:R-:W-:Y:S01]  /*18c0*/  ISETP.NE.AND P0, PT, R31, R30, PT ;  /* 0x0000001e1f00720c */ /* 0x000fe20003f05270 */
[----:B------:R-:W-:Y:S01]  /*18d0*/  IMAD.MOV.U32 R22, RZ, RZ, 0x0 ;  /* 0x00000000ff167424 */ /* 0x000fe200078e00ff */
[----:B------:R-:W-:-:S11]  /*18e0*/  MOV R23, 0xfff80000 ;  /* 0xfff8000000177802 */ /* 0x000fd60000000f00 */
[----:B------:R-:W-:Y:S05]  /*18f0*/  @!P0 BRA `(.L_x_36) ;  /* 0x0000000000348947 */ /* 0x000fea0003800000 */
[----:B------:R-:W-:Y:S02]  /*1900*/  ISETP.NE.AND P0, PT, R31, 0x7ff00000, PT ;  /* 0x7ff000001f00780c */ /* 0x000fe40003f05270 */
[----:B------:R-:W-:Y:S02]  /*1910*/  LOP3.LUT R23, R17, 0x80000000, R15, 0x48, !PT ;  /* 0x8000000011177812 */ /* 0x000fe400078e480f */
[----:B------:R-:W-:-:S13]  /*1920*/  ISETP.EQ.OR P0, PT, R30, RZ, !P0 ;  /* 0x000000ff1e00720c */ /* 0x000fda0004702670 */
[----:B------:R-:W-:Y:S01]  /*1930*/  @P0 LOP3.LUT R2, R23, 0x7ff00000, RZ, 0xfc, !PT ;  /* 0x7ff0000017020812 */ /* 0x000fe200078efcff */
[----:B------:R-:W-:Y:S02]  /*1940*/  @!P0 IMAD.MOV.U32 R22, RZ, RZ, RZ ;  /* 0x000000ffff168224 */ /* 0x000fe400078e00ff */
[----:B------:R-:W-:Y:S02]  /*1950*/  @P0 IMAD.MOV.U32 R22, RZ, RZ, RZ ;  /* 0x000000ffff160224 */ /* 0x000fe400078e00ff */
[----:B------:R-:W-:Y:S01]  /*1960*/  @P0 IMAD.MOV.U32 R23, RZ, RZ, R2 ;  /* 0x000000ffff170224 */ /* 0x000fe200078e0002 */
[----:B------:R-:W-:Y:S06]  /*1970*/  BRA `(.L_x_36) ;  /* 0x0000000000147947 */ /* 0x000fec0003800000 */
.L_x_38:
[----:B------:R-:W-:Y:S01]  /*1980*/  LOP3.LUT R23, R15, 0x80000, RZ, 0xfc, !PT ;  /* 0x000800000f177812 */ /* 0x000fe200078efcff */
[----:B------:R-:W-:Y:S01]  /*1990*/  IMAD.MOV.U32 R22, RZ, RZ, R14 ;  /* 0x000000ffff167224 */ /* 0x000fe200078e000e */
[----:B------:R-:W-:Y:S06]  /*19a0*/  BRA `(.L_x_36) ;  /* 0x0000000000087947 */ /* 0x000fec0003800000 */
.L_x_37:
[----:B------:R-:W-:Y:S01]  /*19b0*/  LOP3.LUT R23, R17, 0x80000, RZ, 0xfc, !PT ;  /* 0x0008000011177812 */ /* 0x000fe200078efcff */
[----:B------:R-:W-:-:S07]  /*19c0*/  IMAD.MOV.U32 R22, RZ, RZ, R16 ;  /* 0x000000ffff167224 */ /* 0x000fce00078e0010 */
.L_x_36:
[----:B------:R-:W-:Y:S05]  /*19d0*/  BSYNC.RECONVERGENT B1 ;  /* 0x0000000000017941 */ /* 0x000fea0003800200 */
.L_x_34:
[----:B------:R-:W-:Y:S02]  /*19e0*/  IMAD.MOV.U32 R21, RZ, RZ, 0x0 ;  /* 0x00000000ff157424 */ /* 0x000fe400078e00ff */
[----:B------:R-:W-:Y:S02]  /*19f0*/  IMAD.MOV.U32 R2, RZ, RZ, R22 ;  /* 0x000000ffff027224 */ /* 0x000fe400078e0016 */
[----:B------:R-:W-:Y:S01]  /*1a00*/  IMAD.MOV.U32 R3, RZ, RZ, R23 ;  /* 0x000000ffff037224 */ /* 0x000fe200078e0017 */
[----:B------:R-:W-:Y:S06]  /*1a10*/  RET.REL.NODEC R20 `(_Z19cuda_add_coeffs_ZZUdddddiiiddP7double2) ;  /* 0xffffffe414787950 */ /* 0x000fec0003c3ffff */
        .type           $_Z19cuda_add_coeffs_ZZUdddddiiiddP7double2$__internal_accurate_pow,@function
        .size           $_Z19cuda_add_coeffs_ZZUdddddiiiddP7double2$__internal_accurate_pow,(.L_x_260 - $_Z19cuda_add_coeffs_ZZUdddddiiiddP7double2$__internal_accurate_pow)
$_Z19cuda_add_coeffs_ZZUdddddiiiddP7double2$__internal_accurate_pow:
[----:B------:R-:W-:Y:S01]  /*1a20*/  ISETP.GT.U32.AND P0, PT, R21, 0xfffff, PT ;  /* 0x000fffff1500780c */ /* 0x000fe20003f04070 */
[----:B------:R-:W-:Y:S01]  /*1a30*/  IMAD.MOV.U32 R14, RZ, RZ, R22 ;  /* 0x000000ffff0e7224 */ /* 0x000fe200078e0016 */
[----:B------:R-:W-:Y:S01]  /*1a40*/  UMOV UR4, 0x7d2cafe2 ;  /* 0x7d2cafe200047882 */ /* 0x000fe20000000000 */
[----:B------:R-:W-:Y:S01]  /*1a50*/  IMAD.MOV.U32 R15, RZ, RZ, R21 ;  /* 0x000000ffff0f7224 */ /* 0x000fe200078e0015 */
[----:B------:R-:W-:Y:S01]  /*1a60*/  UMOV UR5, 0x3eb0f5ff ;  /* 0x3eb0f5ff00057882 */ /* 0x000fe20000000000 */
[----:B------:R-:W-:Y:S01]  /*1a70*/  IMAD.MOV.U32 R24, RZ, RZ, RZ ;  /* 0x000000ffff187224 */ /* 0x000fe200078e00ff */
[----:B------:R-:W-:Y:S01]  /*1a80*/  UMOV UR8, 0x3b39803f ;  /* 0x3b39803f00087882 */ /* 0x000fe20000000000 */
[----:B------:R-:W-:Y:S01]  /*1a90*/  IMAD.MOV.U32 R18, RZ, RZ, 0x41ad3b5a ;  /* 0x41ad3b5aff127424 */ /* 0x000fe200078e00ff */
[----:B------:R-:W-:Y:S01]  /*1aa0*/  UMOV UR9, 0x3c7abc9e ;  /* 0x3c7abc9e00097882 */ /* 0x000fe20000000000 */
[----:B------:R-:W-:-:S04]  /*1ab0*/  IMAD.MOV.U32 R19, RZ, RZ, 0x3ed0f5d2 ;  /* 0x3ed0f5d2ff137424 */ /* 0x000fc800078e00ff */
[----:B------:R-:W-:Y:S01]  /*1ac0*/  @!P0 DMUL R30, R14, 1.80143985094819840000e+16 ;  /* 0x435000000e1e8828 */ /* 0x000fe20000000000 */
[--C-:B------:R-:W-:Y:S01]  /*1ad0*/  IMAD.MOV.U32 R14, RZ, RZ, R21.reuse ;  /* 0x000000ffff0e7224 */ /* 0x100fe200078e0015 */
[----:B------:R-:W-:-:S08]  /*1ae0*/  SHF.R.U32.HI R21, RZ, 0x14, R21 ;  /* 0x00000014ff157819 */ /* 0x000fd00000011615 */
[----:B------:R-:W-:Y:S01]  /*1af0*/  @!P0 MOV R14, R31 ;  /* 0x0000001f000e8202 */ /* 0x000fe20000000f00 */
[----:B------:R-:W-:Y:S01]  /*1b00*/  @!P0 IMAD.MOV.U32 R22, RZ, RZ, R30 ;  /* 0x000000ffff168224 */ /* 0x000fe200078e001e */
[----:B------:R-:W-:Y:S02]  /*1b10*/  @!P0 LEA.HI R21, R31, 0xffffffca, RZ, 0xc ;  /* 0xffffffca1f158811 */ /* 0x000fe400078f60ff */
[----:B------:R-:W-:-:S04]  /*1b20*/  LOP3.LUT R14, R14, 0x800fffff, RZ, 0xc0, !PT ;  /* 0x800fffff0e0e7812 */ /* 0x000fc800078ec0ff */
[----:B------:R-:W-:-:S04]  /*1b30*/  LOP3.LUT R23, R14, 0x3ff00000, RZ, 0xfc, !PT ;  /* 0x3ff000000e177812 */ /* 0x000fc800078efcff */
[----:B------:R-:W-:-:S13]  /*1b40*/  ISETP.GE.U32.AND P1, PT, R23, 0x3ff6a09f, PT ;  /* 0x3ff6a09f1700780c */ /* 0x000fda0003f26070 */
[----:B------:R-:W-:-:S04]  /*1b50*/  @P1 VIADD R15, R23, 0xfff00000 ;  /* 0xfff00000170f1836 */ /* 0x000fc80000000000 */
[----:B------:R-:W-:-:S06]  /*1b60*/  @P1 IMAD.MOV.U32 R23, RZ, RZ, R15 ;  /* 0x000000ffff171224 */ /* 0x000fcc00078e000f */
[C---:B------:R-:W-:Y:S02]  /*1b70*/  DADD R16, R22.reuse, 1 ;  /* 0x3ff0000016107429 */ /* 0x040fe40000000000 */
[----:B------:R-:W-:-:S04]  /*1b80*/  DADD R22, R22, -1 ;  /* 0xbff0000016167429 */ /* 0x000fc80000000000 */
[----:B------:R-:W0:Y:S02]  /*1b90*/  MUFU.RCP64H R25, R17 ;  /* 0x0000001100197308 */ /* 0x000e240000001800 */
[----:B0-----:R-:W-:-:S08]  /*1ba0*/  DFMA R14, -R16, R24, 1 ;  /* 0x3ff00000100e742b */ /* 0x001fd00000000118 */
[----:B------:R-:W-:-:S08]  /*1bb0*/  DFMA R14, R14, R14, R14 ;  /* 0x0000000e0e0e722b */ /* 0x000fd0000000000e */
[----:B------:R-:W-:-:S08]  /*1bc0*/  DFMA R24, R24, R14, R24 ;  /* 0x0000000e1818722b */ /* 0x000fd00000000018 */
[----:B------:R-:W-:-:S08]  /*1bd0*/  DMUL R14, R22, R24 ;  /* 0x00000018160e7228 */ /* 0x000fd00000000000 */
[----:B------:R-:W-:-:S08]  /*1be0*/  DFMA R14, R22, R24, R14 ;  /* 0x00000018160e722b */ /* 0x000fd0000000000e */
[----:B------:R-:W-:-:S08]  /*1bf0*/  DMUL R26, R14, R14 ;  /* 0x0000000e0e1a7228 */ /* 0x000fd00000000000 */
[----:B------:R-:W-:Y:S01]  /*1c00*/  DFMA R16, R26, UR4, R18 ;  /* 0x000000041a107c2b */ /* 0x000fe20008000012 */
[----:B------:R-:W-:Y:S01]  /*1c10*/  UMOV UR4, 0x75488a3f ;  /* 0x75488a3f00047882 */ /* 0x000fe20000000000 */
[----:B------:R-:W-:Y:S01]  /*1c20*/  UMOV UR5, 0x3ef3b20a ;  /* 0x3ef3b20a00057882 */ /* 0x000fe20000000000 */
[----:B------:R-:W-:-:S05]  /*1c30*/  DADD R18, R22, -R14 ;  /* 0x0000000016127229 */ /* 0x000fca000000080e */
[----:B------:R-:W-:Y:S01]  /*1c40*/  DFMA R16, R26, R16, UR4 ;  /* 0x000000041a107e2b */ /* 0x000fe20008000010 */
[----:B------:R-:W-:Y:S01]  /*1c50*/  UMOV UR4, 0xe4faecd5 ;  /* 0xe4faecd500047882 */ /* 0x000fe20000000000 */
[----:B------:R-:W-:Y:S01]  /*1c60*/  UMOV UR5, 0x3f1745cd ;  /* 0x3f1745cd00057882 */ /* 0x000fe20000000000 */
[----:B------:R-:W-:Y:S02]  /*1c70*/  DADD R32, R18, R18 ;  /* 0x0000000012207229 */ /* 0x000fe40000000012 */
[----:B------:R-:W-:-:S03]  /*1c80*/  DMUL R18, R14, R14 ;  /* 0x0000000e0e127228 */ /* 0x000fc60000000000 */
[----:B------:R-:W-:Y:S01]  /*1c90*/  DFMA R16, R26, R16, UR4 ;  /* 0x000000041a107e2b */ /* 0x000fe20008000010 */
[----:B------:R-:W-:Y:S01]  /*1ca0*/  UMOV UR4, 0x258a578b ;  /* 0x258a578b00047882 */ /* 0x000fe20000000000 */
[----:B------:R-:W-:Y:S01]  /*1cb0*/  UMOV UR5, 0x3f3c71c7 ;  /* 0x3f3c71c700057882 */ /* 0x000fe20000000000 */
[----:B------:R-:W-:Y:S02]  /*1cc0*/  DFMA R32, R22, -R14, R32 ;  /* 0x8000000e1620722b */ /* 0x000fe40000000020 */
[----:B------:R-:W-:-:S03]  /*1cd0*/  DMUL R22, R14, R18 ;  /* 0x000000120e167228 */ /* 0x000fc60000000000 */
[----:B------:R-:W-:Y:S01]  /*1ce0*/  DFMA R16, R26, R16, UR4 ;  /* 0x000000041a107e2b */ /* 0x000fe20008000010 */
[----:B------:R-:W-:Y:S01]  /*1cf0*/  UMOV UR4, 0x9242b910 ;  /* 0x9242b91000047882 */ /* 0x000fe20000000000 */
[----:B------:R-:W-:Y:S01]  /*1d00*/  UMOV UR5, 0x3f624924 ;  /* 0x3f62492400057882 */ /* 0x000fe20000000000 */
[----:B------:R-:W-:Y:S02]  /*1d10*/  DMUL R24, R24, R32 ;  /* 0x0000002018187228 */ /* 0x000fe40000000000 */
[----:B------:R-:W-:-:S03]  /*1d20*/  DFMA R32, R14, R18, -R22 ;  /* 0x000000120e20722b */ /* 0x000fc60000000816 */
[----:B------:R-:W-:Y:S01]  /*1d30*/  DFMA R16, R26, R16, UR4 ;  /* 0x000000041a107e2b */ /* 0x000fe20008000010 */
[----:B------:R-:W-:Y:S01]  /*1d40*/  UMOV UR4, 0x99999dfb ;  /* 0x99999dfb00047882 */ /* 0x000fe20000000000 */
[----:B------:R-:W-:-:S03]  /*1d50*/  UMOV UR5, 0x3f899999 ;  /* 0x3f89999900057882 */ /* 0x000fc60000000000 */
[----:B------:R-:W-:Y:S01]  /*1d60*/  VIADD R37, R25, 0x100000 ;  /* 0x0010000019257836 */ /* 0x000fe20000000000 */
[----:B------:R-:W-:Y:S01]  /*1d70*/  DFMA R32, R24, R18, R32 ;  /* 0x000000121820722b */ /* 0x000fe20000000020 */
[----:B------:R-:W-:Y:S01]  /*1d80*/  IMAD.MOV.U32 R36, RZ, RZ, R24 ;  /* 0x000000ffff247224 */ /* 0x000fe200078e0018 */
[----:B------:R-:W-:Y:S01]  /*1d90*/  DFMA R28, R26, R16, UR4 ;  /* 0x000000041a1c7e2b */ /* 0x000fe20008000010 */
[----:B------:R-:W-:Y:S01]  /*1da0*/  UMOV UR4, 0x55555555 ;  /* 0x5555555500047882 */ /* 0x000fe20000000000 */
[----:B------:R-:W-:-:S06]  /*1db0*/  UMOV UR5, 0x3fb55555 ;  /* 0x3fb5555500057882 */ /* 0x000fcc0000000000 */
[----:B------:R-:W-:-:S08]  /*1dc0*/  DFMA R16, R26, R28, UR4 ;  /* 0x000000041a107e2b */ /* 0x000fd0000800001c */
[----:B------:R-:W-:Y:S01]  /*1dd0*/  DADD R34, -R16, UR4 ;  /* 0x0000000410227e29 */ /* 0x000fe20008000100 */
[----:B------:R-:W-:Y:S01]  /*1de0*/  UMOV UR4, 0xb9e7b0 ;  /* 0x00b9e7b000047882 */ /* 0x000fe20000000000 */
[----:B------:R-:W-:-:S06]  /*1df0*/  UMOV UR5, 0x3c46a4cb ;  /* 0x3c46a4cb00057882 */ /* 0x000fcc0000000000 */
[----:B------:R-:W-:Y:S02]  /*1e00*/  DFMA R26, R26, R28, R34 ;  /* 0x0000001c1a1a722b */ /* 0x000fe40000000022 */
[----:B------:R-:W-:-:S06]  /*1e10*/  DFMA R34, R14, R14, -R18 ;  /* 0x0000000e0e22722b */ /* 0x000fcc0000000812 */
[----:B------:R-:W-:Y:S01]  /*1e20*/  DADD R26, R26, -UR4 ;  /* 0x800000041a1a7e29 */ /* 0x000fe20008000000 */
[----:B------:R-:W-:Y:S01]  /*1e30*/  UMOV UR4, 0x80000000 ;  /* 0x8000000000047882 */ /* 0x000fe20000000000 */
[----:B------:R-:W-:Y:S01]  /*1e40*/  DFMA R34, R14, R36, R34 ;  /* 0x000000240e22722b */ /* 0x000fe20000000022 */
[----:B------:R-:W-:-:S05]  /*1e50*/  UMOV UR5, 0x43300000 ;  /* 0x4330000000057882 */ /* 0x000fca0000000000 */
[----:B------:R-:W-:Y:S02]  /*1e60*/  DADD R28, R16, R26 ;  /* 0x00000000101c7229 */ /* 0x000fe4000000001a */
[----:B------:R-:W-:-:S06]  /*1e70*/  DFMA R32, R14, R34, R32 ;  /* 0x000000220e20722b */ /* 0x000fcc0000000020 */
[----:B------:R-:W-:Y:S02]  /*1e80*/  DMUL R18, R28, R22 ;  /* 0x000000161c127228 */ /* 0x000fe40000000000 */
[----:B------:R-:W-:-:S06]  /*1e90*/  DADD R16, R16, -R28 ;  /* 0x0000000010107229 */ /* 0x000fcc000000081c */
[----:B------:R-:W-:Y:S02]  /*1ea0*/  DFMA R34, R28, R22, -R18 ;  /* 0x000000161c22722b */ /* 0x000fe40000000812 */
[----:B------:R-:W-:-:S06]  /*1eb0*/  DADD R16, R26, R16 ;  /* 0x000000001a107229 */ /* 0x000fcc0000000010 */
[----:B------:R-:W-:-:S08]  /*1ec0*/  DFMA R32, R28, R32, R34 ;  /* 0x000000201c20722b */ /* 0x000fd00000000022 */
[----:B------:R-:W-:-:S08]  /*1ed0*/  DFMA R32, R16, R22, R32 ;  /* 0x000000161020722b */ /* 0x000fd00000000020 */
[----:B------:R-:W-:-:S08]  /*1ee0*/  DADD R22, R18, R32 ;  /* 0x0000000012167229 */ /* 0x000fd00000000020 */
[--C-:B------:R-:W-:Y:S02]  /*1ef0*/  DADD R16, R14, R22.reuse ;  /* 0x000000000e107229 */ /* 0x100fe40000000016 */
[----:B------:R-:W-:-:S06]  /*1f00*/  DADD R18, R18, -R22 ;  /* 0x0000000012127229 */ /* 0x000fcc0000000816 */
[----:B------:R-:W-:Y:S02]  /*1f10*/  DADD R14, R14, -R16 ;  /* 0x000000000e0e7229 */ /* 0x000fe40000000810 */
[----:B------:R-:W-:-:S06]  /*1f20*/  DADD R18, R32, R18 ;  /* 0x0000000020127229 */ /* 0x000fcc0000000012 */
[----:B------:R-:W-:-:S08]  /*1f30*/  DADD R14, R22, R14 ;  /* 0x00000000160e7229 */ /* 0x000fd0000000000e */
[----:B------:R-:W-:Y:S01]  /*1f40*/  DADD R14, R18, R14 ;  /* 0x00000000120e7229 */ /* 0x000fe2000000000e */
[C---:B------:R-:W-:Y:S02]  /*1f50*/  VIADD R18, R21.reuse, 0xfffffc01 ;  /* 0xfffffc0115127836 */ /* 0x040fe40000000000 */
[----:B------:R-:W-:Y:S02]  /*1f60*/  @P1 VIADD R18, R21, 0xfffffc02 ;  /* 0xfffffc0215121836 */ /* 0x000fe40000000000 */
[----:B------:R-:W-:-:S03]  /*1f70*/  IMAD.MOV.U32 R19, RZ, RZ, 0x43300000 ;  /* 0x43300000ff137424 */ /* 0x000fc600078e00ff */
[----:B------:R-:W-:Y:S01]  /*1f80*/  DADD R14, R24, R14 ;  /* 0x00000000180e7229 */ /* 0x000fe2000000000e */
[----:B------:R-:W-:-:S06]  /*1f90*/  LOP3.LUT R18, R18, 0x80000000, RZ, 0x3c, !PT ;  /* 0x8000000012127812 */ /* 0x000fcc00078e3cff */
[----:B------:R-:W-:Y:S01]  /*1fa0*/  DADD R22, R18, -UR4 ;  /* 0x8000000412167e29 */ /* 0x000fe20008000000 */
[----:B------:R-:W-:Y:S01]  /*1fb0*/  UMOV UR4, 0xfefa39ef ;  /* 0xfefa39ef00047882 */ /* 0x000fe20000000000 */
[----:B------:R-:W-:Y:S01]  /*1fc0*/  DADD R18, R16, R14 ;  /* 0x0000000010127229 */ /* 0x000fe2000000000e */
[----:B------:R-:W-:-:S07]  /*1fd0*/  UMOV UR5, 0x3fe62e42 ;  /* 0x3fe62e4200057882 */ /* 0x000fce0000000000 */
[--C-:B------:R-:W-:Y:S02]  /*1fe0*/  DFMA R24, R22, UR4, R18.reuse ;  /* 0x0000000416187c2b */ /* 0x100fe40008000012 */
[----:B------:R-:W-:-:S06]  /*1ff0*/  DADD R16, R16, -R18 ;  /* 0x0000000010107229 */ /* 0x000fcc0000000812 */
[----:B------:R-:W-:Y:S02]  /*2000*/  DFMA R26, R22, -UR4, R24 ;  /* 0x80000004161a7c2b */ /* 0x000fe40008000018 */
[----:B------:R-:W-:-:S06]  /*2010*/  DADD R16, R14, R16 ;  /* 0x000000000e107229 */ /* 0x000fcc0000000010 */
[----:B------:R-:W-:-:S08]  /*2020*/  DADD R26, -R18, R26 ;  /* 0x00000000121a7229 */ /* 0x000fd0000000011a */
[----:B------:R-:W-:-:S08]  /*2030*/  DADD R16, R16, -R26 ;  /* 0x0000000010107229 */ /* 0x000fd0000000081a */
[----:B------:R-:W-:-:S08]  /*2040*/  DFMA R16, R22, UR8, R16 ;  /* 0x0000000816107c2b */ /* 0x000fd00008000010 */
[----:B------:R-:W-:-:S08]  /*2050*/  DADD R18, R24, R16 ;  /* 0x0000000018127229 */ /* 0x000fd00000000010 */
[----:B------:R-:W-:Y:S02]  /*2060*/  DADD R24, R24, -R18 ;  /* 0x0000000018187229 */ /* 0x000fe40000000812 */
[----:B------:R-:W-:-:S06]  /*2070*/  DMUL R14, R18, 2 ;  /* 0x40000000120e7828 */ /* 0x000fcc0000000000 */
[----:B------:R-:W-:Y:S02]  /*2080*/  DADD R22, R16, R24 ;  /* 0x0000000010167229 */ /* 0x000fe40000000018 */
[----:B------:R-:W-:-:S08]  /*2090*/  DFMA R18, R18, 2, -R14 ;  /* 0x400000001212782b */ /* 0x000fd0000000080e */
[----:B------:R-:W-:Y:S01]  /*20a0*/  DFMA R22, R22, 2, R18 ;  /* 0x400000001616782b */ /* 0x000fe20000000012 */
[----:B------:R-:W-:Y:S01]  /*20b0*/  MOV R18, 0x652b82fe ;  /* 0x652b82fe00127802 */ /* 0x000fe20000000f00 */
[----:B------:R-:W-:-:S06]  /*20c0*/  IMAD.MOV.U32 R19, RZ, RZ, 0x3ff71547 ;  /* 0x3ff71547ff137424 */ /* 0x000fcc00078e00ff */
[----:B------:R-:W-:-:S08]  /*20d0*/  DADD R16, R14, R22 ;  /* 0x000000000e107229 */ /* 0x000fd00000000016 */
[----:B------:R-:W-:Y:S02]  /*20e0*/  DFMA R18, R16, R18, 6.75539944105574400000e+15 ;  /* 0x433800001012742b */ /* 0x000fe40000000012 */
[----:B------:R-:W-:Y:S01]  /*20f0*/  FSETP.GEU.AND P0, PT, |R17|, 4.1917929649353027344, PT ;  /* 0x4086232b1100780b */ /* 0x000fe20003f0e200 */
[----:B------:R-:W-:-:S05]  /*2100*/  DADD R14, R14, -R16 ;  /* 0x000000000e0e7229 */ /* 0x000fca0000000810 */
[----:B------:R-:W-:-:S03]  /*2110*/  DADD R24, R18, -6.75539944105574400000e+15 ;  /* 0xc338000012187429 */ /* 0x000fc60000000000 */
[----:B------:R-:W-:-:S05]  /*2120*/  DADD R22, R22, R14 ;  /* 0x0000000016167229 */ /* 0x000fca000000000e */
[----:B------:R-:W-:Y:S01]  /*2130*/  DFMA R26, R24, -UR4, R16 ;  /* 0x80000004181a7c2b */ /* 0x000fe20008000010 */
[----:B------:R-:W-:Y:S01]  /*2140*/  UMOV UR4, 0x3b39803f ;  /* 0x3b39803f00047882 */ /* 0x000fe20000000000 */
[----:B------:R-:W-:-:S06]  /*2150*/  UMOV UR5, 0x3c7abc9e ;  /* 0x3c7abc9e00057882 */ /* 0x000fcc0000000000 */
[----:B------:R-:W-:Y:S01]  /*2160*/  DFMA R24, R24, -UR4, R26 ;  /* 0x8000000418187c2b */ /* 0x000fe2000800001a */
[----:B------:R-:W-:Y:S01]  /*2170*/  UMOV UR4, 0x69ce2bdf ;  /* 0x69ce2bdf00047882 */ /* 0x000fe20000000000 */
[----:B------:R-:W-:Y:S01]  /*2180*/  IMAD.MOV.U32 R26, RZ, RZ, -0x35dec16 ;  /* 0xfca213eaff1a7424 */ /* 0x000fe200078e00ff */
[----:B------:R-:W-:Y:S01]  /*2190*/  UMOV UR5, 0x3e5ade15 ;  /* 0x3e5ade1500057882 */ /* 0x000fe20000000000 */
[----:B------:R-:W-:-:S06]  /*21a0*/  IMAD.MOV.U32 R27, RZ, RZ, 0x3e928af3 ;  /* 0x3e928af3ff1b7424 */ /* 0x000fcc00078e00ff */
[----:B------:R-:W-:Y:S01]  /*21b0*/  DFMA R26, R24, UR4, R26 ;  /* 0x00000004181a7c2b */ /* 0x000fe2000800001a */
[----:B------:R-:W-:Y:S01]  /*21c0*/  UMOV UR4, 0x62401315 ;  /* 0x6240131500047882 */ /* 0x000fe20000000000 */
[----:B------:R-:W-:-:S06]  /*21d0*/  UMOV UR5, 0x3ec71dee ;  /* 0x3ec71dee00057882 */ /* 0x000fcc0000000000 */
[----:B------:R-:W-:Y:S01]  /*21e0*/  DFMA R26, R24, R26, UR4 ;  /* 0x00000004181a7e2b */ /* 0x000fe2000800001a */
        /* <DEDUP_REMOVED lines=20> */
[----:B------:R-:W-:-:S08]  /*2330*/  DFMA R26, R24, R26, UR4 ;  /* 0x00000004181a7e2b */ /* 0x000fd0000800001a */
[----:B------:R-:W-:-:S08]  /*2340*/  DFMA R26, R24, R26, 1 ;  /* 0x3ff00000181a742b */ /* 0x000fd0000000001a */
[----:B------:R-:W-:-:S10]  /*2350*/  DFMA R26, R24, R26, 1 ;  /* 0x3ff00000181a742b */ /* 0x000fd4000000001a */
[----:B------:R-:W-:Y:S02]  /*2360*/  IMAD R15, R18, 0x100000, R27 ;  /* 0x00100000120f7824 */ /* 0x000fe400078e021b */
[----:B------:R-:W-:Y:S01]  /*2370*/  IMAD.MOV.U32 R14, RZ, RZ, R26 ;  /* 0x000000ffff0e7224 */ /* 0x000fe200078e001a */
[----:B------:R-:W-:Y:S06]  /*2380*/  @!P0 BRA `(.L_x_39) ;  /* 0x0000000000348947 */ /* 0x000fec0003800000 */
[----:B------:R-:W-:Y:S01]  /*2390*/  FSETP.GEU.AND P1, PT, |R17|, 4.2275390625, PT ;  /* 0x408748001100780b */ /* 0x000fe20003f2e200 */
[C---:B------:R-:W-:Y:S02]  /*23a0*/  DADD R24, R16.reuse, +INF ;  /* 0x7ff0000010187429 */ /* 0x040fe40000000000 */
[----:B------:R-:W-:-:S08]  /*23b0*/  DSETP.GEU.AND P0, PT, R16, RZ, PT ;  /* 0x000000ff1000722a */ /* 0x000fd00003f0e000 */
[----:B------:R-:W-:Y:S02]  /*23c0*/  FSEL R15, R25, RZ, P0 ;  /* 0x000000ff190f7208 */ /* 0x000fe40000000000 */
[----:B------:R-:W-:Y:S01]  /*23d0*/  @!P1 LEA.HI R14, R18, R18, RZ, 0x1 ;  /* 0x00000012120e9211 */ /* 0x000fe200078f08ff */
[----:B------:R-:W-:-:S03]  /*23e0*/  @!P1 IMAD.MOV.U32 R16, RZ, RZ, R26 ;  /* 0x000000ffff109224 */ /* 0x000fc600078e001a */
[----:B------:R-:W-:Y:S02]  /*23f0*/  @!P1 SHF.R.S32.HI R17, RZ, 0x1, R14 ;  /* 0x00000001ff119819 */ /* 0x000fe4000001140e */
[----:B------:R-:W-:-:S03]  /*2400*/  FSEL R14, R24, RZ, P0 ;  /* 0x000000ff180e7208 */ /* 0x000fc60000000000 */
[----:B------:R-:W-:Y:S02]  /*2410*/  @!P1 IMAD.IADD R18, R18, 0x1, -R17 ;  /* 0x0000000112129824 */ /* 0x000fe400078e0a11 */
[----:B------:R-:W-:-:S03]  /*2420*/  @!P1 IMAD R17, R17, 0x100000, R27 ;  /* 0x0010000011119824 */ /* 0x000fc600078e021b */
[----:B------:R-:W-:Y:S01]  /*2430*/  @!P1 LEA R19, R18, 0x3ff00000, 0x14 ;  /* 0x3ff0000012139811 */ /* 0x000fe200078ea0ff */
[----:B------:R-:W-:-:S06]  /*2440*/  @!P1 IMAD.MOV.U32 R18, RZ, RZ, RZ ;  /* 0x000000ffff129224 */ /* 0x000fcc00078e00ff */
[----:B------:R-:W-:-:S11]  /*2450*/  @!P1 DMUL R14, R16, R18 ;  /* 0x00000012100e9228 */ /* 0x000fd60000000000 */
.L_x_39:
[----:B------:R-:W-:Y:S01]  /*2460*/  DFMA R16, R22, R14, R14 ;  /* 0x0000000e1610722b */ /* 0x000fe2000000000e */
[----:B------:R-:W-:Y:S01]  /*2470*/  IMAD.MOV.U32 R21, RZ, RZ, 0x0 ;  /* 0x00000000ff157424 */ /* 0x000fe200078e00ff */
[----:B------:R-:W-:-:S08]  /*2480*/  DSETP.NEU.AND P0, PT, |R14|, +INF , PT ;  /* 0x7ff000000e00742a */ /* 0x000fd00003f0d200 */
[----:B------:R-:W-:Y:S02]  /*2490*/  FSEL R14, R14, R16, !P0 ;  /* 0x000000100e0e7208 */ /* 0x000fe40004000000 */
[----:B------:R-:W-:Y:S01]  /*24a0*/  FSEL R15, R15, R17, !P0 ;  /* 0x000000110f0f7208 */ /* 0x000fe20004000000 */
[----:B------:R-:W-:Y:S06]  /*24b0*/  RET.REL.NODEC R20 `(_Z19cuda_add_coeffs_ZZUdddddiiiddP7double2) ;  /* 0xffffffd814d07950 */ /* 0x000fec0003c3ffff */
.L_x_40:
        /* <DEDUP_REMOVED lines=12> */
.L_x_260:


//--------------------- .text._Z23cuda_initialization_ZZUiiiPdP7double2 --------------------------
	.section	.text._Z23cuda_initialization_ZZUiiiPdP7double2,"ax",@progbits
	.align	128
        .global         _Z23cuda_initialization_ZZUiiiPdP7double2
        .type           _Z23cuda_initialization_ZZUiiiPdP7double2,@function
        .size           _Z23cuda_initialization_ZZUiiiPdP7double2,(.L_x_271 - _Z23cuda_initialization_ZZUiiiPdP7double2)
        .other          _Z23cuda_initialization_ZZUiiiPdP7double2,@"STO_CUDA_ENTRY STV_DEFAULT"
_Z23cuda_initialization_ZZUiiiPdP7double2:
.text._Z23cuda_initialization_ZZUiiiPdP7double2:
        /* <DEDUP_REMOVED lines=17> */
[----:B------:R-:W2:Y:S02]  /*0110*/  LDC.64 R8, c[0x0][0x398] ;  /* 0x0000e600ff087b82 */ /* 0x000ea40000000a00 */
[----:B0-----:R-:W-:-:S05]  /*0120*/  IMAD.WIDE R2, R11, 0x8, R2 ;  /* 0x000000080b027825 */ /* 0x001fca00078e0202 */
[----:B-1----:R-:W3:Y:S01]  /*0130*/  LDG.E.64 R4, desc[UR4][R2.64] ;  /* 0x0000000402047981 */ /* 0x002ee2000c1e1b00 */
[----:B------:R-:W-:Y:S01]  /*0140*/  CS2R R6, SRZ ;  /* 0x0000000000067805 */ /* 0x000fe2000001ff00 */
[----:B--2---:R-:W-:-:S05]  /*0150*/  IMAD.WIDE R8, R11, 0x10, R8 ;  /* 0x000000100b087825 */ /* 0x004fca00078e0208 */
[----:B---3--:R-:W-:Y:S01]  /*0160*/  STG.E.128 desc[UR4][R8.64], R4 ;  /* 0x0000000408007986 */ /* 0x008fe2000c101d04 */
[----:B------:R-:W-:Y:S05]  /*0170*/  EXIT ;  /* 0x000000000000794d */ /* 0x000fea0003800000 */
.L_x_41:
        /* <DEDUP_REMOVED lines=16> */
.L_x_271:


//--------------------- .text._Z23cuda_assign_charge_gridiPdS_S_S_iiiiPiS_S_ --------------------------
	.section	.text._Z23cuda_assign_charge_gridiPdS_S_S_iiiiPiS_S_,"ax",@progbits
	.align	128
        .global         _Z23cuda_assign_charge_gridiPdS_S_S_iiiiPiS_S_
        .type           _Z23cuda_assign_charge_gridiPdS_S_S_iiiiPiS_S_,@function
        .size           _Z23cuda_assign_charge_gridiPdS_S_S_iiiiPiS_S_,(.L_x_272 - _Z23cuda_assign_charge_gridiPdS_S_S_iiiiPiS_S_)
        .other          _Z23cuda_assign_charge_gridiPdS_S_S_iiiiPiS_S_,@"STO_CUDA_ENTRY STV_DEFAULT"
_Z23cuda_assign_charge_gridiPdS_S_S_iiiiPiS_S_:
.text._Z23cuda_assign_charge_gridiPdS_S_S_iiiiPiS_S_:
        /* <DEDUP_REMOVED lines=11> */
[----:B-1----:R-:W3:Y:S03]  /*00b0*/  LDG.E.64 R14, desc[UR4][R14.64] ;  /* 0x000000040e0e7981 */ /* 0x002ee6000c1e1b00 */
[----:B----4-:R-:W-:Y:S01]  /*00c0*/  IMAD.WIDE.U32 R8, R2, 0x8, R8 ;  /* 0x0000000802087825 */ /* 0x010fe200078e0008 */
[----:B------:R1:W4:Y:S05]  /*00d0*/  LDG.E.64 R12, desc[UR4][R4.64] ;  /* 0x00000004040c7981 */ /* 0x00032a000c1e1b00 */
[----:B------:R-:W4:Y:S01]  /*00e0*/  LDG.E.64 R8, desc[UR4][R8.64] ;  /* 0x0000000408087981 */ /* 0x000f22000c1e1b00 */
[----:B--2---:R-:W-:-:S04]  /*00f0*/  IMAD R3, R0, 0x3, RZ ;  /* 0x0000000300037824 */ /* 0x004fc800078e02ff */
[----:B-----5:R-:W-:Y:S01]  /*0100*/  IMAD.WIDE.U32 R10, R3, 0x4, R10 ;  /* 0x00000004030a7825 */ /* 0x020fe200078e000a */
[----:B-1----:R-:W1:Y:S04]  /*0110*/  LDC.64 R4, c[0x0][0x3b0] ;  /* 0x0000ec00ff047b82 */ /* 0x002e680000000a00 */
[----:B------:R-:W2:Y:S04]  /*0120*/  LDG.E R19, desc[UR4][R10.64+0x8] ;  /* 0x000008040a137981 */ /* 0x000ea8000c1e1900 */
[----:B------:R-:W5:Y:S04]  /*0130*/  LDG.E R17, desc[UR4][R10.64+0x4] ;  /* 0x000004040a117981 */ /* 0x000f68000c1e1900 */
[----:B------:R-:W5:Y:S01]  /*0140*/  LDG.E R16, desc[UR4][R10.64] ;  /* 0x000000040a107981 */ /* 0x000f62000c1e1900 */
[----:B---3--:R-:W2:Y:S08]  /*0150*/  F2I.F64.TRUNC R18, R14 ;  /* 0x0000000e00127311 */ /* 0x008eb0000030d100 */
[----:B----4-:R-:W5:Y:S08]  /*0160*/  F2I.F64.TRUNC R12, R12 ;  /* 0x0000000c000c7311 */ /* 0x010f70000030d100 */
[----:B------:R-:W3:Y:S01]  /*0170*/  F2I.F64.TRUNC R3, R8 ;  /* 0x0000000800037311 */ /* 0x000ee2000030d100 */
[----:B--2---:R-:W-:-:S02]  /*0180*/  IADD3 R18, PT, PT, R18, R19, RZ ;  /* 0x0000001312127210 */ /* 0x004fc40007ffe0ff */
[----:B-----5:R-:W-:Y:S02]  /*0190*/  IADD3 R17, PT, PT, R12, R17, RZ ;  /* 0x000000110c117210 */ /* 0x020fe40007ffe0ff */
[----:B------:R-:W-:Y:S01]  /*01a0*/  SHF.R.S32.HI R19, RZ, 0x1f, R18 ;  /* 0x0000001fff137819 */ /* 0x000fe20000011412 */
[----:B---3--:R-:W-:Y:S01]  /*01b0*/  IMAD.IADD R3, R3, 0x1, R16 ;  /* 0x0000000103037824 */ /* 0x008fe200078e0210 */
[----:B------:R-:W-:Y:S02]  /*01c0*/  SHF.R.S32.HI R16, RZ, 0x1f, R17 ;  /* 0x0000001fff107819 */ /* 0x000fe40000011411 */
[----:B-1----:R-:W-:Y:S02]  /*01d0*/  LOP3.LUT R19, R19, R4, RZ, 0xc0, !PT ;  /* 0x0000000413137212 */ /* 0x002fe400078ec0ff */
[----:B------:R-:W-:Y:S02]  /*01e0*/  SHF.R.S32.HI R11, RZ, 0x1f, R3 ;  /* 0x0000001fff0b7819 */ /* 0x000fe40000011403 */
[----:B0-----:R-:W-:Y:S01]  /*01f0*/  LOP3.LUT R16, R16, R7, RZ, 0xc0, !PT ;  /* 0x0000000710107212 */ /* 0x001fe200078ec0ff */
[----:B------:R-:W-:Y:S01]  /*0200*/  IMAD.IADD R19, R18, 0x1, R19 ;  /* 0x0000000112137824 */ /* 0x000fe200078e0213 */
[----:B------:R-:W-:-:S02]  /*0210*/  LOP3.LUT R10, R11, R6, RZ, 0xc0, !PT ;  /* 0x000000060b0a7212 */ /* 0x000fc400078ec0ff */
[----:B------:R-:W-:Y:S02]  /*0220*/  IADD3 R16, PT, PT, R17, R16, RZ ;  /* 0x0000001011107210 */ /* 0x000fe40007ffe0ff */
[----:B------:R-:W-:Y:S02]  /*0230*/  IADD3 R3, PT, PT, R3, R10, RZ ;  /* 0x0000000a03037210 */ /* 0x000fe40007ffe0ff */
[----:B------:R-:W-:Y:S02]  /*0240*/  ISETP.GE.AND P1, PT, R16, R7, PT ;  /* 0x000000071000720c */ /* 0x000fe40003f26270 */
[----:B------:R-:W-:Y:S02]  /*0250*/  ISETP.GE.AND P2, PT, R19, R4, PT ;  /* 0x000000041300720c */ /* 0x000fe40003f46270 */
[----:B------:R-:W-:Y:S02]  /*0260*/  ISETP.GE.AND P0, PT, R3, R6, PT ;  /* 0x000000060300720c */ /* 0x000fe40003f06270 */
[----:B------:R-:W-:-:S02]  /*0270*/  SEL R9, R7, RZ, P1 ;  /* 0x000000ff07097207 */ /* 0x000fc40000800000 */
[----:B------:R-:W-:Y:S02]  /*0280*/  SEL R10, R4, RZ, P2 ;  /* 0x000000ff040a7207 */ /* 0x000fe40001000000 */
[----:B------:R-:W-:Y:S01]  /*0290*/  SEL R8, R6, RZ, P0 ;  /* 0x000000ff06087207 */ /* 0x000fe20000000000 */
[----:B------:R-:W-:Y:S01]  /*02a0*/  IMAD.IADD R16, R16, 0x1, -R9 ;  /* 0x0000000110107824 */ /* 0x000fe200078e0a09 */
[----:B------:R-:W-:-:S03]  /*02b0*/  IADD3 R10, PT, PT, R19, -R10, RZ ;  /* 0x8000000a130a7210 */ /* 0x000fc60007ffe0ff */
[----:B------:R-:W-:Y:S02]  /*02c0*/  IMAD.IADD R8, R3, 0x1, -R8 ;  /* 0x0000000103087824 */ /* 0x000fe400078e0a08 */
[-C--:B------:R-:W-:Y:S02]  /*02d0*/  IMAD R3, R6, R7.reuse, RZ ;  /* 0x0000000706037224 */ /* 0x080fe400078e02ff */
[----:B------:R-:W-:Y:S02]  /*02e0*/  IMAD R7, R10, R7, R16 ;  /* 0x000000070a077224 */ /* 0x000fe400078e0210 */
[----:B------:R-:W-:Y:S02]  /*02f0*/  IMAD R4, R3, R4, RZ ;  /* 0x0000000403047224 */ /* 0x000fe400078e02ff */
[----:B------:R-:W-:-:S05]  /*0300*/  IMAD R11, R7, R6, R8 ;  /* 0x00000006070b7224 */ /* 0x000fca00078e0208 */
[----:B------:R-:W-:-:S13]  /*0310*/  ISETP.GE.AND P0, PT, R11, R4, PT ;  /* 0x000000040b00720c */ /* 0x000fda0003f06270 */
[----:B------:R-:W-:Y:S05]  /*0320*/  @P0 EXIT ;  /* 0x000000000000094d */ /* 0x000fea0003800000 */
[----:B------:R-:W0:Y:S01]  /*0330*/  LDC.64 R6, c[0x0][0x3a0] ;  /* 0x0000e800ff067b82 */ /* 0x000e220000000a00 */
[----:B------:R-:W-:-:S07]  /*0340*/  IMAD R5, R2, R5, R0 ;  /* 0x0000000502057224 */ /* 0x000fce00078e0200 */
[----:B------:R-:W1:Y:S01]  /*0350*/  LDC.64 R8, c[0x0][0x3c0] ;  /* 0x0000f000ff087b82 */ /* 0x000e620000000a00 */
[----:B0-----:R-:W-:-:S06]  /*0360*/  IMAD.WIDE.U32 R2, R2, 0x8, R6 ;  /* 0x0000000802027825 */ /* 0x001fcc00078e0006 */
[----:B------:R-:W2:Y:S01]  /*0370*/  LDG.E.64 R2, desc[UR4][R2.64] ;  /* 0x0000000402027981 */ /* 0x000ea2000c1e1b00 */
[----:B-1----:R-:W-:Y:S02]  /*0380*/  IMAD.WIDE R4, R5, 0x8, R8 ;  /* 0x0000000805047825 */ /* 0x002fe400078e0208 */
[----:B------:R-:W0:Y:S04]  /*0390*/  LDC.64 R8, c[0x0][0x3c8] ;  /* 0x0000f200ff087b82 */ /* 0x000e280000000a00 */
[----:B------:R-:W2:Y:S01]  /*03a0*/  LDG.E.64 R4, desc[UR4][R4.64] ;  /* 0x0000000404047981 */ /* 0x000ea2000c1e1b00 */
[----:B0-----:R-:W-:Y:S01]  /*03b0*/  IMAD.WIDE R8, R11, 0x8, R8 ;  /* 0x000000080b087825 */ /* 0x001fe200078e0208 */
[----:B--2---:R-:W-:-:S07]  /*03c0*/  DMUL R6, R2, R4 ;  /* 0x0000000402067228 */ /* 0x004fce0000000000 */
[----:B------:R-:W-:Y:S01]  /*03d0*/  REDG.E.ADD.F64.RN.STRONG.GPU desc[UR4][R8.64], R6 ;  /* 0x00000006080079a6 */ /* 0x000fe2000c12ff04 */
[----:B------:R-:W-:Y:S05]  /*03e0*/  EXIT ;  /* 0x000000000000794d */ /* 0x000fea0003800000 */
.L_x_42:
        /* <DEDUP_REMOVED lines=9> */
.L_x_272:


//--------------------- .text._Z23cuda_calc_order6_coeffsiPdS_S_iidPiS_S_S_S_ --------------------------
	.section	.text._Z23cuda_calc_order6_coeffsiPdS_S_iidPiS_S_S_S_,"ax",@progbits
	.align	128
        .global         _Z23cuda_calc_order6_coeffsiPdS_S_iidPiS_S_S_S_
        .type           _Z23cuda_calc_order6_coeffsiPdS_S_iidPiS_S_S_S_,@function
        .size           _Z23cuda_calc_order6_coeffsiPdS_S_iidPiS_S_S_S_,(.L_x_261 - _Z23cuda_calc_order6_coeffsiPdS_S_iidPiS_S_S_S_)
        .other          _Z23cuda_calc_order6_coeffsiPdS_S_iidPiS_S_S_S_,@"STO_CUDA_ENTRY STV_DEFAULT"
_Z23cuda_calc_order6_coeffsiPdS_S_iidPiS_S_S_S_:
.text._Z23cuda_calc_order6_coeffsiPdS_S_iidPiS_S_S_S_:
[----:B------:R-:W-:Y:S01]  /*0000*/  LDC R1, c[0x0][0x37c] ;  /* 0x0000df00ff017b82 */ /* 0x000fe20000000800 */
[----:B------:R-:W0:Y:S01]  /*0010*/  S2R R7, SR_CTAID.X ;  /* 0x0000000000077919 */ /* 0x000e220000002500 */
[----:B------:R-:W1:Y:S01]  /*0020*/  LDCU UR5, c[0x0][0x3a4] ;  /* 0x00007480ff0577ac */ /* 0x000e620008000800 */
[----:B------:R-:W0:Y:S01]  /*0030*/  S2R R18, SR_TID.X ;  /* 0x0000000000127919 */ /* 0x000e220000002100 */
[----:B------:R-:W1:Y:S02]  /*0040*/  LDCU UR4, c[0x0][0x380] ;  /* 0x00007000ff0477ac */ /* 0x000e640008000800 */
[----:B-1----:R-:W-:Y:S02]  /*0050*/  UIMAD UR4, UR5, UR4, URZ ;  /* 0x00000004050472a4 */ /* 0x002fe4000f8e02ff */
[----:B0-----:R-:W-:-:S05]  /*0060*/  IMAD R50, R7, UR5, R18 ;  /* 0x0000000507327c24 */ /* 0x001fca000f8e0212 */
[----:B------:R-:W-:-:S13]  /*0070*/  ISETP.GE.AND P0, PT, R50, UR4, PT ;  /* 0x0000000432007c0c */ /* 0x000fda000bf06270 */
[----:B------:R-:W-:Y:S05]  /*0080*/  @P0 EXIT ;  /* 0x000000000000094d */ /* 0x000fea0003800000 */
[----:B------:R-:W0:Y:S01]  /*0090*/  LDC.64 R2, c[0x0][0x388] ;  /* 0x0000e200ff027b82 */ /* 0x000e220000000a00 */
[----:B------:R-:W1:Y:S07]  /*00a0*/  LDCU.64 UR6, c[0x0][0x358] ;  /* 0x00006b00ff0677ac */ /* 0x000e6e0008000a00 */
[----:B------:R-:W2:Y:S08]  /*00b0*/  LDC.64 R4, c[0x0][0x390] ;  /* 0x0000e400ff047b82 */ /* 0x000eb00000000a00 */
[----:B------:R-:W3:Y:S01]  /*00c0*/  LDC.64 R8, c[0x0][0x398] ;  /* 0x0000e600ff087b82 */ /* 0x000ee20000000a00 */
[----:B0-----:R-:W-:-:S07]  /*00d0*/  IMAD.WIDE.U32 R2, R7, 0x8, R2 ;  /* 0x0000000807027825 */ /* 0x001fce00078e0002 */
[----:B------:R-:W0:Y:S01]  /*00e0*/  LDC.64 R14, c[0x0][0x3b0] ;  /* 0x0000ec00ff0e7b82 */ /* 0x000e220000000a00 */
[----:B-1----:R-:W4:Y:S01]  /*00f0*/  LDG.E.64 R2, desc[UR6][R2.64] ;  /* 0x0000000602027981 */ /* 0x002f22000c1e1b00 */
[----:B--2---:R-:W-:-:S04]  /*0100*/  IMAD.WIDE.U32 R4, R7, 0x8, R4 ;  /* 0x0000000807047825 */ /* 0x004fc800078e0004 */
[----:B---3--:R-:W-:Y:S02]  /*0110*/  IMAD.WIDE.U32 R8, R7, 0x8, R8 ;  /* 0x0000000807087825 */ /* 0x008fe400078e0008 */
[----:B------:R-:W2:Y:S04]  /*0120*/  LDG.E.64 R6, desc[UR6][R4.64] ;  /* 0x0000000604067981 */ /* 0x000ea8000c1e1b00 */
[----:B------:R-:W3:Y:S01]  /*0130*/  LDG.E.64 R10, desc[UR6][R8.64] ;  /* 0x00000006080a7981 */ /* 0x000ee2000c1e1b00 */
[----:B------:R-:W-:-:S04]  /*0140*/  IMAD R13, R18, 0x3, RZ ;  /* 0x00000003120d7824 */ /* 0x000fc800078e02ff */
[----:B0-----:R-:W-:-:S05]  /*0150*/  IMAD.WIDE.U32 R14, R13, 0x4, R14 ;  /* 0x000000040d0e7825 */ /* 0x001fca00078e000e */
[----:B------:R-:W5:Y:S04]  /*0160*/  LDG.E R51, desc[UR6][R14.64] ;  /* 0x000000060e337981 */ /* 0x000f68000c1e1900 */
[----:B------:R-:W5:Y:S04]  /*0170*/  LDG.E R52, desc[UR6][R14.64+0x4] ;  /* 0x000004060e347981 */ /* 0x000f68000c1e1900 */
[----:B------:R0:W5:Y:S01]  /*0180*/  LDG.E R53, desc[UR6][R14.64+0x8] ;  /* 0x000008060e357981 */ /* 0x000162000c1e1900 */
[----:B------:R-:W-:-:S05]  /*0190*/  LOP3.LUT R12, R18, 0xffff, RZ, 0xc0, !PT ;  /* 0x0000ffff120c7812 */ /* 0x000fca00078ec0ff */
[----:B------:R-:W-:-:S05]  /*01a0*/  IMAD R12, R12, 0x1746, RZ ;  /* 0x000017460c0c7824 */ /* 0x000fca00078e02ff */
[----:B------:R-:W-:-:S04]  /*01b0*/  SHF.R.U32.HI R12, RZ, 0x10, R12 ;  /* 0x00000010ff0c7819 */ /* 0x000fc8000001160c */
[----:B------:R-:W-:-:S05]  /*01c0*/  PRMT R19, R12, 0x9910, RZ ;  /* 0x000099100c137816 */ /* 0x000fca00000000ff */
[----:B0-----:R-:W-:Y:S01]  /*01d0*/  IMAD.MOV.U32 R14, RZ, RZ, R19 ;  /* 0x000000ffff0e7224 */ /* 0x001fe200078e0013 */
[----:B------:R-:W-:Y:S01]  /*01e0*/  UMOV UR4, URZ ;  /* 0x000000ff00047c82 */ /* 0x000fe20008000000 */
[----:B------:R-:W-:Y:S01]  /*01f0*/  BSSY.RECONVERGENT B0, `(.L_x_43) ;  /* 0x0000901000007945 */ /* 0x000fe20003800200 */
[----:B----4-:R-:W0:Y:S08]  /*0200*/  F2I.F64.TRUNC R0, R2 ;  /* 0x0000000200007311 */ /* 0x010e30000030d100 */
[----:B--2---:R-:W1:Y:S08]  /*0210*/  F2I.F64.TRUNC R16, R6 ;  /* 0x0000000600107311 */ /* 0x004e70000030d100 */
[----:B0-----:R-:W0:Y:S08]  /*0220*/  I2F.F64 R4, R0 ;  /* 0x0000000000047312 */ /* 0x001e300000201c00 */
[----:B-1----:R-:W1:Y:S08]  /*0230*/  I2F.F64 R8, R16 ;  /* 0x0000001000087312 */ /* 0x002e700000201c00 */
[----:B---3--:R-:W2:Y:S01]  /*0240*/  F2I.F64.TRUNC R17, R10 ;  /* 0x0000000a00117311 */ /* 0x008ea2000030d100 */
[----:B0-----:R-:W-:Y:S01]  /*0250*/  DADD R4, R2, -R4 ;  /* 0x0000000002047229 */ /* 0x001fe20000000804 */
[----:B------:R-:W-:Y:S01]  /*0260*/  IMAD R2, R14, 0xb, RZ ;  /* 0x0000000b0e027824 */ /* 0x000fe200078e02ff */
[----:B-1----:R-:W-:-:S03]  /*0270*/  DADD R8, R6, -R8 ;  /* 0x0000000006087229 */ /* 0x002fc60000000808 */
[----:B------:R-:W-:-:S03]  /*0280*/  IMAD.MOV R14, RZ, RZ, -R2 ;  /* 0x000000ffff0e7224 */ /* 0x000fc600078e0a02 */
[----:B------:R-:W-:Y:S01]  /*0290*/  DADD R2, -R4, 1 ;  /* 0x3ff0000004027429 */ /* 0x000fe20000000100 */
[----:B--2---:R-:W0:Y:S01]  /*02a0*/  I2F.F64 R12, R17 ;  /* 0x00000011000c7312 */ /* 0x004e220000201c00 */
[----:B------:R-:W-:Y:S01]  /*02b0*/  PRMT R0, R14, 0x7710, RZ ;  /* 0x000077100e007816 */ /* 0x000fe200000000ff */
[----:B------:R-:W-:Y:S01]  /*02c0*/  DADD R6, -R8, 1 ;  /* 0x3ff0000008067429 */ /* 0x000fe20000000100 */
[----:B-----5:R-:W-:-:S03]  /*02d0*/  ISETP.GT.AND P0, PT, R51, RZ, PT ;  /* 0x000000ff3300720c */ /* 0x020fc60003f04270 */
[----:B------:R-:W-:Y:S01]  /*02e0*/  IMAD.IADD R0, R0, 0x1, R18 ;  /* 0x0000000100007824 */ /* 0x000fe200078e0212 */
[----:B------:R-:W-:Y:S02]  /*02f0*/  ISETP.GT.AND P1, PT, R52, RZ, PT ;  /* 0x000000ff3400720c */ /* 0x000fe40003f24270 */
[----:B------:R-:W-:Y:S02]  /*0300*/  FSEL R46, R4, R2, P0 ;  /* 0x00000002042e7208 */ /* 0x000fe40000000000 */
[----:B------:R-:W-:Y:S02]  /*0310*/  MOV R2, 0x3ff00000 ;  /* 0x3ff0000000027802 */ /* 0x000fe40000000f00 */
[----:B------:R-:W-:Y:S01]  /*0320*/  PRMT R0, R0, 0x9910, RZ ;  /* 0x0000991000007816 */ /* 0x000fe200000000ff */
[----:B0-----:R-:W-:Y:S01]  /*0330*/  DADD R12, R10, -R12 ;  /* 0x000000000a0c7229 */ /* 0x001fe2000000080c */
[----:B------:R-:W-:Y:S02]  /*0340*/  FSEL R45, R9, R7, P1 ;  /* 0x00000007092d7208 */ /* 0x000fe40000800000 */
[----:B------:R-:W-:-:S02]  /*0350*/  FSEL R47, R5, R3, P0 ;  /* 0x00000003052f7208 */ /* 0x000fc40000000000 */
[----:B------:R-:W-:Y:S02]  /*0360*/  FSEL R7, R2, -1.875, P0 ;  /* 0xbff0000002077808 */ /* 0x000fe40000000000 */
[----:B------:R-:W-:Y:S01]  /*0370*/  ISETP.GT.AND P0, PT, R0, 0x4, PT ;  /* 0x000000040000780c */ /* 0x000fe20003f04270 */
[----:B------:R-:W-:Y:S01]  /*0380*/  DADD R10, -R12, 1 ;  /* 0x3ff000000c0a7429 */ /* 0x000fe20000000100 */
[----:B------:R-:W-:Y:S01]  /*0390*/  ISETP.GT.AND P2, PT, R53, RZ, PT ;  /* 0x000000ff3500720c */ /* 0x000fe20003f44270 */
[----:B------:R-:W-:Y:S01]  /*03a0*/  IMAD.MOV.U32 R4, RZ, RZ, RZ ;  /* 0x000000ffff047224 */ /* 0x000fe200078e00ff */
[----:B------:R-:W-:Y:S01]  /*03b0*/  FSEL R44, R8, R6, P1 ;  /* 0x00000006082c7208 */ /* 0x000fe20000800000 */
[----:B------:R-:W-:Y:S01]  /*03c0*/  IMAD.MOV.U32 R6, RZ, RZ, RZ ;  /* 0x000000ffff067224 */ /* 0x000fe200078e00ff */
[C---:B------:R-:W-:Y:S02]  /*03d0*/  FSEL R5, R2.reuse, -1.875, P1 ;  /* 0xbff0000002057808 */ /* 0x040fe40000800000 */
[----:B------:R-:W-:Y:S01]  /*03e0*/  FSEL R3, R2, -1.875, P2 ;  /* 0xbff0000002037808 */ /* 0x000fe20001000000 */
[----:B------:R-:W-:-:S02]  /*03f0*/  IMAD.MOV.U32 R2, RZ, RZ, RZ ;  /* 0x000000ffff027224 */ /* 0x000fc400078e00ff */
[----:B------:R-:W-:Y:S02]  /*0400*/  FSEL R42, R12, R10, P2 ;  /* 0x0000000a0c2a7208 */ /* 0x000fe40001000000 */
[----:B------:R-:W-:Y:S01]  /*0410*/  FSEL R43, R13, R11, P2 ;  /* 0x0000000b0d2b7208 */ /* 0x000fe20001000000 */
[----:B------:R-:W-:Y:S06]  /*0420*/  @P0 BRA `(.L_x_44) ;  /* 0x0000007c00340947 */ /* 0x000fec0003800000 */
[----:B------:R-:W-:-:S13]  /*0430*/  ISETP.GT.AND P0, PT, R0, 0x1, PT ;  /* 0x000000010000780c */ /* 0x000fda0003f04270 */
[----:B------:R-:W-:Y:S05]  /*0440*/  @P0 BRA `(.L_x_45) ;  /* 0x0000003800f00947 */ /* 0x000fea0003800000 */
[----:B------:R-:W-:-:S13]  /*0450*/  ISETP.NE.AND P0, PT, R0, RZ, PT ;  /* 0x000000ff0000720c */ /* 0x000fda0003f05270 */
[----:B------:R-:W-:Y:S05]  /*0460*/  @!P0 BRA `(.L_x_46) ;  /* 0x0000001c00108947 */ /* 0x000fea0003800000 */
[----:B------:R-:W-:-:S13]  /*0470*/  ISETP.NE.AND P0, PT, R0, 0x1, PT ;  /* 0x000000010000780c */ /* 0x000fda0003f05270 */
[----:B------:R-:W-:Y:S05]  /*0480*/  @P0 BRA `(.L_x_47) ;  /* 0x0000008c005c0947 */ /* 0x000fea0003800000 */
[----:B------:R-:W0:Y:S01]  /*0490*/  MUFU.RCP64H R3, 12 ;  /* 0x4028000000037908 */ /* 0x000e220000001800 */
[----:B------:R-:W-:Y:S02]  /*04a0*/  HFMA2 R6, -RZ, RZ, 0, 0 ;  /* 0x00000000ff067431 */ /* 0x000fe400000001ff */
[----:B------:R-:W-:Y:S01]  /*04b0*/  IMAD.MOV.U32 R7, RZ, RZ, 0x40280000 ;  /* 0x40280000ff077424 */ /* 0x000fe200078e00ff */
[----:B------:R-:W-:Y:S01]  /*04c0*/  DMUL R36, R46, R46 ;  /* 0x0000002e2e247228 */ /* 0x000fe20000000000 */
[----:B------:R-:W-:Y:S01]  /*04d0*/  IMAD.MOV.U32 R2, RZ, RZ, 0x1 ;  /* 0x00000001ff027424 */ /* 0x000fe200078e00ff */
[----:B------:R-:W1:Y:S01]  /*04e0*/  LDC.64 R30, c[0x0][0x3a8] ;  /* 0x0000ea00ff1e7b82 */ /* 0x000e620000000a00 */
[----:B------:R-:W-:Y:S05]  /*04f0*/  BSSY.RECONVERGENT B2, `(.L_x_48) ;  /* 0x0000017000027945 */ /* 0x000fea0003800200 */
[----:B------:R-:W-:-:S02]  /*0500*/  DMUL R34, R36, R36 ;  /* 0x0000002424227228 */ /* 0x000fc40000000000 */
[----:B0-----:R-:W-:-:S06]  /*0510*/  DFMA R4, R2, -R6, 1 ;  /* 0x3ff000000204742b */ /* 0x001fcc0000000806 */
[----:B------:R-:W-:Y:S02]  /*0520*/  DMUL R8, R46, R34 ;  /* 0x000000222e087228 */ /* 0x000fe40000000000 */
[----:B------:R-:W-:-:S08]  /*0530*/  DFMA R4, R4, R4, R4 ;  /* 0x000000040404722b */ /* 0x000fd00000000004 */
[----:B------:R-:W-:Y:S01]  /*0540*/  FSETP.GEU.AND P1, PT, |R9|, 6.5827683646048100446e-37, PT ;  /* 0x036000000900780b */ /* 0x000fe20003f2e200 */
[----:B-1----:R-:W-:Y:S02]  /*0550*/  DMUL R30, R30, R30 ;  /* 0x0000001e1e1e7228 */ /* 0x002fe40000000000 */
[----:B------:R-:W-:-:S08]  /*0560*/  DFMA R4, R2, R4, R2 ;  /* 0x000000040204722b */ /* 0x000fd00000000002 */
[----:B------:R-:W-:-:S08]  /*0570*/  DFMA R2, R4, -R6, 1 ;  /* 0x3ff000000402742b */ /* 0x000fd00000000806 */
[----:B------:R-:W-:-:S08]  /*0580*/  DFMA R2, R4, R2, R4 ;  /* 0x000000020402722b */ /* 0x000fd00000000004 */
[----:B------:R-:W-:-:S08]  /*0590*/  DMUL R4, R8, R2 ;  /* 0x0000000208047228 */ /* 0x000fd00000000000 */
[----:B------:R-:W-:-:S08]  /*05a0*/  DFMA R6, R4, -12, R8 ;  /* 0xc02800000406782b */ /* 0x000fd00000000008 */
[----:B------:R-:W-:-:S10]  /*05b0*/  DFMA R4, R2, R6, R4 ;  /* 0x000000060204722b */ /* 0x000fd40000000004 */
[----:B------:R-:W-:-:S05]  /*05c0*/  FFMA R0, RZ, 2.625, R5 ;  /* 0x40280000ff007823 */ /* 0x000fca0000000005 */
[----:B------:R-:W-:-:S13]  /*05d0*/  FSETP.GT.AND P0, PT, |R0|, 1.469367938527859385e-39, PT ;  /* 0x001000000000780b */ /* 0x000fda0003f04200 */
[----:B------:R-:W-:Y:S05]  /*05e0*/  @P0 BRA P1, `(.L_x_49) ;  /* 0x00000000001c0947 */ /* 0x000fea0000800000 */
[----:B------:R-:W-:Y:S01]  /*05f0*/  IMAD.MOV.U32 R56, RZ, RZ, R8 ;  /* 0x000000ffff387224 */ /* 0x000fe200078e0008 */
[----:B------:R-:W-:Y:S01]  /*0600*/  MOV R57, R9 ;  /* 0x0000000900397202 */ /* 0x000fe20000000f00 */
[----:B------:R-:W-:Y:S01]  /*0610*/  IMAD.MOV.U32 R55, RZ, RZ, 0x40280000 ;  /* 0x40280000ff377424 */ /* 0x000fe200078e00ff */
[----:B------:R-:W-:-:S07]  /*0620*/  MOV R0, 0x640 ;  /* 0x0000064000007802 */ /* 0x000fce0000000f00 */
[----:B------:R-:W-:Y:S05]  /*0630*/  CALL.REL.NOINC `($__internal_1_$__cuda_sm20_div_rn_f64_full) ;  /* 0x000000b400947944 */ /* 0x000fea0003c00000 */
[----:B------:R-:W-:Y:S02]  /*0640*/  IMAD.MOV.U32 R4, RZ, RZ, R54 ;  /* 0x000000ffff047224 */ /* 0x000fe400078e0036 */
[----:B------:R-:W-:-:S07]  /*0650*/  IMAD.MOV.U32 R5, RZ, RZ, R55 ;  /* 0x000000ffff057224 */ /* 0x000fce00078e0037 */
.L_x_49:
[----:B------:R-:W-:Y:S05]  /*0660*/  BSYNC.RECONVERGENT B2 ;  /* 0x0000000000027941 */ /* 0x000fea0003800200 */
.L_x_48:
[----:B------:R-:W0:Y:S01]  /*0670*/  MUFU.RCP64H R3, 6 ;  /* 0x4018000000037908 */ /* 0x000e220000001800 */
[----:B------:R-:W-:Y:S01]  /*0680*/  MOV R10, 0x0 ;  /* 0x00000000000a7802 */ /* 0x000fe20000000f00 */
[----:B------:R-:W-:Y:S01]  /*0690*/  IMAD.MOV.U32 R11, RZ, RZ, 0x40180000 ;  /* 0x40180000ff0b7424 */ /* 0x000fe200078e00ff */
[----:B------:R-:W-:Y:S01]  /*06a0*/  FSETP.GEU.AND P1, PT, |R35|, 6.5827683646048100446e-37, PT ;  /* 0x036000002300780b */ /* 0x000fe20003f2e200 */
[----:B------:R-:W-:Y:S01]  /*06b0*/  IMAD.MOV.U32 R2, RZ, RZ, 0x1 ;  /* 0x00000001ff027424 */ /* 0x000fe200078e00ff */
[----:B------:R-:W-:Y:S05]  /*06c0*/  BSSY.RECONVERGENT B2, `(.L_x_50) ;  /* 0x0000011000027945 */ /* 0x000fea0003800200 */
[----:B0-----:R-:W-:-:S08]  /*06d0*/  DFMA R6, R2, -R10, 1 ;  /* 0x3ff000000206742b */ /* 0x001fd0000000080a */
[----:B------:R-:W-:-:S08]  /*06e0*/  DFMA R6, R6, R6, R6 ;  /* 0x000000060606722b */ /* 0x000fd00000000006 */
[----:B------:R-:W-:-:S08]  /*06f0*/  DFMA R6, R2, R6, R2 ;  /* 0x000000060206722b */ /* 0x000fd00000000002 */
[----:B------:R-:W-:-:S08]  /*0700*/  DFMA R2, R6, -R10, 1 ;  /* 0x3ff000000602742b */ /* 0x000fd0000000080a */
[----:B------:R-:W-:-:S08]  /*0710*/  DFMA R2, R6, R2, R6 ;  /* 0x000000020602722b */ /* 0x000fd00000000006 */
[----:B------:R-:W-:-:S08]  /*0720*/  DMUL R54, R34, R2 ;  /* 0x0000000222367228 */ /* 0x000fd00000000000 */
[----:B------:R-:W-:-:S08]  /*0730*/  DFMA R6, R54, -6, R34 ;  /* 0xc01800003606782b */ /* 0x000fd00000000022 */
[----:B------:R-:W-:-:S10]  /*0740*/  DFMA R54, R2, R6, R54 ;  /* 0x000000060236722b */ /* 0x000fd40000000036 */
[----:B------:R-:W-:-:S05]  /*0750*/  FFMA R0, RZ, 2.375, R55 ;  /* 0x40180000ff007823 */ /* 0x000fca0000000037 */
[----:B------:R-:W-:-:S13]  /*0760*/  FSETP.GT.AND P0, PT, |R0|, 1.469367938527859385e-39, PT ;  /* 0x001000000000780b */ /* 0x000fda0003f04200 */
[----:B------:R-:W-:Y:S05]  /*0770*/  @P0 BRA P1, `(.L_x_51) ;  /* 0x0000000000140947 */ /* 0x000fea0000800000 */
[----:B------:R-:W-:Y:S01]  /*0780*/  MOV R56, R34 ;  /* 0x0000002200387202 */ /* 0x000fe20000000f00 */
[----:B------:R-:W-:Y:S01]  /*0790*/  IMAD.MOV.U32 R57, RZ, RZ, R35 ;  /* 0x000000ffff397224 */ /* 0x000fe200078e0023 */
[----:B------:R-:W-:Y:S01]  /*07a0*/  MOV R0, 0x7d0 ;  /* 0x000007d000007802 */ /* 0x000fe20000000f00 */
[----:B------:R-:W-:-:S07]  /*07b0*/  IMAD.MOV.U32 R55, RZ, RZ, 0x40180000 ;  /* 0x40180000ff377424 */ /* 0x000fce00078e00ff */
[----:B------:R-:W-:Y:S05]  /*07c0*/  CALL.REL.NOINC `($__internal_1_$__cuda_sm20_div_rn_f64_full) ;  /* 0x000000b400307944 */ /* 0x000fea0003c00000 */
.L_x_51:
[----:B------:R-:W-:Y:S05]  /*07d0*/  BSYNC.RECONVERGENT B2 ;  /* 0x0000000000027941 */ /* 0x000fea0003800200 */
.L_x_50:
[----:B------:R-:W0:Y:S01]  /*07e0*/  MUFU.RCP64H R3, 12 ;  /* 0x4028000000037908 */ /* 0x000e220000001800 */
[----:B------:R-:W-:Y:S01]  /*07f0*/  MOV R6, 0x0 ;  /* 0x0000000000067802 */ /* 0x000fe20000000f00 */
[----:B------:R-:W-:Y:S01]  /*0800*/  IMAD.MOV.U32 R7, RZ, RZ, 0x40280000 ;  /* 0x40280000ff077424 */ /* 0x000fe200078e00ff */
[----:B------:R-:W-:Y:S01]  /*0810*/  MOV R32, 0x0 ;  /* 0x0000000000207802 */ /* 0x000fe20000000f00 */
[----:B------:R-:W-:Y:S01]  /*0820*/  IMAD.MOV.U32 R2, RZ, RZ, 0x1 ;  /* 0x00000001ff027424 */ /* 0x000fe200078e00ff */
[----:B------:R-:W-:Y:S01]  /*0830*/  DADD R4, -R54, R4 ;  /* 0x0000000036047229 */ /* 0x000fe20000000104 */
[----:B------:R-:W-:-:S06]  /*0840*/  IMAD.MOV.U32 R33, RZ, RZ, 0x40240000 ;  /* 0x40240000ff217424 */ /* 0x000fcc00078e00ff */
[----:B------:R-:W-:Y:S02]  /*0850*/  DFMA R32, R30, R32, -1 ;  /* 0xbff000001e20742b */ /* 0x000fe40000000020 */
[----:B0-----:R-:W-:-:S08]  /*0860*/  DFMA R10, R2, -R6, 1 ;  /* 0x3ff00000020a742b */ /* 0x001fd00000000806 */
[----:B------:R-:W-:Y:S01]  /*0870*/  FSETP.GEU.AND P1, PT, |R33|, 6.5827683646048100446e-37, PT ;  /* 0x036000002100780b */ /* 0x000fe20003f2e200 */
[----:B------:R-:W-:-:S08]  /*0880*/  DFMA R10, R10, R10, R10 ;  /* 0x0000000a0a0a722b */ /* 0x000fd0000000000a */
        /* <DEDUP_REMOVED lines=14> */
[----:B------:R-:W-:Y:S01]  /*0970*/  IMAD.MOV.U32 R2, RZ, RZ, R54 ;  /* 0x000000ffff027224 */ /* 0x000fe200078e0036 */
[----:B------:R-:W-:-:S07]  /*0980*/  MOV R3, R55 ;  /* 0x0000003700037202 */ /* 0x000fce0000000f00 */
.L_x_52:
[----:B------:R-:W0:Y:S01]  /*0990*/  MUFU.RCP64H R7, 6 ;  /* 0x4018000000077908 */ /* 0x000e220000001800 */
[----:B------:R-:W-:Y:S01]  /*09a0*/  IMAD.MOV.U32 R10, RZ, RZ, 0x0 ;  /* 0x00000000ff0a7424 */ /* 0x000fe200078e00ff */
[----:B------:R-:W-:Y:S01]  /*09b0*/  MOV R6, 0x1 ;  /* 0x0000000100067802 */ /* 0x000fe20000000f00 */
[----:B------:R-:W-:-:S06]  /*09c0*/  IMAD.MOV.U32 R11, RZ, RZ, 0x40180000 ;  /* 0x40180000ff0b7424 */ /* 0x000fcc00078e00ff */
[----:B0-----:R-:W-:-:S08]  /*09d0*/  DFMA R12, R6, -R10, 1 ;  /* 0x3ff00000060c742b */ /* 0x001fd0000000080a */
[----:B------:R-:W-:-:S08]  /*09e0*/  DFMA R12, R12, R12, R12 ;  /* 0x0000000c0c0c722b */ /* 0x000fd0000000000c */
[----:B------:R-:W-:Y:S01]  /*09f0*/  DFMA R12, R6, R12, R6 ;  /* 0x0000000c060c722b */ /* 0x000fe20000000006 */
[----:B------:R-:W-:Y:S02]  /*0a00*/  IMAD.MOV.U32 R6, RZ, RZ, 0x0 ;  /* 0x00000000ff067424 */ /* 0x000fe400078e00ff */
[----:B------:R-:W-:-:S05]  /*0a10*/  IMAD.MOV.U32 R7, RZ, RZ, 0x40180000 ;  /* 0x40180000ff077424 */ /* 0x000fca00078e00ff */
[----:B------:R-:W-:Y:S02]  /*0a20*/  DFMA R10, R12, -R10, 1 ;  /* 0x3ff000000c0a742b */ /* 0x000fe4000000080a */
[----:B------:R-:W-:-:S06]  /*0a30*/  DFMA R30, R30, R6, -1 ;  /* 0xbff000001e1e742b */ /* 0x000fcc0000000006 */
[----:B------:R-:W-:Y:S01]  /*0a40*/  DFMA R10, R12, R10, R12 ;  /* 0x0000000a0c0a722b */ /* 0x000fe2000000000c */
[----:B------:R-:W0:Y:S03]  /*0a50*/  LDC.64 R12, c[0x0][0x3a8] ;  /* 0x0000ea00ff0c7b82 */ /* 0x000e260000000a00 */
[----:B------:R-:W-:-:S04]  /*0a60*/  FSETP.GEU.AND P1, PT, |R31|, 6.5827683646048100446e-37, PT ;  /* 0x036000001f00780b */ /* 0x000fc80003f2e200 */
[----:B------:R-:W-:-:S08]  /*0a70*/  DMUL R54, R10, R30 ;  /* 0x0000001e0a367228 */ /* 0x000fd00000000000 */
[----:B------:R-:W-:-:S08]  /*0a80*/  DFMA R6, R54, -6, R30 ;  /* 0xc01800003606782b */ /* 0x000fd0000000001e */
[----:B------:R-:W-:Y:S02]  /*0a90*/  DFMA R54, R10, R6, R54 ;  /* 0x000000060a36722b */ /* 0x000fe40000000036 */
[----:B------:R-:W-:Y:S02]  /*0aa0*/  DMUL R6, R36, R2 ;  /* 0x0000000224067228 */ /* 0x000fe40000000000 */
[----:B0-----:R-:W-:-:S06]  /*0ab0*/  DMUL R2, R12, R12 ;  /* 0x0000000c0c027228 */ /* 0x001fcc0000000000 */
[----:B------:R-:W-:Y:S01]  /*0ac0*/  FFMA R0, RZ, 2.375, R55 ;  /* 0x40180000ff007823 */ /* 0x000fe20000000037 */
[----:B------:R-:W-:Y:S02]  /*0ad0*/  DFMA R4, R46, R6, R4 ;  /* 0x000000062e04722b */ /* 0x000fe40000000004 */
[----:B------:R-:W-:Y:S02]  /*0ae0*/  DMUL R6, R2, R2 ;  /* 0x0000000202067228 */ /* 0x000fe40000000000 */
[----:B------:R-:W-:-:S13]  /*0af0*/  FSETP.GT.AND P0, PT, |R0|, 1.469367938527859385e-39, PT ;  /* 0x001000000000780b */ /* 0x000fda0003f04200 */
[----:B------:R-:W-:Y:S05]  /*0b00*/  @P0 BRA P1, `(.L_x_53) ;  /* 0x0000000000140947 */ /* 0x000fea0000800000 */
[----:B------:R-:W-:Y:S01]  /*0b10*/  MOV R56, R30 ;  /* 0x0000001e00387202 */ /* 0x000fe20000000f00 */
[----:B------:R-:W-:Y:S01]  /*0b20*/  IMAD.MOV.U32 R57, RZ, RZ, R31 ;  /* 0x000000ffff397224 */ /* 0x000fe200078e001f */
[----:B------:R-:W-:Y:S01]  /*0b30*/  MOV R0, 0xb60 ;  /* 0x00000b6000007802 */ /* 0x000fe20000000f00 */
[----:B------:R-:W-:-:S07]  /*0b40*/  IMAD.MOV.U32 R55, RZ, RZ, 0x40180000 ;  /* 0x40180000ff377424 */ /* 0x000fce00078e00ff */
[----:B------:R-:W-:Y:S05]  /*0b50*/  CALL.REL.NOINC `($__internal_1_$__cuda_sm20_div_rn_f64_full) ;  /* 0x000000b0004c7944 */ /* 0x000fea0003c00000 */
.L_x_53:
[----:B------:R-:W0:Y:S01]  /*0b60*/  MUFU.RCP64H R11, 6 ;  /* 0x40180000000b7908 */ /* 0x000e220000001800 */
[----:B------:R-:W-:Y:S01]  /*0b70*/  MOV R12, 0x0 ;  /* 0x00000000000c7802 */ /* 0x000fe20000000f00 */
[----:B------:R-:W-:Y:S01]  /*0b80*/  IMAD.MOV.U32 R13, RZ, RZ, 0x40180000 ;  /* 0x40180000ff0d7424 */ /* 0x000fe200078e00ff */
[C-C-:B------:R-:W-:Y:S01]  /*0b90*/  DFMA R56, R6.reuse, 3, -R2.reuse ;  /* 0x400800000638782b */ /* 0x140fe20000000802 */
[----:B------:R-:W-:Y:S01]  /*0ba0*/  IMAD.MOV.U32 R10, RZ, RZ, 0x1 ;  /* 0x00000001ff0a7424 */ /* 0x000fe200078e00ff */
[----:B------:R-:W-:Y:S02]  /*0bb0*/  DFMA R28, R6, 5, -R2 ;  /* 0x40140000061c782b */ /* 0x000fe40000000802 */
[----:B------:R-:W-:-:S06]  /*0bc0*/  DFMA R4, R36, -R54, R4 ;  /* 0x800000362404722b */ /* 0x000fcc0000000004 */
[----:B------:R-:W-:Y:S01]  /*0bd0*/  FSETP.GEU.AND P1, PT, |R57|, 6.5827683646048100446e-37, PT ;  /* 0x036000003900780b */ /* 0x000fe20003f2e200 */
[----:B------:R-:W-:Y:S02]  /*0be0*/  DMUL R28, R28, 0.25 ;  /* 0x3fd000001c1c7828 */ /* 0x000fe40000000000 */
[----:B0-----:R-:W-:-:S08]  /*0bf0*/  DFMA R14, R10, -R12, 1 ;  /* 0x3ff000000a0e742b */ /* 0x001fd0000000080c */
[----:B------:R-:W-:-:S08]  /*0c00*/  DFMA R14, R14, R14, R14 ;  /* 0x0000000e0e0e722b */ /* 0x000fd0000000000e */
[----:B------:R-:W-:-:S08]  /*0c10*/  DFMA R14, R10, R14, R10 ;  /* 0x0000000e0a0e722b */ /* 0x000fd0000000000a */
[----:B------:R-:W-:-:S08]  /*0c20*/  DFMA R12, R14, -R12, 1 ;  /* 0x3ff000000e0c742b */ /* 0x000fd0000000080c */
[----:B------:R-:W-:-:S08]  /*0c30*/  DFMA R14, R14, R12, R14 ;  /* 0x0000000c0e0e722b */ /* 0x000fd0000000000e */
[----:B------:R-:W-:-:S08]  /*0c40*/  DMUL R12, R14, R56 ;  /* 0x000000380e0c7228 */ /* 0x000fd00000000000 */
[----:B------:R-:W-:-:S08]  /*0c50*/  DFMA R10, R12, -6, R56 ;  /* 0xc01800000c0a782b */ /* 0x000fd00000000038 */
[----:B------:R-:W-:Y:S02]  /*0c60*/  DFMA R12, R14, R10, R12 ;  /* 0x0000000a0e0c722b */ /* 0x000fe4000000000c */
[----:B------:R-:W-:-:S08]  /*0c70*/  DFMA R10, R46, R28, R4 ;  /* 0x0000001c2e0a722b */ /* 0x000fd00000000004 */
[----:B------:R-:W-:-:S05]  /*0c80*/  FFMA R0, RZ, 2.375, R13 ;  /* 0x40180000ff007823 */ /* 0x000fca000000000d */
[----:B------:R-:W-:-:S13]  /*0c90*/  FSETP.GT.AND P0, PT, |R0|, 1.469367938527859385e-39, PT ;  /* 0x001000000000780b */ /* 0x000fda0003f04200 */
[----:B------:R-:W-:Y:S05]  /*0ca0*/  @P0 BRA P1, `(.L_x_54) ;  /* 0x0000000000140947 */ /* 0x000fea0000800000 */
[----:B------:R-:W-:Y:S02]  /*0cb0*/  MOV R55, 0x40180000 ;  /* 0x4018000000377802 */ /* 0x000fe40000000f00 */
[----:B------:R-:W-:-:S07]  /*0cc0*/  MOV R0, 0xce0 ;  /* 0x00000ce000007802 */ /* 0x000fce0000000f00 */
[----:B------:R-:W-:Y:S05]  /*0cd0*/  CALL.REL.NOINC `($__internal_1_$__cuda_sm20_div_rn_f64_full) ;  /* 0x000000ac00ec7944 */ /* 0x000fea0003c00000 */
[----:B------:R-:W-:Y:S02]  /*0ce0*/  IMAD.MOV.U32 R12, RZ, RZ, R54 ;  /* 0x000000ffff0c7224 */ /* 0x000fe400078e0036 */
[----:B------:R-:W-:-:S07]  /*0cf0*/  IMAD.MOV.U32 R13, RZ, RZ, R55 ;  /* 0x000000ffff0d7224 */ /* 0x000fce00078e0037 */
.L_x_54:
[----:B------:R-:W0:Y:S01]  /*0d00*/  MUFU.RCP64H R5, 120 ;  /* 0x405e000000057908 */ /* 0x000e220000001800 */
[----:B------:R-:W-:Y:S01]  /*0d10*/  MOV R16, 0x0 ;  /* 0x0000000000107802 */ /* 0x000fe20000000f00 */
[----:B------:R-:W-:Y:S01]  /*0d20*/  IMAD.MOV.U32 R17, RZ, RZ, 0x405e0000 ;  /* 0x405e0000ff117424 */ /* 0x000fe200078e00ff */
[----:B------:R-:W-:Y:S01]  /*0d30*/  FSETP.GEU.AND P1, PT, |R9|, 6.5827683646048100446e-37, PT ;  /* 0x036000000900780b */ /* 0x000fe20003f2e200 */
[----:B------:R-:W-:Y:S01]  /*0d40*/  IMAD.MOV.U32 R4, RZ, RZ, 0x1 ;  /* 0x00000001ff047424 */ /* 0x000fe200078e00ff */
[----:B------:R-:W-:Y:S01]  /*0d50*/  BSSY.RECONVERGENT B2, `(.L_x_55) ;  /* 0x0000014000027945 */ /* 0x000fe20003800200 */
[----:B------:R-:W-:-:S04]  /*0d60*/  DADD R10, R10, -R12 ;  /* 0x000000000a0a7229 */ /* 0x000fc8000000080c */
        /* <DEDUP_REMOVED lines=8> */
[----:B------:R-:W-:-:S05]  /*0df0*/  FFMA R0, RZ, 3.46875, R5 ;  /* 0x405e0000ff007823 */ /* 0x000fca0000000005 */
[----:B------:R-:W-:-:S13]  /*0e00*/  FSETP.GT.AND P0, PT, |R0|, 1.469367938527859385e-39, PT ;  /* 0x001000000000780b */ /* 0x000fda0003f04200 */
[----:B------:R-:W-:Y:S05]  /*0e10*/  @P0 BRA P1, `(.L_x_56) ;  /* 0x00000000001c0947 */ /* 0x000fea0000800000 */
[----:B------:R-:W-:Y:S01]  /*0e20*/  MOV R56, R8 ;  /* 0x0000000800387202 */ /* 0x000fe20000000f00 */
[----:B------:R-:W-:Y:S01]  /*0e30*/  IMAD.MOV.U32 R57, RZ, RZ, R9 ;  /* 0x000000ffff397224 */ /* 0x000fe200078e0009 */
[----:B------:R-:W-:Y:S01]  /*0e40*/  MOV R0, 0xe70 ;  /* 0x00000e7000007802 */ /* 0x000fe20000000f00 */
[----:B------:R-:W-:-:S07]  /*0e50*/  IMAD.MOV.U32 R55, RZ, RZ, 0x405e0000 ;  /* 0x405e0000ff377424 */ /* 0x000fce00078e00ff */
[----:B------:R-:W-:Y:S05]  /*0e60*/  CALL.REL.NOINC `($__internal_1_$__cuda_sm20_div_rn_f64_full) ;  /* 0x000000ac00887944 */ /* 0x000fea0003c00000 */
[----:B------:R-:W-:Y:S01]  /*0e70*/  MOV R4, R54 ;  /* 0x0000003600047202 */ /* 0x000fe20000000f00 */
[----:B------:R-:W-:-:S07]  /*0e80*/  IMAD.MOV.U32 R5, RZ, RZ, R55 ;  /* 0x000000ffff057224 */ /* 0x000fce00078e0037 */
.L_x_56:
[----:B------:R-:W-:Y:S05]  /*0e90*/  BSYNC.RECONVERGENT B2 ;  /* 0x0000000000027941 */ /* 0x000fea0003800200 */
.L_x_55:
[----:B------:R-:W0:Y:S01]  /*0ea0*/  MUFU.RCP64H R9, 24 ;  /* 0x4038000000097908 */ /* 0x000e220000001800 */
[----:B------:R-:W-:Y:S02]  /*0eb0*/  HFMA2 R15, -RZ, RZ, 2.109375, 0 ;  /* 0x40380000ff0f7431 */ /* 0x000fe400000001ff */
[----:B------:R-:W-:Y:S01]  /*0ec0*/  IMAD.MOV.U32 R14, RZ, RZ, 0x0 ;  /* 0x00000000ff0e7424 */ /* 0x000fe200078e00ff */
[----:B------:R-:W-:Y:S01]  /*0ed0*/  MOV R27, 0x40000000 ;  /* 0x40000000001b7802 */ /* 0x000fe20000000f00 */
[----:B------:R-:W-:Y:S02]  /*0ee0*/  IMAD.MOV.U32 R8, RZ, RZ, 0x1 ;  /* 0x00000001ff087424 */ /* 0x000fe400078e00ff */
        /* <DEDUP_REMOVED lines=11> */
[----:B------:R-:W-:-:S05]  /*0fa0*/  FFMA R0, RZ, 2.875, R55 ;  /* 0x40380000ff007823 */ /* 0x000fca0000000037 */
[----:B------:R-:W-:-:S13]  /*0fb0*/  FSETP.GT.AND P0, PT, |R0|, 1.469367938527859385e-39, PT ;  /* 0x001000000000780b */ /* 0x000fda0003f04200 */
[----:B------:R-:W-:Y:S05]  /*0fc0*/  @P0 BRA P1, `(.L_x_57) ;  /* 0x0000000000140947 */ /* 0x000fea0000800000 */
[----:B------:R-:W-:Y:S01]  /*0fd0*/  IMAD.MOV.U32 R56, RZ, RZ, R26 ;  /* 0x000000ffff387224 */ /* 0x000fe200078e001a */
[----:B------:R-:W-:Y:S01]  /*0fe0*/  MOV R55, 0x40380000 ;  /* 0x4038000000377802 */ /* 0x000fe20000000f00 */
[----:B------:R-:W-:Y:S01]  /*0ff0*/  IMAD.MOV.U32 R57, RZ, RZ, R27 ;  /* 0x000000ffff397224 */ /* 0x000fe200078e001b */
[----:B------:R-:W-:-:S07]  /*1000*/  MOV R0, 0x1020 ;  /* 0x0000102000007802 */ /* 0x000fce0000000f00 */
[----:B------:R-:W-:Y:S05]  /*1010*/  CALL.REL.NOINC `($__internal_1_$__cuda_sm20_div_rn_f64_full) ;  /* 0x000000ac001c7944 */ /* 0x000fea0003c00000 */
.L_x_57:
[----:B------:R-:W0:Y:S01]  /*1020*/  MUFU.RCP64H R9, 120 ;  /* 0x405e000000097908 */ /* 0x000e220000001800 */
[----:B------:R-:W-:Y:S01]  /*1030*/  IMAD.MOV.U32 R12, RZ, RZ, 0x0 ;  /* 0x00000000ff0c7424 */ /* 0x000fe200078e00ff */
[----:B------:R-:W-:Y:S01]  /*1040*/  MOV R8, 0x1 ;  /* 0x0000000100087802 */ /* 0x000fe20000000f00 */
[----:B------:R-:W-:Y:S01]  /*1050*/  IMAD.MOV.U32 R13, RZ, RZ, 0x405e0000 ;  /* 0x405e0000ff0d7424 */ /* 0x000fe200078e00ff */
[----:B------:R-:W-:Y:S01]  /*1060*/  DADD R6, -R2, R6 ;  /* 0x0000000002067229 */ /* 0x000fe20000000106 */
[----:B------:R-:W-:Y:S01]  /*1070*/  IMAD.MOV.U32 R56, RZ, RZ, 0x0 ;  /* 0x00000000ff387424 */ /* 0x000fe200078e00ff */
[----:B------:R-:W-:Y:S01]  /*1080*/  DMUL R54, R36, R54 ;  /* 0x0000003624367228 */ /* 0x000fe20000000000 */
[----:B------:R-:W-:-:S06]  /*1090*/  IMAD.MOV.U32 R57, RZ, RZ, 0x402e0000 ;  /* 0x402e0000ff397424 */ /* 0x000fcc00078e00ff */
[----:B------:R-:W-:Y:S02]  /*10a0*/  DFMA R56, R6, R56, 4 ;  /* 0x401000000638742b */ /* 0x000fe40000000038 */
[----:B------:R-:W-:Y:S02]  /*10b0*/  DFMA R4, R46, R54, R4 ;  /* 0x000000362e04722b */ /* 0x000fe40000000004 */
[----:B0-----:R-:W-:-:S06]  /*10c0*/  DFMA R14, R8, -R12, 1 ;  /* 0x3ff00000080e742b */ /* 0x001fcc000000080c */
[----:B------:R-:W-:Y:S02]  /*10d0*/  FSETP.GEU.AND P1, PT, |R57|, 6.5827683646048100446e-37, PT ;  /* 0x036000003900780b */ /* 0x000fe40003f2e200 */
        /* <DEDUP_REMOVED lines=10> */
[----:B------:R-:W-:Y:S02]  /*1180*/  MOV R55, 0x405e0000 ;  /* 0x405e000000377802 */ /* 0x000fe40000000f00 */
[----:B------:R-:W-:-:S07]  /*1190*/  MOV R0, 0x11b0 ;  /* 0x000011b000007802 */ /* 0x000fce0000000f00 */
[----:B------:R-:W-:Y:S05]  /*11a0*/  CALL.REL.NOINC `($__internal_1_$__cuda_sm20_div_rn_f64_full) ;  /* 0x000000a800b87944 */ /* 0x000fea0003c00000 */
[----:B------:R-:W-:Y:S02]  /*11b0*/  IMAD.MOV.U32 R24, RZ, RZ, R54 ;  /* 0x000000ffff187224 */ /* 0x000fe400078e0036 */
[----:B------:R-:W-:-:S07]  /*11c0*/  IMAD.MOV.U32 R25, RZ, RZ, R55 ;  /* 0x000000ffff197224 */ /* 0x000fce00078e0037 */
.L_x_58:
[----:B------:R-:W0:Y:S01]  /*11d0*/  MUFU.RCP64H R7, 6 ;  /* 0x4018000000077908 */ /* 0x000e220000001800 */
[----:B------:R-:W-:Y:S01]  /*11e0*/  MOV R8, 0x0 ;  /* 0x0000000000087802 */ /* 0x000fe20000000f00 */
[----:B------:R-:W-:Y:S01]  /*11f0*/  IMAD.MOV.U32 R9, RZ, RZ, 0x40180000 ;  /* 0x40180000ff097424 */ /* 0x000fe200078e00ff */
[C---:B------:R-:W-:Y:S01]  /*1200*/  DMUL R56, R46.reuse, R36 ;  /* 0x000000242e387228 */ /* 0x040fe20000000000 */
[----:B------:R-:W-:Y:S01]  /*1210*/  IMAD.MOV.U32 R6, RZ, RZ, 0x1 ;  /* 0x00000001ff067424 */ /* 0x000fe200078e00ff */
[----:B------:R-:W-:Y:S01]  /*1220*/  DFMA R4, R46, R24, R4 ;  /* 0x000000182e04722b */ /* 0x000fe20000000004 */
[----:B------:R-:W-:Y:S07]  /*1230*/  BSSY.RECONVERGENT B2, `(.L_x_59) ;  /* 0x0000016000027945 */ /* 0x000fee0003800200 */
[----:B------:R-:W-:Y:S01]  /*1240*/  FSETP.GEU.AND P1, PT, |R57|, 6.5827683646048100446e-37, PT ;  /* 0x036000003900780b */ /* 0x000fe20003f2e200 */
[----:B0-----:R-:W-:-:S08]  /*1250*/  DFMA R12, R6, -R8, 1 ;  /* 0x3ff00000060c742b */ /* 0x001fd00000000808 */
[----:B------:R-:W-:-:S08]  /*1260*/  DFMA R12, R12, R12, R12 ;  /* 0x0000000c0c0c722b */ /* 0x000fd0000000000c */
[----:B------:R-:W-:Y:S02]  /*1270*/  DFMA R12, R6, R12, R6 ;  /* 0x0000000c060c722b */ /* 0x000fe40000000006 */
[----:B------:R-:W-:-:S06]  /*1280*/  DMUL R6, R4, 2.5 ;  /* 0x4004000004067828 */ /* 0x000fcc0000000000 */
[----:B------:R-:W-:Y:S02]  /*1290*/  DFMA R8, R12, -R8, 1 ;  /* 0x3ff000000c08742b */ /* 0x000fe40000000808 */
[----:B------:R-:W-:-:S06]  /*12a0*/  DFMA R10, R10, -0.25, -R6 ;  /* 0xbfd000000a0a782b */ /* 0x000fcc0000000806 */
[----:B------:R-:W-:-:S08]  /*12b0*/  DFMA R14, R12, R8, R12 ;  /* 0x000000080c0e722b */ /* 0x000fd0000000000c */
[----:B------:R-:W-:-:S08]  /*12c0*/  DMUL R8, R14, R56 ;  /* 0x000000380e087228 */ /* 0x000fd00000000000 */
[----:B------:R-:W-:-:S08]  /*12d0*/  DFMA R12, R8, -6, R56 ;  /* 0xc0180000080c782b */ /* 0x000fd00000000038 */
[----:B------:R-:W-:Y:S02]  /*12e0*/  DFMA R4, R14, R12, R8 ;  /* 0x0000000c0e04722b */ /* 0x000fe40000000008 */
[----:B------:R-:W-:-:S08]  /*12f0*/  DMUL R8, R44, R10 ;  /* 0x0000000a2c087228 */ /* 0x000fd00000000000 */
[----:B------:R-:W-:Y:S01]  /*1300*/  FFMA R0, RZ, 2.375, R5 ;  /* 0x40180000ff007823 */ /* 0x000fe20000000005 */
[----:B------:R-:W-:-:S04]  /*1310*/  DMUL R6, R42, R8 ;  /* 0x000000082a067228 */ /* 0x000fc80000000000 */
[----:B------:R-:W-:-:S13]  /*1320*/  FSETP.GT.AND P0, PT, |R0|, 1.469367938527859385e-39, PT ;  /* 0x001000000000780b */ /* 0x000fda0003f04200 */
[----:B------:R-:W-:Y:S05]  /*1330*/  @P0 BRA P1, `(.L_x_60) ;  /* 0x0000000000140947 */ /* 0x000fea0000800000 */
[----:B------:R-:W-:Y:S02]  /*1340*/  MOV R55, 0x40180000 ;  /* 0x4018000000377802 */ /* 0x000fe40000000f00 */
[----:B------:R-:W-:-:S07]  /*1350*/  MOV R0, 0x1370 ;  /* 0x0000137000007802 */ /* 0x000fce0000000f00 */
[----:B------:R-:W-:Y:S05]  /*1360*/  CALL.REL.NOINC `($__internal_1_$__cuda_sm20_div_rn_f64_full) ;  /* 0x000000a800487944 */ /* 0x000fea0003c00000 */
[----:B------:R-:W-:Y:S02]  /*1370*/  IMAD.MOV.U32 R4, RZ, RZ, R54 ;  /* 0x000000ffff047224 */ /* 0x000fe400078e0036 */
[----:B------:R-:W-:-:S07]  /*1380*/  IMAD.MOV.U32 R5, RZ, RZ, R55 ;  /* 0x000000ffff057224 */ /* 0x000fce00078e0037 */
.L_x_60:
[----:B------:R-:W-:Y:S05]  /*1390*/  BSYNC.RECONVERGENT B2 ;  /* 0x0000000000027941 */ /* 0x000fea0003800200 */
.L_x_59:
[----:B------:R-:W0:Y:S01]  /*13a0*/  MUFU.RCP64H R15, 6 ;  /* 0x40180000000f7908 */ /* 0x000e220000001800 */
[----:B------:R-:W1:Y:S01]  /*13b0*/  LDC.64 R12, c[0x0][0x3a8] ;  /* 0x0000ea00ff0c7b82 */ /* 0x000e620000000a00 */
[----:B------:R-:W-:Y:S01]  /*13c0*/  MOV R16, 0x0 ;  /* 0x0000000000107802 */ /* 0x000fe20000000f00 */
[----:B------:R-:W-:Y:S01]  /*13d0*/  IMAD.MOV.U32 R17, RZ, RZ, 0x40180000 ;  /* 0x40180000ff117424 */ /* 0x000fe200078e00ff */
[----:B------:R-:W-:Y:S01]  /*13e0*/  BSSY.RECONVERGENT B2, `(.L_x_61) ;  /* 0x0000014000027945 */ /* 0x000fe20003800200 */
[----:B------:R-:W-:-:S06]  /*13f0*/  IMAD.MOV.U32 R14, RZ, RZ, 0x1 ;  /* 0x00000001ff0e7424 */ /* 0x000fcc00078e00ff */
[----:B0-----:R-:W-:-:S08]  /*1400*/  DFMA R18, R14, -R16, 1 ;  /* 0x3ff000000e12742b */ /* 0x001fd00000000810 */
[----:B------:R-:W-:Y:S02]  /*1410*/  DFMA R18, R18, R18, R18 ;  /* 0x000000121212722b */ /* 0x000fe40000000012 */
[----:B-1----:R-:W-:-:S06]  /*1420*/  DMUL R22, R12, 3 ;  /* 0x400800000c167828 */ /* 0x002fcc0000000000 */
[----:B------:R-:W-:Y:S02]  /*1430*/  DFMA R18, R14, R18, R14 ;  /* 0x000000120e12722b */ /* 0x000fe4000000000e */
[----:B------:R-:W-:-:S06]  /*1440*/  DFMA R22, R22, R12, -1 ;  /* 0xbff000001616742b */ /* 0x000fcc000000000c */
[----:B------:R-:W-:Y:S02]  /*1450*/  DFMA R16, R18, -R16, 1 ;  /* 0x3ff000001210742b */ /* 0x000fe40000000810 */
[----:B------:R-:W-:-:S06]  /*1460*/  DMUL R56, R46, R22 ;  /* 0x000000162e387228 */ /* 0x000fcc0000000000 */
[----:B------:R-:W-:-:S04]  /*1470*/  DFMA R16, R18, R16, R18 ;  /* 0x000000101210722b */ /* 0x000fc80000000012 */
[----:B------:R-:W-:-:S04]  /*1480*/  FSETP.GEU.AND P1, PT, |R57|, 6.5827683646048100446e-37, PT ;  /* 0x036000003900780b */ /* 0x000fc80003f2e200 */
[----:B------:R-:W-:-:S08]  /*1490*/  DMUL R54, R16, R56 ;  /* 0x0000003810367228 */ /* 0x000fd00000000000 */
[----:B------:R-:W-:-:S08]  /*14a0*/  DFMA R12, R54, -6, R56 ;  /* 0xc0180000360c782b */ /* 0x000fd00000000038 */
[----:B------:R-:W-:-:S10]  /*14b0*/  DFMA R54, R16, R12, R54 ;  /* 0x0000000c1036722b */ /* 0x000fd40000000036 */
[----:B------:R-:W-:-:S05]  /*14c0*/  FFMA R0, RZ, 2.375, R55 ;  /* 0x40180000ff007823 */ /* 0x000fca0000000037 */
[----:B------:R-:W-:-:S13]  /*14d0*/  FSETP.GT.AND P0, PT, |R0|, 1.469367938527859385e-39, PT ;  /* 0x001000000000780b */ /* 0x000fda0003f04200 */
[----:B------:R-:W-:Y:S05]  /*14e0*/  @P0 BRA P1, `(.L_x_62) ;  /* 0x00000000000c0947 */ /* 0x000fea0000800000 */
[----:B------:R-:W-:Y:S02]  /*14f0*/  MOV R55, 0x40180000 ;  /* 0x4018000000377802 */ /* 0x000fe40000000f00 */
[----:B------:R-:W-:-:S07]  /*1500*/  MOV R0, 0x1520 ;  /* 0x0000152000007802 */ /* 0x000fce0000000f00 */
[----:B------:R-:W-:Y:S05]  /*1510*/  CALL.REL.NOINC `($__internal_1_$__cuda_sm20_div_rn_f64_full) ;  /* 0x000000a400dc7944 */ /* 0x000fea0003c00000 */
.L_x_62:
[----:B------:R-:W-:Y:S05]  /*1520*/  BSYNC.RECONVERGENT B2 ;  /* 0x0000000000027941 */ /* 0x000fea0003800200 */
.L_x_61:
[----:B------:R-:W0:Y:S01]  /*1530*/  MUFU.RCP64H R17, 12 ;  /* 0x4028000000117908 */ /* 0x000e220000001800 */
[----:B------:R-:W-:Y:S01]  /*1540*/  IMAD.MOV.U32 R38, RZ, RZ, 0x0 ;  /* 0x00000000ff267424 */ /* 0x000fe200078e00ff */
[----:B------:R-:W-:Y:S01]  /*1550*/  MOV R16, 0x1 ;  /* 0x0000000100107802 */ /* 0x000fe20000000f00 */
[----:B------:R-:W-:Y:S01]  /*1560*/  IMAD.MOV.U32 R39, RZ, RZ, 0x40280000 ;  /* 0x40280000ff277424 */ /* 0x000fe200078e00ff */
[----:B------:R-:W-:Y:S01]  /*1570*/  DMUL R20, R44, R44 ;  /* 0x0000002c2c147228 */ /* 0x000fe20000000000 */
[----:B------:R-:W-:Y:S01]  /*1580*/  IMAD.MOV.U32 R18, RZ, RZ, 0x0 ;  /* 0x00000000ff127424 */ /* 0x000fe200078e00ff */
[----:B------:R-:W-:Y:S01]  /*1590*/  DMUL R14, R42, R42 ;  /* 0x0000002a2a0e7228 */ /* 0x000fe20000000000 */
[----:B------:R-:W-:Y:S01]  /*15a0*/  IMAD.MOV.U32 R19, RZ, RZ, 0x40080000 ;  /* 0x40080000ff137424 */ /* 0x000fe200078e00ff */
[----:B------:R-:W-:Y:S01]  /*15b0*/  DMUL R56, R34, 5 ;  /* 0x4014000022387828 */ /* 0x000fe20000000000 */
[----:B------:R-:W-:Y:S01]  /*15c0*/  BSSY.RECONVERGENT B2, `(.L_x_63) ;  /* 0x0000021000027945 */ /* 0x000fe20003800200 */
[----:B------:R-:W-:-:S03]  /*15d0*/  DADD R4, R54, R4 ;  /* 0x0000000036047229 */ /* 0x000fc60000000004 */
[----:B------:R-:W-:Y:S02]  /*15e0*/  DFMA R18, R2, R18, -2 ;  /* 0xc00000000212742b */ /* 0x000fe40000000012 */
[----:B0-----:R-:W-:-:S03]  /*15f0*/  DFMA R12, R16, -R38, 1 ;  /* 0x3ff00000100c742b */ /* 0x001fc60000000826 */
[----:B------:R-:W-:-:S05]  /*1600*/  FSETP.GEU.AND P1, PT, |R57|, 6.5827683646048100446e-37, PT ;  /* 0x036000003900780b */ /* 0x000fca0003f2e200 */
[----:B------:R-:W-:Y:S02]  /*1610*/  DFMA R40, R12, R12, R12 ;  /* 0x0000000c0c28722b */ /* 0x000fe4000000000c */
[----:B------:R-:W-:-:S06]  /*1620*/  DFMA R12, -R44, R20, R20 ;  /* 0x000000142c0c722b */ /* 0x000fcc0000000114 */
[----:B------:R-:W-:Y:S02]  /*1630*/  DFMA R40, R16, R40, R16 ;  /* 0x000000281028722b */ /* 0x000fe40000000010 */
[----:B------:R-:W-:Y:S02]  /*1640*/  DFMA R16, -R42, R14, R14 ;  /* 0x0000000e2a10722b */ /* 0x000fe4000000010e */
[----:B------:R-:W-:-:S04]  /*1650*/  DFMA R12, R44, -R18, R12 ;  /* 0x800000122c0c722b */ /* 0x000fc8000000000c */
[----:B------:R-:W-:Y:S02]  /*1660*/  DFMA R38, R40, -R38, 1 ;  /* 0x3ff000002826742b */ /* 0x000fe40000000826 */
[----:B------:R-:W-:Y:S02]  /*1670*/  DFMA R16, R42, -R18, R16 ;  /* 0x800000122a10722b */ /* 0x000fe40000000010 */
[----:B------:R-:W-:-:S04]  /*1680*/  DADD R12, R2, R12 ;  /* 0x00000000020c7229 */ /* 0x000fc8000000000c */
[----:B------:R-:W-:Y:S01]  /*1690*/  DFMA R38, R40, R38, R40 ;  /* 0x000000262826722b */ /* 0x000fe20000000028 */
[----:B------:R-:W0:Y:S01]  /*16a0*/  LDC.64 R40, c[0x0][0x3b8] ;  /* 0x0000ee00ff287b82 */ /* 0x000e220000000a00 */
[----:B------:R-:W-:Y:S02]  /*16b0*/  DADD R2, R2, R16 ;  /* 0x0000000002027229 */ /* 0x000fe40000000010 */
[----:B------:R-:W-:-:S04]  /*16c0*/  DMUL R16, R12, 0.5 ;  /* 0x3fe000000c107828 */ /* 0x000fc80000000000 */
[----:B------:R-:W-:Y:S02]  /*16d0*/  DMUL R54, R38, R56 ;  /* 0x0000003826367228 */ /* 0x000fe40000000000 */
[----:B------:R-:W-:Y:S02]  /*16e0*/  DMUL R12, R2, 0.5 ;  /* 0x3fe00000020c7828 */ /* 0x000fe40000000000 */
[----:B------:R-:W-:-:S04]  /*16f0*/  DMUL R2, R4, R16 ;  /* 0x0000001004027228 */ /* 0x000fc80000000000 */
[----:B------:R-:W-:-:S04]  /*1700*/  DFMA R58, R54, -12, R56 ;  /* 0xc0280000363a782b */ /* 0x000fc80000000038 */
[----:B------:R-:W-:-:S04]  /*1710*/  DFMA R48, R2, R12, R6 ;  /* 0x0000000c0230722b */ /* 0x000fc80000000006 */
[----:B------:R-:W-:Y:S01]  /*1720*/  DFMA R6, R38, R58, R54 ;  /* 0x0000003a2606722b */ /* 0x000fe20000000036 */
[----:B0-----:R-:W-:-:S05]  /*1730*/  IMAD.WIDE R40, R50, 0x8, R40 ;  /* 0x0000000832287825 */ /* 0x001fca00078e0228 */
[----:B------:R0:W-:Y:S04]  /*1740*/  STG.E.64 desc[UR6][R40.64], R48 ;  /* 0x0000003028007986 */ /* 0x0001e8000c101b06 */
[----:B------:R-:W-:-:S05]  /*1750*/  FFMA R0, RZ, 2.625, R7 ;  /* 0x40280000ff007823 */ /* 0x000fca0000000007 */
[----:B------:R-:W-:-:S13]  /*1760*/  FSETP.GT.AND P0, PT, |R0|, 1.469367938527859385e-39, PT ;  /* 0x001000000000780b */ /* 0x000fda0003f04200 */
[----:B0-----:R-:W-:Y:S05]  /*1770*/  @P0 BRA P1, `(.L_x_64) ;  /* 0x0000000000140947 */ /* 0x001fea0000800000 */
[----:B------:R-:W-:Y:S02]  /*1780*/  MOV R55, 0x40280000 ;  /* 0x4028000000377802 */ /* 0x000fe40000000f00 */
[----:B------:R-:W-:-:S07]  /*1790*/  MOV R0, 0x17b0 ;  /* 0x000017b000007802 */ /* 0x000fce0000000f00 */
[----:B------:R-:W-:Y:S05]  /*17a0*/  CALL.REL.NOINC `($__internal_1_$__cuda_sm20_div_rn_f64_full) ;  /* 0x000000a400387944 */ /* 0x000fea0003c00000 */
[----:B------:R-:W-:Y:S02]  /*17b0*/  IMAD.MOV.U32 R6, RZ, RZ, R54 ;  /* 0x000000ffff067224 */ /* 0x000fe400078e0036 */
[----:B------:R-:W-:-:S07]  /*17c0*/  IMAD.MOV.U32 R7, RZ, RZ, R55 ;  /* 0x000000ffff077224 */ /* 0x000fce00078e0037 */
.L_x_64:
[----:B------:R-:W-:Y:S05]  /*17d0*/  BSYNC.RECONVERGENT B2 ;  /* 0x0000000000027941 */ /* 0x000fea0003800200 */
.L_x_63:
[----:B------:R-:W0:Y:S01]  /*17e0*/  MUFU.RCP64H R39, 3 ;  /* 0x4008000000277908 */ /* 0x000e220000001800 */
[----:B------:R-:W-:Y:S01]  /*17f0*/  MOV R48, 0x0 ;  /* 0x0000000000307802 */ /* 0x000fe20000000f00 */
[----:B------:R-:W-:Y:S01]  /*1800*/  IMAD.MOV.U32 R49, RZ, RZ, 0x40080000 ;  /* 0x40080000ff317424 */ /* 0x000fe200078e00ff */
[----:B------:R-:W-:Y:S01]  /*1810*/  BSSY.RECONVERGENT B2, `(.L_x_65) ;  /* 0x0000013000027945 */ /* 0x000fe20003800200 */
[----:B------:R-:W-:-:S06]  /*1820*/  IMAD.MOV.U32 R38, RZ, RZ, 0x1 ;  /* 0x00000001ff267424 */ /* 0x000fcc00078e00ff */
[----:B0-----:R-:W-:-:S08]  /*1830*/  DFMA R40, R38, -R48, 1 ;  /* 0x3ff000002628742b */ /* 0x001fd00000000830 */
[----:B------:R-:W-:-:S08]  /*1840*/  DFMA R40, R40, R40, R40 ;  /* 0x000000282828722b */ /* 0x000fd00000000028 */
[----:B------:R-:W-:Y:S02]  /*1850*/  DFMA R40, R38, R40, R38 ;  /* 0x000000282628722b */ /* 0x000fe40000000026 */
[----:B------:R-:W-:-:S06]  /*1860*/  DADD R38, R36, R36 ;  /* 0x0000000024267229 */ /* 0x000fcc0000000024 */
[----:B------:R-:W-:Y:S02]  /*1870*/  DFMA R48, R40, -R48, 1 ;  /* 0x3ff000002830742b */ /* 0x000fe40000000830 */
[----:B------:R-:W-:-:S06]  /*1880*/  DMUL R56, R46, R38 ;  /* 0x000000262e387228 */ /* 0x000fcc0000000000 */
[----:B------:R-:W-:-:S04]  /*1890*/  DFMA R48, R40, R48, R40 ;  /* 0x000000302830722b */ /* 0x000fc80000000028 */
[----:B------:R-:W-:-:S04]  /*18a0*/  FSETP.GEU.AND P1, PT, |R57|, 6.5827683646048100446e-37, PT ;  /* 0x036000003900780b */ /* 0x000fc80003f2e200 */
[----:B------:R-:W-:-:S08]  /*18b0*/  DMUL R54, R56, R48 ;  /* 0x0000003038367228 */ /* 0x000fd00000000000 */
[----:B------:R-:W-:-:S08]  /*18c0*/  DFMA R38, R54, -3, R56 ;  /* 0xc00800003626782b */ /* 0x000fd00000000038 */
[----:B------:R-:W-:-:S10]  /*18d0*/  DFMA R54, R48, R38, R54 ;  /* 0x000000263036722b */ /* 0x000fd40000000036 */
[----:B------:R-:W-:-:S05]  /*18e0*/  FFMA R0, RZ, 2.125, R55 ;  /* 0x40080000ff007823 */ /* 0x000fca0000000037 */
[----:B------:R-:W-:-:S13]  /*18f0*/  FSETP.GT.AND P0, PT, |R0|, 1.469367938527859385e-39, PT ;  /* 0x001000000000780b */ /* 0x000fda0003f04200 */
[----:B------:R-:W-:Y:S05]  /*1900*/  @P0 BRA P1, `(.L_x_66) ;  /* 0x00000000000c0947 */ /* 0x000fea0000800000 */
[----:B------:R-:W-:Y:S02]  /*1910*/  MOV R55, 0x40080000 ;  /* 0x4008000000377802 */ /* 0x000fe40000000f00 */
[----:B------:R-:W-:-:S07]  /*1920*/  MOV R0, 0x1940 ;  /* 0x0000194000007802 */ /* 0x000fce0000000f00 */
[----:B------:R-:W-:Y:S05]  /*1930*/  CALL.REL.NOINC `($__internal_1_$__cuda_sm20_div_rn_f64_full) ;  /* 0x000000a000d47944 */ /* 0x000fea0003c00000 */
.L_x_66:
[----:B------:R-:W-:Y:S05]  /*1940*/  BSYNC.RECONVERGENT B2 ;  /* 0x0000000000027941 */ /* 0x000fea0003800200 */
.L_x_65:
[----:B------:R-:W0:Y:S01]  /*1950*/  MUFU.RCP64H R39, 3 ;  /* 0x4008000000277908 */ /* 0x000e220000001800 */
[----:B------:R-:W-:Y:S01]  /*1960*/  IMAD.MOV.U32 R40, RZ, RZ, 0x0 ;  /* 0x00000000ff287424 */ /* 0x000fe200078e00ff */
[----:B------:R-:W-:Y:S01]  /*1970*/  MOV R38, 0x1 ;  /* 0x0000000100267802 */ /* 0x000fe20000000f00 */
[----:B------:R-:W-:Y:S01]  /*1980*/  IMAD.MOV.U32 R41, RZ, RZ, 0x40080000 ;  /* 0x40080000ff297424 */ /* 0x000fe200078e00ff */
[----:B------:R-:W-:Y:S01]  /*1990*/  FSETP.GEU.AND P1, PT, |R31|, 6.5827683646048100446e-37, PT ;  /* 0x036000001f00780b */ /* 0x000fe20003f2e200 */
[----:B------:R-:W-:Y:S02]  /*19a0*/  DADD R6, -R54, R6 ;  /* 0x0000000036067229 */ /* 0x000fe40000000106 */
[----:B------:R-:W-:-:S08]  /*19b0*/  DMUL R32, R32, 0.25 ;  /* 0x3fd0000020207828 */ /* 0x000fd00000000000 */
[----:B------:R-:W-:Y:S02]  /*19c0*/  DFMA R6, R36, R32, R6 ;  /* 0x000000202406722b */ /* 0x000fe40000000006 */
        /* <DEDUP_REMOVED lines=8> */
[----:B------:R-:W-:-:S05]  /*1a50*/  FFMA R0, RZ, 2.125, R39 ;  /* 0x40080000ff007823 */ /* 0x000fca0000000027 */
[----:B------:R-:W-:-:S13]  /*1a60*/  FSETP.GT.AND P0, PT, |R0|, 1.469367938527859385e-39, PT ;  /* 0x001000000000780b */ /* 0x000fda0003f04200 */
[----:B------:R-:W-:Y:S05]  /*1a70*/  @P0 BRA P1, `(.L_x_67) ;  /* 0x00000000001c0947 */ /* 0x000fea0000800000 */
[----:B------:R-:W-:Y:S01]  /*1a80*/  IMAD.MOV.U32 R56, RZ, RZ, R30 ;  /* 0x000000ffff387224 */ /* 0x000fe200078e001e */
[----:B------:R-:W-:Y:S01]  /*1a90*/  MOV R55, 0x40080000 ;  /* 0x4008000000377802 */ /* 0x000fe20000000f00 */
[----:B------:R-:W-:Y:S01]  /*1aa0*/  IMAD.MOV.U32 R57, RZ, RZ, R31 ;  /* 0x000000ffff397224 */ /* 0x000fe200078e001f */
[----:B------:R-:W-:-:S07]  /*1ab0*/  MOV R0, 0x1ad0 ;  /* 0x00001ad000007802 */ /* 0x000fce0000000f00 */
[----:B------:R-:W-:Y:S05]  /*1ac0*/  CALL.REL.NOINC `($__internal_1_$__cuda_sm20_div_rn_f64_full) ;  /* 0x000000a000707944 */ /* 0x000fea0003c00000 */
[----:B------:R-:W-:Y:S02]  /*1ad0*/  IMAD.MOV.U32 R38, RZ, RZ, R54 ;  /* 0x000000ffff267224 */ /* 0x000fe400078e0036 */
[----:B------:R-:W-:-:S07]  /*1ae0*/  IMAD.MOV.U32 R39, RZ, RZ, R55 ;  /* 0x000000ffff277224 */ /* 0x000fce00078e0037 */
.L_x_67:
[----:B------:R-:W0:Y:S01]  /*1af0*/  MUFU.RCP64H R31, 24 ;  /* 0x40380000001f7908 */ /* 0x000e220000001800 */
[----:B------:R-:W-:Y:S01]  /*1b00*/  MOV R32, 0x0 ;  /* 0x0000000000207802 */ /* 0x000fe20000000f00 */
[----:B------:R-:W-:Y:S01]  /*1b10*/  IMAD.MOV.U32 R33, RZ, RZ, 0x40380000 ;  /* 0x40380000ff217424 */ /* 0x000fe200078e00ff */
[----:B------:R-:W-:Y:S01]  /*1b20*/  FSETP.GEU.AND P1, PT, |R35|, 6.5827683646048100446e-37, PT ;  /* 0x036000002300780b */ /* 0x000fe20003f2e200 */
[----:B------:R-:W-:Y:S01]  /*1b30*/  IMAD.MOV.U32 R30, RZ, RZ, 0x1 ;  /* 0x00000001ff1e7424 */ /* 0x000fe200078e00ff */
[----:B------:R-:W-:Y:S01]  /*1b40*/  DFMA R6, R46, -R38, R6 ;  /* 0x800000262e06722b */ /* 0x000fe20000000006 */
[----:B------:R-:W-:Y:S07]  /*1b50*/  BSSY.RECONVERGENT B2, `(.L_x_68) ;  /* 0x0000012000027945 */ /* 0x000fee0003800200 */
[----:B------:R-:W-:-:S02]  /*1b60*/  DADD R28, R28, R6 ;  /* 0x000000001c1c7229 */ /* 0x000fc40000000006 */
        /* <DEDUP_REMOVED lines=11> */
[----:B------:R-:W-:Y:S01]  /*1c20*/  MOV R56, R34 ;  /* 0x0000002200387202 */ /* 0x000fe20000000f00 */
[----:B------:R-:W-:Y:S01]  /*1c30*/  IMAD.MOV.U32 R57, RZ, RZ, R35 ;  /* 0x000000ffff397224 */ /* 0x000fe200078e0023 */
[----:B------:R-:W-:Y:S01]  /*1c40*/  MOV R0, 0x1c70 ;  /* 0x00001c7000007802 */ /* 0x000fe20000000f00 */
[----:B------:R-:W-:-:S07]  /*1c50*/  IMAD.MOV.U32 R55, RZ, RZ, 0x40380000 ;  /* 0x40380000ff377424 */ /* 0x000fce00078e00ff */
[----:B------:R-:W-:Y:S05]  /*1c60*/  CALL.REL.NOINC `($__internal_1_$__cuda_sm20_div_rn_f64_full) ;  /* 0x000000a000087944 */ /* 0x000fea0003c00000 */
.L_x_69:
[----:B------:R-:W-:Y:S05]  /*1c70*/  BSYNC.RECONVERGENT B2 ;  /* 0x0000000000027941 */ /* 0x000fea0003800200 */
.L_x_68:
[----:B------:R-:W0:Y:S01]  /*1c80*/  MUFU.RCP64H R7, 6 ;  /* 0x4018000000077908 */ /* 0x000e220000001800 */
[----:B------:R-:W-:Y:S01]  /*1c90*/  MOV R30, 0x0 ;  /* 0x00000000001e7802 */ /* 0x000fe20000000f00 */
[----:B------:R-:W-:Y:S01]  /*1ca0*/  IMAD.MOV.U32 R31, RZ, RZ, 0x40180000 ;  /* 0x40180000ff1f7424 */ /* 0x000fe200078e00ff */
[----:B------:R-:W-:Y:S01]  /*1cb0*/  DMUL R26, R26, 0.125 ;  /* 0x3fc000001a1a7828 */ /* 0x000fe20000000000 */
[----:B------:R-:W-:Y:S01]  /*1cc0*/  IMAD.MOV.U32 R6, RZ, RZ, 0x1 ;  /* 0x00000001ff067424 */ /* 0x000fe200078e00ff */
[----:B------:R-:W-:-:S06]  /*1cd0*/  FSETP.GEU.AND P1, PT, |R23|, 6.5827683646048100446e-37, PT ;  /* 0x036000001700780b */ /* 0x000fcc0003f2e200 */
[----:B------:R-:W-:Y:S02]  /*1ce0*/  DFMA R26, R36, R26, R54 ;  /* 0x0000001a241a722b */ /* 0x000fe40000000036 */
[----:B0-----:R-:W-:-:S06]  /*1cf0*/  DFMA R32, R6, -R30, 1 ;  /* 0x3ff000000620742b */ /* 0x001fcc000000081e */
[----:B------:R-:W-:Y:S02]  /*1d00*/  DADD R26, R26, R24 ;  /* 0x000000001a1a7229 */ /* 0x000fe40000000018 */
[----:B------:R-:W-:Y:S02]  /*1d10*/  DMUL R24, R46, 0.5 ;  /* 0x3fe000002e187828 */ /* 0x000fe40000000000 */
[----:B------:R-:W-:-:S04]  /*1d20*/  DFMA R32, R32, R32, R32 ;  /* 0x000000202020722b */ /* 0x000fc80000000020 */
[----:B------:R-:W-:-:S04]  /*1d30*/  DMUL R26, R26, 2.5 ;  /* 0x400400001a1a7828 */ /* 0x000fc80000000000 */
[----:B------:R-:W-:-:S04]  /*1d40*/  DFMA R32, R6, R32, R6 ;  /* 0x000000200620722b */ /* 0x000fc80000000006 */
[----:B------:R-:W-:-:S04]  /*1d50*/  DFMA R26, R28, -0.25, -R26 ;  /* 0xbfd000001c1a782b */ /* 0x000fc8000000081a */
[----:B------:R-:W-:-:S08]  /*1d60*/  DFMA R30, R32, -R30, 1 ;  /* 0x3ff00000201e742b */ /* 0x000fd0000000081e */
        /* <DEDUP_REMOVED lines=9> */
[----:B------:R-:W-:Y:S01]  /*1e00*/  MOV R56, R22 ;  /* 0x0000001600387202 */ /* 0x000fe20000000f00 */
[----:B------:R-:W-:Y:S01]  /*1e10*/  IMAD.MOV.U32 R57, RZ, RZ, R23 ;  /* 0x000000ffff397224 */ /* 0x000fe200078e0017 */
[----:B------:R-:W-:Y:S01]  /*1e20*/  MOV R0, 0x1e50 ;  /* 0x00001e5000007802 */ /* 0x000fe20000000f00 */
[----:B------:R-:W-:-:S07]  /*1e30*/  IMAD.MOV.U32 R55, RZ, RZ, 0x40180000 ;  /* 0x40180000ff377424 */ /* 0x000fce00078e00ff */
[----:B------:R-:W-:Y:S05]  /*1e40*/  CALL.REL.NOINC `($__internal_1_$__cuda_sm20_div_rn_f64_full) ;  /* 0x0000009c00907944 */ /* 0x000fea0003c00000 */
.L_x_70:
[----:B------:R-:W-:Y:S01]  /*1e50*/  DADD R44, R44, R44 ;  /* 0x000000002c2c7229 */ /* 0x000fe2000000002c */
[----:B------:R-:W-:Y:S01]  /*1e60*/  ISETP.GT.AND P0, PT, R51, RZ, PT ;  /* 0x000000ff3300720c */ /* 0x000fe20003f04270 */
[----:B------:R-:W-:Y:S01]  /*1e70*/  DADD R22, R42, R42 ;  /* 0x000000002a167229 */ /* 0x000fe2000000002a */
[----:B------:R-:W-:Y:S01]  /*1e80*/  ISETP.GT.AND P1, PT, R52, RZ, PT ;  /* 0x000000ff3400720c */ /* 0x000fe20003f24270 */
[----:B------:R-:W-:Y:S01]  /*1e90*/  DFMA R24, R46, R24, R54 ;  /* 0x000000182e18722b */ /* 0x000fe20000000036 */
[----:B------:R-:W-:Y:S01]  /*1ea0*/  ISETP.GT.AND P2, PT, R53, RZ, PT ;  /* 0x000000ff3500720c */ /* 0x000fe20003f44270 */
[----:B------:R-:W-:Y:S02]  /*1eb0*/  DMUL R10, R42, R10 ;  /* 0x0000000a2a0a7228 */ /* 0x000fe40000000000 */
[----:B------:R-:W-:Y:S02]  /*1ec0*/  DFMA R44, R20, -3, R44 ;  /* 0xc0080000142c782b */ /* 0x000fe4000000002c */
[----:B------:R-:W-:-:S02]  /*1ed0*/  DFMA R22, R14, -3, R22 ;  /* 0xc00800000e16782b */ /* 0x000fc40000000016 */
[----:B------:R-:W-:Y:S01]  /*1ee0*/  DMUL R24, R16, R24 ;  /* 0x0000001810187228 */ /* 0x000fe20000000000 */
[----:B------:R-:W0:Y:S03]  /*1ef0*/  LDC.64 R14, c[0x0][0x3c0] ;  /* 0x0000f000ff0e7b82 */ /* 0x000e260000000a00 */
[C---:B------:R-:W-:Y:S02]  /*1f00*/  DADD R44, -R18.reuse, R44 ;  /* 0x00000000122c7229 */ /* 0x040fe4000000012c */
[----:B------:R-:W-:Y:S02]  /*1f10*/  DADD R22, -R18, R22 ;  /* 0x0000000012167229 */ /* 0x000fe40000000116 */
[----:B------:R-:W-:Y:S01]  /*1f20*/  DFMA R6, R12, R24, R6 ;  /* 0x000000180c06722b */ /* 0x000fe20000000006 */
[----:B------:R-:W1:Y:S03]  /*1f30*/  LDC.64 R16, c[0x0][0x3c8] ;  /* 0x0000f200ff107b82 */ /* 0x000e660000000a00 */
[----:B------:R-:W-:-:S02]  /*1f40*/  DMUL R44, R44, 0.5 ;  /* 0x3fe000002c2c7828 */ /* 0x000fc40000000000 */
[----:B------:R-:W-:-:S03]  /*1f50*/  DMUL R22, R22, 0.5 ;  /* 0x3fe0000016167828 */ /* 0x000fc60000000000 */
[----:B------:R-:W2:Y:S03]  /*1f60*/  LDC.64 R18, c[0x0][0x3d0] ;  /* 0x0000f400ff127b82 */ /* 0x000ea60000000a00 */
[----:B------:R-:W-:Y:S01]  /*1f70*/  DMUL R44, R4, R44 ;  /* 0x0000002c042c7228 */ /* 0x000fe20000000000 */
[----:B------:R-:W-:Y:S01]  /*1f80*/  MOV R4, 0x3ff00000 ;  /* 0x3ff0000000047802 */ /* 0x000fe20000000f00 */
[----:B------:R-:W-:Y:S01]  /*1f90*/  DFMA R22, R2, R22, R8 ;  /* 0x000000160216722b */ /* 0x000fe20000000008 */
[----:B------:R-:W-:Y:S02]  /*1fa0*/  IMAD.MOV.U32 R2, RZ, RZ, RZ ;  /* 0x000000ffff027224 */ /* 0x000fe400078e00ff */
[C---:B------:R-:W-:Y:S01]  /*1fb0*/  FSEL R3, R4.reuse, -1.875, P0 ;  /* 0xbff0000004037808 */ /* 0x040fe20000000000 */
[----:B------:R-:W-:Y:S02]  /*1fc0*/  IMAD.MOV.U32 R8, RZ, RZ, RZ ;  /* 0x000000ffff087224 */ /* 0x000fe400078e00ff */
[----:B------:R-:W-:Y:S01]  /*1fd0*/  DFMA R10, R12, R44, R10 ;  /* 0x0000002c0c0a722b */ /* 0x000fe2000000000a */
[----:B------:R-:W-:-:S02]  /*1fe0*/  FSEL R9, R4, -1.875, P2 ;  /* 0xbff0000004097808 */ /* 0x000fc40001000000 */
[----:B------:R-:W-:Y:S01]  /*1ff0*/  FSEL R5, R4, -1.875, P1 ;  /* 0xbff0000004057808 */ /* 0x000fe20000800000 */
[----:B------:R-:W-:Y:S01]  /*2000*/  DMUL R6, R2, R6 ;  /* 0x0000000602067228 */ /* 0x000fe20000000000 */
[----:B------:R-:W-:Y:S01]  /*2010*/  MOV R4, RZ ;  /* 0x000000ff00047202 */ /* 0x000fe20000000f00 */
[----:B0-----:R-:W-:Y:S01]  /*2020*/  IMAD.WIDE R2, R50, 0x8, R14 ;  /* 0x0000000832027825 */ /* 0x001fe200078e020e */
[----:B------:R-:W-:-:S04]  /*2030*/  DMUL R22, R8, R22 ;  /* 0x0000001608167228 */ /* 0x000fc80000000000 */
[----:B------:R-:W-:Y:S01]  /*2040*/  DMUL R10, R4, R10 ;  /* 0x0000000a040a7228 */ /* 0x000fe20000000000 */
[----:B------:R-:W-:Y:S01]  /*2050*/  STG.E.64 desc[UR6][R2.64], R6 ;  /* 0x0000000602007986 */ /* 0x000fe2000c101b06 */
[----:B-1----:R-:W-:-:S04]  /*2060*/  IMAD.WIDE R4, R50, 0x8, R16 ;  /* 0x0000000832047825 */ /* 0x002fc800078e0210 */
[----:B--2---:R-:W-:Y:S01]  /*2070*/  IMAD.WIDE R50, R50, 0x8, R18 ;  /* 0x0000000832327825 */ /* 0x004fe200078e0212 */
[----:B------:R-:W-:Y:S04]  /*2080*/  STG.E.64 desc[UR6][R4.64], R10 ;  /* 0x0000000a04007986 */ /* 0x000fe8000c101b06 */
[----:B------:R-:W-:Y:S01]  /*2090*/  STG.E.64 desc[UR6][R50.64], R22 ;  /* 0x0000001632007986 */ /* 0x000fe2000c101b06 */
[----:B------:R-:W-:Y:S05]  /*20a0*/  EXIT ;  /* 0x000000000000794d */ /* 0x000fea0003800000 */
.L_x_46:
[----:B------:R-:W0:Y:S01]  /*20b0*/  MUFU.RCP64H R3, 12 ;  /* 0x4028000000037908 */ /* 0x000e220000001800 */
[----:B------:R-:W-:Y:S01]  /*20c0*/  IMAD.MOV.U32 R4, RZ, RZ, 0x0 ;  /* 0x00000000ff047424 */ /* 0x000fe200078e00ff */
[----:B------:R-:W-:Y:S01]  /*20d0*/  MOV R2, 0x1 ;  /* 0x0000000100027802 */ /* 0x000fe20000000f00 */
[----:B------:R-:W-:Y:S01]  /*20e0*/  IMAD.MOV.U32 R5, RZ, RZ, 0x40280000 ;  /* 0x40280000ff057424 */ /* 0x000fe200078e00ff */
[----:B------:R-:W-:Y:S01]  /*20f0*/  DMUL R40, R46, R46 ;  /* 0x0000002e2e287228 */ /* 0x000fe20000000000 */
[----:B------:R-:W1:Y:S01]  /*2100*/  LDC.64 R38, c[0x0][0x3a8] ;  /* 0x0000ea00ff267b82 */ /* 0x000e620000000a00 */
[----:B------:R-:W-:Y:S03]  /*2110*/  BSSY.RECONVERGENT B2, `(.L_x_71) ;  /* 0x0000015000027945 */ /* 0x000fe60003800200 */
[----:B0-----:R-:W-:-:S08]  /*2120*/  DFMA R6, R2, -R4, 1 ;  /* 0x3ff000000206742b */ /* 0x001fd00000000804 */
[----:B------:R-:W-:Y:S02]  /*2130*/  DFMA R6, R6, R6, R6 ;  /* 0x000000060606722b */ /* 0x000fe40000000006 */
[----:B-1----:R-:W-:-:S06]  /*2140*/  DMUL R38, R38, R38 ;  /* 0x0000002626267228 */ /* 0x002fcc0000000000 */
[----:B------:R-:W-:Y:S02]  /*2150*/  DFMA R2, R2, R6, R2 ;  /* 0x000000060202722b */ /* 0x000fe40000000002 */
[----:B------:R-:W-:-:S06]  /*2160*/  DMUL R6, R40, R40 ;  /* 0x0000002828067228 */ /* 0x000fcc0000000000 */
[----:B------:R-:W-:Y:S02]  /*2170*/  DFMA R4, R2, -R4, 1 ;  /* 0x3ff000000204742b */ /* 0x000fe40000000804 */
[----:B------:R-:W-:-:S06]  /*2180*/  DMUL R56, R46, R6 ;  /* 0x000000062e387228 */ /* 0x000fcc0000000000 */
[----:B------:R-:W-:-:S04]  /*2190*/  DFMA R4, R2, R4, R2 ;  /* 0x000000040204722b */ /* 0x000fc80000000002 */
[----:B------:R-:W-:-:S04]  /*21a0*/  FSETP.GEU.AND P1, PT, |R57|, 6.5827683646048100446e-37, PT ;  /* 0x036000003900780b */ /* 0x000fc80003f2e200 */
[----:B------:R-:W-:-:S08]  /*21b0*/  DMUL R8, R56, R4 ;  /* 0x0000000438087228 */ /* 0x000fd00000000000 */
[----:B------:R-:W-:-:S08]  /*21c0*/  DFMA R2, R8, -12, R56 ;  /* 0xc02800000802782b */ /* 0x000fd00000000038 */
[----:B------:R-:W-:-:S10]  /*21d0*/  DFMA R8, R4, R2, R8 ;  /* 0x000000020408722b */ /* 0x000fd40000000008 */
[----:B------:R-:W-:-:S05]  /*21e0*/  FFMA R0, RZ, 2.625, R9 ;  /* 0x40280000ff007823 */ /* 0x000fca0000000009 */
[----:B------:R-:W-:-:S13]  /*21f0*/  FSETP.GT.AND P0, PT, |R0|, 1.469367938527859385e-39, PT ;  /* 0x001000000000780b */ /* 0x000fda0003f04200 */
[----:B------:R-:W-:Y:S05]  /*2200*/  @P0 BRA P1, `(.L_x_72) ;  /* 0x0000000000140947 */ /* 0x000fea0000800000 */
[----:B------:R-:W-:Y:S01]  /*2210*/  IMAD.MOV.U32 R55, RZ, RZ, 0x40280000 ;  /* 0x40280000ff377424 */ /* 0x000fe200078e00ff */
[----:B------:R-:W-:-:S07]  /*2220*/  MOV R0, 0x2240 ;  /* 0x0000224000007802 */ /* 0x000fce0000000f00 */
[----:B------:R-:W-:Y:S05]  /*2230*/  CALL.REL.NOINC `($__internal_1_$__cuda_sm20_div_rn_f64_full) ;  /* 0x0000009800947944 */ /* 0x000fea0003c00000 */
[----:B------:R-:W-:Y:S01]  /*2240*/  IMAD.MOV.U32 R8, RZ, RZ, R54 ;  /* 0x000000ffff087224 */ /* 0x000fe200078e0036 */
[----:B------:R-:W-:-:S07]  /*2250*/  MOV R9, R55 ;  /* 0x0000003700097202 */ /* 0x000fce0000000f00 */
.L_x_72:
[----:B------:R-:W-:Y:S05]  /*2260*/  BSYNC.RECONVERGENT B2 ;  /* 0x0000000000027941 */ /* 0x000fea0003800200 */
.L_x_71:
[----:B------:R-:W0:Y:S01]  /*2270*/  MUFU.RCP64H R3, 6 ;  /* 0x4018000000037908 */ /* 0x000e220000001800 */
[----:B------:R-:W-:Y:S02]  /*2280*/  HFMA2 R2, -RZ, RZ, 0, 5.9604644775390625e-08 ;  /* 0x00000001ff027431 */ /* 0x000fe400000001ff */
        /* <DEDUP_REMOVED lines=15> */
[----:B------:R-:W-:Y:S01]  /*2380*/  IMAD.MOV.U32 R56, RZ, RZ, R6 ;  /* 0x000000ffff387224 */ /* 0x000fe200078e0006 */
[----:B------:R-:W-:Y:S01]  /*2390*/  MOV R55, 0x40180000 ;  /* 0x4018000000377802 */ /* 0x000fe20000000f00 */
[----:B------:R-:W-:Y:S01]  /*23a0*/  IMAD.MOV.U32 R57, RZ, RZ, R7 ;  /* 0x000000ffff397224 */ /* 0x000fe200078e0007 */
[----:B------:R-:W-:-:S07]  /*23b0*/  MOV R0, 0x23d0 ;  /* 0x000023d000007802 */ /* 0x000fce0000000f00 */
[----:B------:R-:W-:Y:S05]  /*23c0*/  CALL.REL.NOINC `($__internal_1_$__cuda_sm20_div_rn_f64_full) ;  /* 0x0000009800307944 */ /* 0x000fea0003c00000 */
.L_x_74:
[----:B------:R-:W-:Y:S05]  /*23d0*/  BSYNC.RECONVERGENT B2 ;  /* 0x0000000000027941 */ /* 0x000fea0003800200 */
.L_x_73:
[----:B------:R-:W0:Y:S01]  /*23e0*/  MUFU.RCP64H R3, 12 ;  /* 0x4028000000037908 */ /* 0x000e220000001800 */
[----:B------:R-:W-:Y:S01]  /*23f0*/  IMAD.MOV.U32 R4, RZ, RZ, 0x0 ;  /* 0x00000000ff047424 */ /* 0x000fe200078e00ff */
[----:B------:R-:W-:Y:S01]  /*2400*/  MOV R2, 0x1 ;  /* 0x0000000100027802 */ /* 0x000fe20000000f00 */
[----:B------:R-:W-:Y:S01]  /*2410*/  IMAD.MOV.U32 R5, RZ, RZ, 0x40280000 ;  /* 0x40280000ff057424 */ /* 0x000fe200078e00ff */
[----:B------:R-:W-:Y:S01]  /*2420*/  DADD R8, -R54, R8 ;  /* 0x0000000036087229 */ /* 0x000fe20000000108 */
        /* <DEDUP_REMOVED lines=22> */
.L_x_75:
[----:B------:R-:W0:Y:S01]  /*2590*/  MUFU.RCP64H R3, 6 ;  /* 0x4018000000037908 */ /* 0x000e220000001800 */
[----:B------:R-:W-:Y:S01]  /*25a0*/  IMAD.MOV.U32 R4, RZ, RZ, 0x0 ;  /* 0x00000000ff047424 */ /* 0x000fe200078e00ff */
[----:B------:R-:W-:Y:S01]  /*25b0*/  MOV R5, 0x40180000 ;  /* 0x4018000000057802 */ /* 0x000fe20000000f00 */
[----:B------:R-:W-:Y:S01]  /*25c0*/  IMAD.MOV.U32 R2, RZ, RZ, 0x1 ;  /* 0x00000001ff027424 */ /* 0x000fe200078e00ff */
[----:B------:R-:W1:Y:S05]  /*25d0*/  LDC.64 R14, c[0x0][0x3a8] ;  /* 0x0000ea00ff0e7b82 */ /* 0x000e6a0000000a00 */
[----:B0-----:R-:W-:-:S08]  /*25e0*/  DFMA R10, R2, -R4, 1 ;  /* 0x3ff00000020a742b */ /* 0x001fd00000000804 */
[----:B------:R-:W-:-:S08]  /*25f0*/  DFMA R10, R10, R10, R10 ;  /* 0x0000000a0a0a722b */ /* 0x000fd0000000000a */
[----:B------:R-:W-:Y:S01]  /*2600*/  DFMA R10, R2, R10, R2 ;  /* 0x0000000a020a722b */ /* 0x000fe20000000002 */
[----:B------:R-:W-:Y:S01]  /*2610*/  IMAD.MOV.U32 R2, RZ, RZ, 0x0 ;  /* 0x00000000ff027424 */ /* 0x000fe200078e00ff */
[----:B------:R-:W-:-:S06]  /*2620*/  MOV R3, 0x40180000 ;  /* 0x4018000000037802 */ /* 0x000fcc0000000f00 */
[----:B------:R-:W-:Y:S02]  /*2630*/  DFMA R4, R10, -R4, 1 ;  /* 0x3ff000000a04742b */ /* 0x000fe40000000804 */
[----:B------:R-:W-:-:S06]  /*2640*/  DFMA R38, R38, R2, -1 ;  /* 0xbff000002626742b */ /* 0x000fcc0000000002 */
[----:B------:R-:W-:-:S04]  /*2650*/  DFMA R4, R10, R4, R10 ;  /* 0x000000040a04722b */ /* 0x000fc8000000000a */
[----:B------:R-:W-:-:S04]  /*2660*/  FSETP.GEU.AND P1, PT, |R39|, 6.5827683646048100446e-37, PT ;  /* 0x036000002700780b */ /* 0x000fc80003f2e200 */
[----:B------:R-:W-:-:S08]  /*2670*/  DMUL R10, R4, R38 ;  /* 0x00000026040a7228 */ /* 0x000fd00000000000 */
[----:B------:R-:W-:-:S08]  /*2680*/  DFMA R2, R10, -6, R38 ;  /* 0xc01800000a02782b */ /* 0x000fd00000000026 */
[----:B------:R-:W-:Y:S02]  /*2690*/  DFMA R10, R4, R2, R10 ;  /* 0x00000002040a722b */ /* 0x000fe4000000000a */
[----:B------:R-:W-:Y:S02]  /*26a0*/  DMUL R2, R40, R12 ;  /* 0x0000000c28027228 */ /* 0x000fe40000000000 */
[----:B-1----:R-:W-:-:S06]  /*26b0*/  DMUL R4, R14, R14 ;  /* 0x0000000e0e047228 */ /* 0x002fcc0000000000 */
[----:B------:R-:W-:Y:S01]  /*26c0*/  FFMA R0, RZ, 2.375, R11 ;  /* 0x40180000ff007823 */ /* 0x000fe2000000000b */
[----:B------:R-:W-:Y:S02]  /*26d0*/  DFMA R8, R46, R2, R8 ;  /* 0x000000022e08722b */ /* 0x000fe40000000008 */
[----:B------:R-:W-:Y:S02]  /*26e0*/  DMUL R2, R4, R4 ;  /* 0x0000000404027228 */ /* 0x000fe40000000000 */
        /* <DEDUP_REMOVED lines=9> */
.L_x_76:
        /* <DEDUP_REMOVED lines=9> */
[----:B0-----:R-:W-:-:S06]  /*2810*/  DFMA R18, R14, -R16, 1 ;  /* 0x3ff000000e12742b */ /* 0x001fcc0000000810 */
[----:B------:R-:W-:Y:S02]  /*2820*/  DFMA R30, R46, R36, R8 ;  /* 0x000000242e1e722b */ /* 0x000fe40000000008 */
        /* <DEDUP_REMOVED lines=15> */
.L_x_77:
[----:B------:R-:W0:Y:S01]  /*2920*/  MUFU.RCP64H R3, 12 ;  /* 0x4028000000037908 */ /* 0x000e220000001800 */
[----:B------:R-:W-:Y:S01]  /*2930*/  MOV R8, 0x0 ;  /* 0x0000000000087802 */ /* 0x000fe20000000f00 */
[----:B------:R-:W-:Y:S01]  /*2940*/  IMAD.MOV.U32 R9, RZ, RZ, 0x40280000 ;  /* 0x40280000ff097424 */ /* 0x000fe200078e00ff */
[----:B------:R-:W-:Y:S01]  /*2950*/  DMUL R34, R44, R44 ;  /* 0x0000002c2c227228 */ /* 0x000fe20000000000 */
[----:B------:R-:W-:Y:S01]  /*2960*/  IMAD.MOV.U32 R2, RZ, RZ, 0x1 ;  /* 0x00000001ff027424 */ /* 0x000fe200078e00ff */
[----:B------:R-:W-:Y:S01]  /*2970*/  DADD R30, R30, -R16 ;  /* 0x000000001e1e7229 */ /* 0x000fe20000000810 */
[----:B------:R-:W-:Y:S05]  /*2980*/  BSSY.RECONVERGENT B2, `(.L_x_78) ;  /* 0x0000015000027945 */ /* 0x000fea0003800200 */
[----:B------:R-:W-:-:S02]  /*2990*/  DMUL R32, R34, R34 ;  /* 0x0000002222207228 */ /* 0x000fc40000000000 */
[----:B------:R-:W-:Y:S02]  /*29a0*/  DMUL R28, R44, R30 ;  /* 0x0000001e2c1c7228 */ /* 0x000fe40000000000 */
[----:B0-----:R-:W-:-:S04]  /*29b0*/  DFMA R14, R2, -R8, 1 ;  /* 0x3ff00000020e742b */ /* 0x001fc80000000808 */
[----:B------:R-:W-:-:S04]  /*29c0*/  DMUL R56, R44, R32 ;  /* 0x000000202c387228 */ /* 0x000fc80000000000 */
[----:B------:R-:W-:-:S06]  /*29d0*/  DFMA R14, R14, R14, R14 ;  /* 0x0000000e0e0e722b */ /* 0x000fcc000000000e */
[----:B------:R-:W-:Y:S02]  /*29e0*/  FSETP.GEU.AND P1, PT, |R57|, 6.5827683646048100446e-37, PT ;  /* 0x036000003900780b */ /* 0x000fe40003f2e200 */
        /* <DEDUP_REMOVED lines=9> */
[----:B------:R-:W-:Y:S02]  /*2a80*/  MOV R55, 0x40280000 ;  /* 0x4028000000377802 */ /* 0x000fe40000000f00 */
[----:B------:R-:W-:-:S07]  /*2a90*/  MOV R0, 0x2ab0 ;  /* 0x00002ab000007802 */ /* 0x000fce0000000f00 */
[----:B------:R-:W-:Y:S05]  /*2aa0*/  CALL.REL.NOINC `($__internal_1_$__cuda_sm20_div_rn_f64_full) ;  /* 0x0000009000787944 */ /* 0x000fea0003c00000 */
[----:B------:R-:W-:Y:S02]  /*2ab0*/  IMAD.MOV.U32 R2, RZ, RZ, R54 ;  /* 0x000000ffff027224 */ /* 0x000fe400078e0036 */
[----:B------:R-:W-:-:S07]  /*2ac0*/  IMAD.MOV.U32 R3, RZ, RZ, R55 ;  /* 0x000000ffff037224 */ /* 0x000fce00078e0037 */
.L_x_79:
[----:B------:R-:W-:Y:S05]  /*2ad0*/  BSYNC.RECONVERGENT B2 ;  /* 0x0000000000027941 */ /* 0x000fea0003800200 */
.L_x_78:
        /* <DEDUP_REMOVED lines=22> */
.L_x_81:
[----:B------:R-:W-:Y:S05]  /*2c40*/  BSYNC.RECONVERGENT B2 ;  /* 0x0000000000027941 */ /* 0x000fea0003800200 */
.L_x_80:
[----:B------:R-:W0:Y:S01]  /*2c50*/  MUFU.RCP64H R9, 12 ;  /* 0x4028000000097908 */ /* 0x000e220000001800 */
[----:B------:R-:W-:Y:S01]  /*2c60*/  MOV R14, 0x0 ;  /* 0x00000000000e7802 */ /* 0x000fe20000000f00 */
[----:B------:R-:W-:Y:S01]  /*2c70*/  IMAD.MOV.U32 R15, RZ, RZ, 0x40280000 ;  /* 0x40280000ff0f7424 */ /* 0x000fe200078e00ff */
[----:B------:R-:W-:Y:S01]  /*2c80*/  DMUL R26, R42, R42 ;  /* 0x0000002a2a1a7228 */ /* 0x000fe20000000000 */
[----:B------:R-:W-:Y:S01]  /*2c90*/  IMAD.MOV.U32 R8, RZ, RZ, 0x1 ;  /* 0x00000001ff087424 */ /* 0x000fe200078e00ff */
[----:B------:R-:W-:Y:S01]  /*2ca0*/  DADD R2, -R54, R2 ;  /* 0x0000000036027229 */ /* 0x000fe20000000102 */
[----:B------:R-:W-:Y:S05]  /*2cb0*/  BSSY.RECONVERGENT B2, `(.L_x_82) ;  /* 0x000001c000027945 */ /* 0x000fea0003800200 */
[----:B------:R-:W-:-:S02]  /*2cc0*/  DMUL R24, R26, R26 ;  /* 0x0000001a1a187228 */ /* 0x000fc40000000000 */
[----:B0-----:R-:W-:-:S06]  /*2cd0*/  DFMA R18, R8, -R14, 1 ;  /* 0x3ff000000812742b */ /* 0x001fcc000000080e */
[----:B------:R-:W-:Y:S02]  /*2ce0*/  DMUL R56, R42, R24 ;  /* 0x000000182a387228 */ /* 0x000fe40000000000 */
[----:B------:R-:W-:-:S08]  /*2cf0*/  DFMA R18, R18, R18, R18 ;  /* 0x000000121212722b */ /* 0x000fd00000000012 */
[----:B------:R-:W-:Y:S01]  /*2d00*/  FSETP.GEU.AND P1, PT, |R57|, 6.5827683646048100446e-37, PT ;  /* 0x036000003900780b */ /* 0x000fe20003f2e200 */
[----:B------:R-:W-:Y:S02]  /*2d10*/  DFMA R18, R8, R18, R8 ;  /* 0x000000120812722b */ /* 0x000fe40000000008 */
[----:B------:R-:W-:-:S06]  /*2d20*/  DMUL R8, R34, R12 ;  /* 0x0000000c22087228 */ /* 0x000fcc0000000000 */
[----:B------:R-:W-:Y:S02]  /*2d30*/  DFMA R14, R18, -R14, 1 ;  /* 0x3ff00000120e742b */ /* 0x000fe4000000080e */
[----:B------:R-:W-:-:S06]  /*2d40*/  DFMA R2, R44, R8, R2 ;  /* 0x000000082c02722b */ /* 0x000fcc0000000002 */
[----:B------:R-:W-:Y:S02]  /*2d50*/  DFMA R18, R18, R14, R18 ;  /* 0x0000000e1212722b */ /* 0x000fe40000000012 */
[----:B------:R-:W-:-:S06]  /*2d60*/  DFMA R2, R34, -R10, R2 ;  /* 0x8000000a2202722b */ /* 0x000fcc0000000002 */
[----:B------:R-:W-:Y:S02]  /*2d70*/  DMUL R8, R18, R56 ;  /* 0x0000003812087228 */ /* 0x000fe40000000000 */
[----:B------:R-:W-:-:S06]  /*2d80*/  DFMA R2, R44, R36, R2 ;  /* 0x000000242c02722b */ /* 0x000fcc0000000002 */
[----:B------:R-:W-:Y:S02]  /*2d90*/  DFMA R14, R8, -12, R56 ;  /* 0xc0280000080e782b */ /* 0x000fe40000000038 */
[----:B------:R-:W-:-:S06]  /*2da0*/  DADD R22, R2, -R16 ;  /* 0x0000000002167229 */ /* 0x000fcc0000000810 */
[----:B------:R-:W-:Y:S02]  /*2db0*/  DFMA R8, R18, R14, R8 ;  /* 0x0000000e1208722b */ /* 0x000fe40000000008 */
[----:B------:R-:W-:-:S08]  /*2dc0*/  DMUL R20, R46, R22 ;  /* 0x000000162e147228 */ /* 0x000fd00000000000 */
[----:B------:R-:W-:Y:S01]  /*2dd0*/  FFMA R0, RZ, 2.625, R9 ;  /* 0x40280000ff007823 */ /* 0x000fe20000000009 */
[----:B------:R-:W-:-:S04]  /*2de0*/  DMUL R2, R42, R20 ;  /* 0x000000142a027228 */ /* 0x000fc80000000000 */
[----:B------:R-:W-:-:S04]  /*2df0*/  FSETP.GT.AND P0, PT, |R0|, 1.469367938527859385e-39, PT ;  /* 0x001000000000780b */ /* 0x000fc80003f04200 */
[----:B------:R-:W-:-:S09]  /*2e00*/  DFMA R2, R42, R28, R2 ;  /* 0x0000001c2a02722b */ /* 0x000fd20000000002 */
[----:B------:R-:W-:Y:S05]  /*2e10*/  @P0 BRA P1, `(.L_x_83) ;  /* 0x0000000000140947 */ /* 0x000fea0000800000 */
[----:B------:R-:W-:Y:S02]  /*2e20*/  MOV R55, 0x40280000 ;  /* 0x4028000000377802 */ /* 0x000fe40000000f00 */
[----:B------:R-:W-:-:S07]  /*2e30*/  MOV R0, 0x2e50 ;  /* 0x00002e5000007802 */ /* 0x000fce0000000f00 */
[----:B------:R-:W-:Y:S05]  /*2e40*/  CALL.REL.NOINC `($__internal_1_$__cuda_sm20_div_rn_f64_full) ;  /* 0x0000008c00907944 */ /* 0x000fea0003c00000 */
[----:B------:R-:W-:Y:S02]  /*2e50*/  IMAD.MOV.U32 R8, RZ, RZ, R54 ;  /* 0x000000ffff087224 */ /* 0x000fe400078e0036 */
[----:B------:R-:W-:-:S07]  /*2e60*/  IMAD.MOV.U32 R9, RZ, RZ, R55 ;  /* 0x000000ffff097224 */ /* 0x000fce00078e0037 */
.L_x_83:
[----:B------:R-:W-:Y:S05]  /*2e70*/  BSYNC.RECONVERGENT B2 ;  /* 0x0000000000027941 */ /* 0x000fea0003800200 */
.L_x_82:
        /* <DEDUP_REMOVED lines=22> */
.L_x_85:
[----:B------:R-:W-:Y:S05]  /*2fe0*/  BSYNC.RECONVERGENT B2 ;  /* 0x0000000000027941 */ /* 0x000fea0003800200 */
.L_x_84:
[----:B------:R-:W0:Y:S01]  /*2ff0*/  MUFU.RCP64H R15, 12 ;  /* 0x40280000000f7908 */ /* 0x000e220000001800 */
[----:B------:R-:W-:Y:S01]  /*3000*/  DADD R54, -R54, R8 ;  /* 0x0000000036367229 */ /* 0x000fe20000000108 */
[----:B------:R-:W-:Y:S01]  /*3010*/  IMAD.MOV.U32 R14, RZ, RZ, 0x1 ;  /* 0x00000001ff0e7424 */ /* 0x000fe200078e00ff */
[----:B------:R-:W-:Y:S01]  /*3020*/  MOV R8, 0x0 ;  /* 0x0000000000087802 */ /* 0x000fe20000000f00 */
[----:B------:R-:W-:Y:S01]  /*3030*/  IMAD.MOV.U32 R9, RZ, RZ, 0x40280000 ;  /* 0x40280000ff097424 */ /* 0x000fe200078e00ff */
[----:B------:R-:W-:Y:S01]  /*3040*/  DMUL R12, R26, R12 ;  /* 0x0000000c1a0c7228 */ /* 0x000fe20000000000 */
[----:B------:R-:W-:Y:S01]  /*3050*/  MOV R18, 0x0 ;  /* 0x0000000000127802 */ /* 0x000fe20000000f00 */
[----:B------:R-:W-:Y:S01]  /*3060*/  IMAD.MOV.U32 R19, RZ, RZ, 0x40080000 ;  /* 0x40080000ff137424 */ /* 0x000fe200078e00ff */
[----:B------:R-:W-:Y:S05]  /*3070*/  BSSY.RECONVERGENT B2, `(.L_x_86) ;  /* 0x000002b000027945 */ /* 0x000fea0003800200 */
[----:B------:R-:W-:-:S02]  /*3080*/  DFMA R12, R42, R12, R54 ;  /* 0x0000000c2a0c722b */ /* 0x000fc40000000036 */
[----:B------:R-:W-:Y:S02]  /*3090*/  DFMA R54, -R46, R40, R40 ;  /* 0x000000282e36722b */ /* 0x000fe40000000128 */
[----:B0-----:R-:W-:Y:S02]  /*30a0*/  DFMA R56, R14, -R8, 1 ;  /* 0x3ff000000e38742b */ /* 0x001fe40000000808 */
[----:B------:R-:W-:Y:S02]  /*30b0*/  DFMA R18, R4, R18, -2 ;  /* 0xc00000000412742b */ /* 0x000fe40000000012 */
[----:B------:R-:W-:Y:S02]  /*30c0*/  DFMA R12, R26, -R10, R12 ;  /* 0x8000000a1a0c722b */ /* 0x000fe4000000000c */
[----:B------:R-:W-:Y:S02]  /*30d0*/  DFMA R10, -R42, R26, R26 ;  /* 0x0000001a2a0a722b */ /* 0x000fe4000000011a */
[----:B------:R-:W-:-:S02]  /*30e0*/  DFMA R58, R56, R56, R56 ;  /* 0x00000038383a722b */ /* 0x000fc40000000038 */
[----:B------:R-:W-:Y:S02]  /*30f0*/  DFMA R56, -R44, R34, R34 ;  /* 0x000000222c38722b */ /* 0x000fe40000000122 */
[----:B------:R-:W-:Y:S02]  /*3100*/  DFMA R12, R42, R36, R12 ;  /* 0x000000242a0c722b */ /* 0x000fe4000000000c */
[----:B------:R-:W-:Y:S02]  /*3110*/  DFMA R54, R46, -R18, R54 ;  /* 0x800000122e36722b */ /* 0x000fe40000000036 */
[----:B------:R-:W-:Y:S02]  /*3120*/  DFMA R14, R14, R58, R14 ;  /* 0x0000003a0e0e722b */ /* 0x000fe4000000000e */
[----:B------:R-:W-:Y:S02]  /*3130*/  DFMA R56, R44, -R18, R56 ;  /* 0x800000122c38722b */ /* 0x000fe40000000038 */
[----:B------:R-:W-:-:S02]  /*3140*/  DADD R16, R12, -R16 ;  /* 0x000000000c107229 */ /* 0x000fc40000000810 */
[----:B------:R-:W-:Y:S02]  /*3150*/  DFMA R10, R42, -R18, R10 ;  /* 0x800000122a0a722b */ /* 0x000fe4000000000a */
[----:B------:R-:W-:Y:S02]  /*3160*/  DFMA R58, R14, -R8, 1 ;  /* 0x3ff000000e3a742b */ /* 0x000fe40000000808 */
[C---:B------:R-:W-:Y:S02]  /*3170*/  DADD R8, R4.reuse, R54 ;  /* 0x0000000004087229 */ /* 0x040fe40000000036 */
[----:B------:R-:W-:Y:S02]  /*3180*/  DADD R12, R4, R56 ;  /* 0x00000000040c7229 */ /* 0x000fe40000000038 */
[----:B------:R-:W-:Y:S02]  /*3190*/  DMUL R56, R6, 5 ;  /* 0x4014000006387828 */ /* 0x000fe40000000000 */
[----:B------:R-:W-:-:S02]  /*31a0*/  DFMA R54, R14, R58, R14 ;  /* 0x0000003a0e36722b */ /* 0x000fc4000000000e */
[----:B------:R-:W0:Y:S01]  /*31b0*/  LDC.64 R58, c[0x0][0x3b8] ;  /* 0x0000ee00ff3a7b82 */ /* 0x000e220000000a00 */
[----:B------:R-:W-:Y:S02]  /*31c0*/  DADD R6, R4, R10 ;  /* 0x0000000004067229 */ /* 0x000fe4000000000a */
[----:B------:R-:W-:Y:S02]  /*31d0*/  DMUL R14, R8, 0.5 ;  /* 0x3fe00000080e7828 */ /* 0x000fe40000000000 */
[----:B------:R-:W-:Y:S01]  /*31e0*/  DMUL R12, R12, 0.5 ;  /* 0x3fe000000c0c7828 */ /* 0x000fe20000000000 */
[----:B------:R-:W-:Y:S01]  /*31f0*/  FSETP.GEU.AND P1, PT, |R57|, 6.5827683646048100446e-37, PT ;  /* 0x036000003900780b */ /* 0x000fe20003f2e200 */
[----:B------:R-:W-:Y:S02]  /*3200*/  DMUL R4, R54, R56 ;  /* 0x0000003836047228 */ /* 0x000fe40000000000 */
[----:B------:R-:W-:Y:S02]  /*3210*/  DMUL R10, R46, R16 ;  /* 0x000000102e0a7228 */ /* 0x000fe40000000000 */
[----:B------:R-:W-:-:S02]  /*3220*/  DMUL R8, R6, 0.5 ;  /* 0x3fe0000006087828 */ /* 0x000fc40000000000 */
[----:B------:R-:W-:Y:S02]  /*3230*/  DMUL R6, R12, R14 ;  /* 0x0000000e0c067228 */ /* 0x000fe40000000000 */
[----:B------:R-:W-:Y:S02]  /*3240*/  DFMA R60, R4, -12, R56 ;  /* 0xc0280000043c782b */ /* 0x000fe40000000038 */
[----:B------:R-:W-:-:S06]  /*3250*/  DFMA R2, R44, R10, R2 ;  /* 0x0000000a2c02722b */ /* 0x000fcc0000000002 */
[----:B------:R-:W-:Y:S01]  /*3260*/  DFMA R4, R54, R60, R4 ;  /* 0x0000003c3604722b */ /* 0x000fe20000000004 */
[----:B0-----:R-:W-:Y:S01]  /*3270*/  IMAD.WIDE R58, R50, 0x8, R58 ;  /* 0x00000008323a7825 */ /* 0x001fe200078e023a */
[----:B------:R-:W-:-:S07]  /*3280*/  DFMA R2, R8, R6, R2 ;  /* 0x000000060802722b */ /* 0x000fce0000000002 */
[----:B------:R0:W-:Y:S01]  /*3290*/  STG.E.64 desc[UR6][R58.64], R2 ;  /* 0x000000023a007986 */ /* 0x0001e2000c101b06 */
[----:B------:R-:W-:-:S05]  /*32a0*/  FFMA R0, RZ, 2.625, R5 ;  /* 0x40280000ff007823 */ /* 0x000fca0000000005 */
[----:B------:R-:W-:-:S13]  /*32b0*/  FSETP.GT.AND P0, PT, |R0|, 1.469367938527859385e-39, PT ;  /* 0x001000000000780b */ /* 0x000fda0003f04200 */
[----:B0-----:R-:W-:Y:S05]  /*32c0*/  @P0 BRA P1, `(.L_x_87) ;  /* 0x0000000000140947 */ /* 0x001fea0000800000 */
[----:B------:R-:W-:Y:S01]  /*32d0*/  IMAD.MOV.U32 R55, RZ, RZ, 0x40280000 ;  /* 0x40280000ff377424 */ /* 0x000fe200078e00ff */
[----:B------:R-:W-:-:S07]  /*32e0*/  MOV R0, 0x3300 ;  /* 0x0000330000007802 */ /* 0x000fce0000000f00 */
[----:B------:R-:W-:Y:S05]  /*32f0*/  CALL.REL.NOINC `($__internal_1_$__cuda_sm20_div_rn_f64_full) ;  /* 0x0000008800647944 */ /* 0x000fea0003c00000 */
[----:B------:R-:W-:Y:S01]  /*3300*/  MOV R4, R54 ;  /* 0x0000003600047202 */ /* 0x000fe20000000f00 */
[----:B------:R-:W-:-:S07]  /*3310*/  IMAD.MOV.U32 R5, RZ, RZ, R55 ;  /* 0x000000ffff057224 */ /* 0x000fce00078e0037 */
.L_x_87:
[----:B------:R-:W-:Y:S05]  /*3320*/  BSYNC.RECONVERGENT B2 ;  /* 0x0000000000027941 */ /* 0x000fea0003800200 */
.L_x_86:
[----:B------:R-:W0:Y:S01]  /*3330*/  MUFU.RCP64H R3, 3 ;  /* 0x4008000000037908 */ /* 0x000e220000001800 */
[----:B------:R-:W-:Y:S02]  /*3340*/  HFMA2 R55, -RZ, RZ, 2.015625, 0 ;  /* 0x40080000ff377431 */ /* 0x000fe400000001ff */
        /* <DEDUP_REMOVED lines=17> */
[----:B------:R-:W-:Y:S01]  /*3460*/  IMAD.MOV.U32 R55, RZ, RZ, 0x40080000 ;  /* 0x40080000ff377424 */ /* 0x000fe200078e00ff */
[----:B------:R-:W-:-:S07]  /*3470*/  MOV R0, 0x3490 ;  /* 0x0000349000007802 */ /* 0x000fce0000000f00 */
[----:B------:R-:W-:Y:S05]  /*3480*/  CALL.REL.NOINC `($__internal_1_$__cuda_sm20_div_rn_f64_full) ;  /* 0x0000008800007944 */ /* 0x000fea0003c00000 */
.L_x_89:
[----:B------:R-:W-:Y:S05]  /*3490*/  BSYNC.RECONVERGENT B2 ;  /* 0x0000000000027941 */ /* 0x000fea0003800200 */
.L_x_88:
[----:B------:R-:W0:Y:S01]  /*34a0*/  MUFU.RCP64H R3, 3 ;  /* 0x4008000000037908 */ /* 0x000e220000001800 */
[----:B------:R-:W-:Y:S01]  /*34b0*/  MOV R56, 0x0 ;  /* 0x0000000000387802 */ /* 0x000fe20000000f00 */
[----:B------:R-:W-:Y:S01]  /*34c0*/  IMAD.MOV.U32 R57, RZ, RZ, 0x40080000 ;  /* 0x40080000ff397424 */ /* 0x000fe200078e00ff */
[----:B------:R-:W-:Y:S01]  /*34d0*/  FSETP.GEU.AND P1, PT, |R39|, 6.5827683646048100446e-37, PT ;  /* 0x036000002700780b */ /* 0x000fe20003f2e200 */
[----:B------:R-:W-:Y:S01]  /*34e0*/  IMAD.MOV.U32 R2, RZ, RZ, 0x1 ;  /* 0x00000001ff027424 */ /* 0x000fe200078e00ff */
        /* <DEDUP_REMOVED lines=21> */
.L_x_90:
[----:B------:R-:W0:Y:S01]  /*3640*/  MUFU.RCP64H R55, 12 ;  /* 0x4028000000377908 */ /* 0x000e220000001800 */
[----:B------:R-:W-:Y:S01]  /*3650*/  IMAD.MOV.U32 R38, RZ, RZ, 0x0 ;  /* 0x00000000ff267424 */ /* 0x000fe200078e00ff */
[----:B------:R-:W-:Y:S01]  /*3660*/  MOV R39, 0x40280000 ;  /* 0x4028000000277802 */ /* 0x000fe20000000f00 */
[----:B------:R-:W-:Y:S01]  /*3670*/  IMAD.MOV.U32 R54, RZ, RZ, 0x1 ;  /* 0x00000001ff367424 */ /* 0x000fe200078e00ff */
[C---:B------:R-:W-:Y:S01]  /*3680*/  DFMA R4, R46.reuse, -R2, R4 ;  /* 0x800000022e04722b */ /* 0x040fe20000000004 */
[----:B------:R-:W-:Y:S01]  /*3690*/  ISETP.GT.AND P0, PT, R51, RZ, PT ;  /* 0x000000ff3300720c */ /* 0x000fe20003f04270 */
[----:B------:R-:W-:Y:S01]  /*36a0*/  DADD R56, R46, R46 ;  /* 0x000000002e387229 */ /* 0x000fe2000000002e */
[----:B------:R-:W-:Y:S01]  /*36b0*/  BSSY.RECONVERGENT B2, `(.L_x_91) ;  /* 0x0000024000027945 */ /* 0x000fe20003800200 */
[----:B------:R-:W-:-:S04]  /*36c0*/  DMUL R22, R42, R22 ;  /* 0x000000162a167228 */ /* 0x000fc80000000000 */
[----:B------:R-:W-:Y:S02]  /*36d0*/  DADD R4, R36, R4 ;  /* 0x0000000024047229 */ /* 0x000fe40000000004 */
[----:B------:R-:W-:Y:S02]  /*36e0*/  DFMA R56, R40, -3, R56 ;  /* 0xc00800002838782b */ /* 0x000fe40000000038 */
[----:B0-----:R-:W-:-:S04]  /*36f0*/  DFMA R58, R54, -R38, 1 ;  /* 0x3ff00000363a742b */ /* 0x001fc80000000826 */
[----:B------:R-:W-:Y:S02]  /*3700*/  DMUL R4, R44, R4 ;  /* 0x000000042c047228 */ /* 0x000fe40000000000 */
[----:B------:R-:W-:Y:S02]  /*3710*/  DADD R56, -R18, R56 ;  /* 0x0000000012387229 */ /* 0x000fe40000000138 */
[----:B------:R-:W-:-:S06]  /*3720*/  DFMA R58, R58, R58, R58 ;  /* 0x0000003a3a3a722b */ /* 0x000fcc000000003a */
[----:B------:R-:W-:Y:S02]  /*3730*/  DMUL R40, R56, 0.5 ;  /* 0x3fe0000038287828 */ /* 0x000fe40000000000 */
[----:B------:R-:W-:Y:S02]  /*3740*/  DMUL R56, R32, 5 ;  /* 0x4014000020387828 */ /* 0x000fe40000000000 */
[----:B------:R-:W-:Y:S01]  /*3750*/  DFMA R54, R54, R58, R54 ;  /* 0x0000003a3636722b */ /* 0x000fe20000000036 */
[----:B------:R-:W-:-:S03]  /*3760*/  IMAD.MOV.U32 R32, RZ, RZ, 0x3ff00000 ;  /* 0x3ff00000ff207424 */ /* 0x000fc600078e00ff */
[----:B------:R-:W-:Y:S02]  /*3770*/  DMUL R40, R12, R40 ;  /* 0x000000280c287228 */ /* 0x000fe40000000000 */
[----:B------:R-:W-:Y:S02]  /*3780*/  FSEL R33, R32, -1.875, P0 ;  /* 0xbff0000020217808 */ /* 0x000fe40000000000 */
[----:B------:R-:W-:Y:S01]  /*3790*/  DFMA R58, R54, -R38, 1 ;  /* 0x3ff00000363a742b */ /* 0x000fe20000000826 */
[----:B------:R-:W-:Y:S01]  /*37a0*/  MOV R32, RZ ;  /* 0x000000ff00207202 */ /* 0x000fe20000000f00 */
[----:B------:R-:W-:Y:S01]  /*37b0*/  DFMA R38, R42, R4, R22 ;  /* 0x000000042a26722b */ /* 0x000fe20000000016 */
[----:B------:R-:W-:Y:S01]  /*37c0*/  FSETP.GEU.AND P1, PT, |R57|, 6.5827683646048100446e-37, PT ;  /* 0x036000003900780b */ /* 0x000fe20003f2e200 */
[----:B------:R-:W0:Y:S04]  /*37d0*/  LDC.64 R4, c[0x0][0x3c0] ;  /* 0x0000f000ff047b82 */ /* 0x000e280000000a00 */
[----:B------:R-:W-:-:S02]  /*37e0*/  DFMA R22, R54, R58, R54 ;  /* 0x0000003a3616722b */ /* 0x000fc40000000036 */
[----:B------:R-:W-:-:S06]  /*37f0*/  DFMA R38, R44, R16, R38 ;  /* 0x000000102c26722b */ /* 0x000fcc0000000026 */
[----:B------:R-:W-:Y:S02]  /*3800*/  DMUL R12, R22, R56 ;  /* 0x00000038160c7228 */ /* 0x000fe40000000000 */
[----:B------:R-:W-:-:S06]  /*3810*/  DFMA R38, R8, R40, R38 ;  /* 0x000000280826722b */ /* 0x000fcc0000000026 */
[----:B------:R-:W-:Y:S02]  /*3820*/  DFMA R16, R12, -12, R56 ;  /* 0xc02800000c10782b */ /* 0x000fe40000000038 */
[----:B------:R-:W-:Y:S01]  /*3830*/  DMUL R38, R32, R38 ;  /* 0x0000002620267228 */ /* 0x000fe20000000000 */
[----:B0-----:R-:W-:-:S05]  /*3840*/  IMAD.WIDE R32, R50, 0x8, R4 ;  /* 0x0000000832207825 */ /* 0x001fca00078e0204 */
[----:B------:R-:W-:Y:S01]  /*3850*/  DFMA R4, R22, R16, R12 ;  /* 0x000000101604722b */ /* 0x000fe2000000000c */
[----:B------:R0:W-:Y:S09]  /*3860*/  STG.E.64 desc[UR6][R32.64], R38 ;  /* 0x0000002620007986 */ /* 0x0001f2000c101b06 */
[----:B------:R-:W-:-:S05]  /*3870*/  FFMA R0, RZ, 2.625, R5 ;  /* 0x40280000ff007823 */ /* 0x000fca0000000005 */
[----:B------:R-:W-:-:S13]  /*3880*/  FSETP.GT.AND P0, PT, |R0|, 1.469367938527859385e-39, PT ;  /* 0x001000000000780b */ /* 0x000fda0003f04200 */
[----:B0-----:R-:W-:Y:S05]  /*3890*/  @P0 BRA P1, `(.L_x_92) ;  /* 0x0000000000140947 */ /* 0x001fea0000800000 */
[----:B------:R-:W-:Y:S01]  /*38a0*/  IMAD.MOV.U32 R55, RZ, RZ, 0x40280000 ;  /* 0x40280000ff377424 */ /* 0x000fe200078e00ff */
[----:B------:R-:W-:-:S07]  /*38b0*/  MOV R0, 0x38d0 ;  /* 0x000038d000007802 */ /* 0x000fce0000000f00 */
[----:B------:R-:W-:Y:S05]  /*38c0*/  CALL.REL.NOINC `($__internal_1_$__cuda_sm20_div_rn_f64_full) ;  /* 0x0000008000f07944 */ /* 0x000fea0003c00000 */
[----:B------:R-:W-:Y:S01]  /*38d0*/  IMAD.MOV.U32 R4, RZ, RZ, R54 ;  /* 0x000000ffff047224 */ /* 0x000fe200078e0036 */
[----:B------:R-:W-:-:S07]  /*38e0*/  MOV R5, R55 ;  /* 0x0000003700057202 */ /* 0x000fce0000000f00 */
.L_x_92:
[----:B------:R-:W-:Y:S05]  /*38f0*/  BSYNC.RECONVERGENT B2 ;  /* 0x0000000000027941 */ /* 0x000fea0003800200 */
.L_x_91:
[----:B------:R-:W0:Y:S01]  /*3900*/  MUFU.RCP64H R13, 3 ;  /* 0x40080000000d7908 */ /* 0x000e220000001800 */
[----:B------:R-:W-:Y:S02]  /*3910*/  HFMA2 R12, -RZ, RZ, 0, 5.9604644775390625e-08 ;  /* 0x00000001ff0c7431 */ /* 0x000fe400000001ff */
        /* <DEDUP_REMOVED lines=20> */
.L_x_94:
[----:B------:R-:W-:Y:S05]  /*3a60*/  BSYNC.RECONVERGENT B2 ;  /* 0x0000000000027941 */ /* 0x000fea0003800200 */
.L_x_93:
[----:B------:R-:W-:Y:S01]  /*3a70*/  DADD R4, -R54, R4 ;  /* 0x0000000036047229 */ /* 0x000fe20000000104 */
[----:B------:R-:W0:Y:S01]  /*3a80*/  MUFU.RCP64H R17, 12 ;  /* 0x4028000000117908 */ /* 0x000e220000001800 */
[----:B------:R-:W-:Y:S01]  /*3a90*/  IMAD.MOV.U32 R22, RZ, RZ, 0x0 ;  /* 0x00000000ff167424 */ /* 0x000fe200078e00ff */
[----:B------:R-:W-:Y:S01]  /*3aa0*/  MOV R23, 0x40280000 ;  /* 0x4028000000177802 */ /* 0x000fe20000000f00 */
[----:B------:R-:W-:Y:S01]  /*3ab0*/  IMAD.MOV.U32 R16, RZ, RZ, 0x1 ;  /* 0x00000001ff107424 */ /* 0x000fe200078e00ff */
[----:B------:R-:W-:Y:S01]  /*3ac0*/  DADD R12, R44, R44 ;  /* 0x000000002c0c7229 */ /* 0x000fe2000000002c */
[----:B------:R-:W-:Y:S01]  /*3ad0*/  IMAD.MOV.U32 R0, RZ, RZ, 0x3ff00000 ;  /* 0x3ff00000ff007424 */ /* 0x000fe200078e00ff */
[----:B------:R-:W-:Y:S01]  /*3ae0*/  DMUL R56, R24, 5 ;  /* 0x4014000018387828 */ /* 0x000fe20000000000 */
[----:B------:R-:W-:Y:S01]  /*3af0*/  ISETP.GT.AND P0, PT, R52, RZ, PT ;  /* 0x000000ff3400720c */ /* 0x000fe20003f04270 */
[----:B------:R-:W-:Y:S01]  /*3b00*/  DFMA R4, R34, R48, R4 ;  /* 0x000000302204722b */ /* 0x000fe20000000004 */
[----:B------:R-:W-:Y:S01]  /*3b10*/  BSSY.RECONVERGENT B2, `(.L_x_95) ;  /* 0x0000024000027945 */ /* 0x000fe20003800200 */
[----:B------:R-:W-:-:S02]  /*3b20*/  DADD R20, R28, R20 ;  /* 0x000000001c147229 */ /* 0x000fc40000000014 */
[----:B------:R-:W-:-:S04]  /*3b30*/  DFMA R12, R34, -3, R12 ;  /* 0xc0080000220c782b */ /* 0x000fc8000000000c */
[----:B------:R-:W-:Y:S01]  /*3b40*/  DFMA R4, R44, -R2, R4 ;  /* 0x800000022c04722b */ /* 0x000fe20000000004 */
[----:B------:R-:W-:Y:S01]  /*3b50*/  FSETP.GEU.AND P1, PT, |R57|, 6.5827683646048100446e-37, PT ;  /* 0x036000003900780b */ /* 0x000fe20003f2e200 */
[----:B0-----:R-:W-:Y:S02]  /*3b60*/  DFMA R32, R16, -R22, 1 ;  /* 0x3ff000001020742b */ /* 0x001fe40000000816 */
[----:B------:R-:W-:-:S04]  /*3b70*/  DADD R12, -R18, R12 ;  /* 0x00000000120c7229 */ /* 0x000fc8000000010c */
[----:B------:R-:W-:Y:S02]  /*3b80*/  DADD R4, R36, R4 ;  /* 0x0000000024047229 */ /* 0x000fe40000000004 */
[----:B------:R-:W-:Y:S02]  /*3b90*/  DFMA R32, R32, R32, R32 ;  /* 0x000000202020722b */ /* 0x000fe40000000020 */
[----:B------:R-:W-:-:S04]  /*3ba0*/  DMUL R12, R12, 0.5 ;  /* 0x3fe000000c0c7828 */ /* 0x000fc80000000000 */
[----:B------:R-:W-:Y:S02]  /*3bb0*/  DMUL R4, R46, R4 ;  /* 0x000000042e047228 */ /* 0x000fe40000000000 */
[----:B------:R-:W-:Y:S01]  /*3bc0*/  DFMA R32, R16, R32, R16 ;  /* 0x000000201020722b */ /* 0x000fe20000000010 */
[----:B------:R-:W0:Y:S01]  /*3bd0*/  LDC.64 R16, c[0x0][0x3c8] ;  /* 0x0000f200ff107b82 */ /* 0x000e220000000a00 */
[----:B------:R-:W-:-:S04]  /*3be0*/  DMUL R14, R12, R14 ;  /* 0x0000000e0c0e7228 */ /* 0x000fc80000000000 */
[----:B------:R-:W-:Y:S02]  /*3bf0*/  DMUL R4, R42, R4 ;  /* 0x000000042a047228 */ /* 0x000fe40000000000 */
[----:B------:R-:W-:-:S06]  /*3c00*/  DFMA R22, R32, -R22, 1 ;  /* 0x3ff000002016742b */ /* 0x000fcc0000000816 */
[----:B------:R-:W-:Y:S02]  /*3c10*/  DFMA R4, R42, R30, R4 ;  /* 0x0000001e2a04722b */ /* 0x000fe40000000004 */
[----:B------:R-:W-:-:S06]  /*3c20*/  DFMA R22, R32, R22, R32 ;  /* 0x000000162016722b */ /* 0x000fcc0000000020 */
[----:B------:R-:W-:Y:S02]  /*3c30*/  DADD R4, R10, R4 ;  /* 0x000000000a047229 */ /* 0x000fe40000000004 */
[----:B------:R-:W-:Y:S01]  /*3c40*/  DMUL R10, R22, R56 ;  /* 0x00000038160a7228 */ /* 0x000fe20000000000 */
[----:B0-----:R-:W-:-:S05]  /*3c50*/  IMAD.WIDE R16, R50, 0x8, R16 ;  /* 0x0000000832107825 */ /* 0x001fca00078e0210 */
[----:B------:R-:W-:Y:S02]  /*3c60*/  DFMA R4, R8, R14, R4 ;  /* 0x0000000e0804722b */ /* 0x000fe40000000004 */
[----:B------:R-:W-:Y:S01]  /*3c70*/  DFMA R12, R10, -12, R56 ;  /* 0xc02800000a0c782b */ /* 0x000fe20000000038 */
[----:B------:R-:W-:Y:S02]  /*3c80*/  FSEL R9, R0, -1.875, P0 ;  /* 0xbff0000000097808 */ /* 0x000fe40000000000 */
[----:B------:R-:W-:-:S06]  /*3c90*/  MOV R8, RZ ;  /* 0x000000ff00087202 */ /* 0x000fcc0000000f00 */
[----:B------:R-:W-:Y:S02]  /*3ca0*/  DMUL R8, R8, R4 ;  /* 0x0000000408087228 */ /* 0x000fe40000000000 */
[----:B------:R-:W-:-:S05]  /*3cb0*/  DFMA R4, R22, R12, R10 ;  /* 0x0000000c1604722b */ /* 0x000fca000000000a */
[----:B------:R0:W-:Y:S05]  /*3cc0*/  STG.E.64 desc[UR6][R16.64], R8 ;  /* 0x0000000810007986 */ /* 0x0001ea000c101b06 */
        /* <DEDUP_REMOVED lines=8> */
.L_x_96:
[----:B------:R-:W-:Y:S05]  /*3d50*/  BSYNC.RECONVERGENT B2 ;  /* 0x0000000000027941 */ /* 0x000fea0003800200 */
.L_x_95:
        /* <DEDUP_REMOVED lines=22> */
.L_x_98:
[----:B------:R-:W-:Y:S05]  /*3ec0*/  BSYNC.RECONVERGENT B2 ;  /* 0x0000000000027941 */ /* 0x000fea0003800200 */
.L_x_97:
[----:B------:R-:W-:Y:S01]  /*3ed0*/  DADD R4, -R54, R4 ;  /* 0x0000000036047229 */ /* 0x000fe20000000104 */
[----:B------:R-:W0:Y:S01]  /*3ee0*/  LDC.64 R10, c[0x0][0x3d0] ;  /* 0x0000f400ff0a7b82 */ /* 0x000e220000000a00 */
[----:B------:R-:W-:Y:S01]  /*3ef0*/  DADD R8, R42, R42 ;  /* 0x000000002a087229 */ /* 0x000fe2000000002a */
[----:B------:R-:W-:-:S05]  /*3f00*/  ISETP.GT.AND P0, PT, R53, RZ, PT ;  /* 0x000000ff3500720c */ /* 0x000fca0003f04270 */
[C---:B------:R-:W-:Y:S02]  /*3f10*/  DFMA R4, R26.reuse, R48, R4 ;  /* 0x000000301a04722b */ /* 0x040fe40000000004 */
[----:B------:R-:W-:-:S06]  /*3f20*/  DFMA R8, R26, -3, R8 ;  /* 0xc00800001a08782b */ /* 0x000fcc0000000008 */
[----:B------:R-:W-:Y:S02]  /*3f30*/  DFMA R4, R42, -R2, R4 ;  /* 0x800000022a04722b */ /* 0x000fe40000000004 */
[----:B------:R-:W-:Y:S01]  /*3f40*/  DADD R8, -R18, R8 ;  /* 0x0000000012087229 */ /* 0x000fe20000000108 */
[----:B------:R-:W-:-:S05]  /*3f50*/  IMAD.MOV.U32 R2, RZ, RZ, 0x3ff00000 ;  /* 0x3ff00000ff027424 */ /* 0x000fca00078e00ff */
[----:B------:R-:W-:Y:S01]  /*3f60*/  DADD R4, R36, R4 ;  /* 0x0000000024047229 */ /* 0x000fe20000000004 */
[----:B------:R-:W-:Y:S01]  /*3f70*/  FSEL R3, R2, -1.875, P0 ;  /* 0xbff0000002037808 */ /* 0x000fe20000000000 */
[----:B------:R-:W-:Y:S01]  /*3f80*/  DMUL R8, R8, 0.5 ;  /* 0x3fe0000008087828 */ /* 0x000fe20000000000 */
[----:B------:R-:W-:Y:S01]  /*3f90*/  MOV R2, RZ ;  /* 0x000000ff00027202 */ /* 0x000fe20000000f00 */
[----:B0-----:R-:W-:-:S04]  /*3fa0*/  IMAD.WIDE R10, R50, 0x8, R10 ;  /* 0x00000008320a7825 */ /* 0x001fc800078e020a */
[----:B------:R-:W-:-:S08]  /*3fb0*/  DMUL R4, R46, R4 ;  /* 0x000000042e047228 */ /* 0x000fd00000000000 */
[----:B------:R-:W-:-:S08]  /*3fc0*/  DFMA R4, R44, R4, R20 ;  /* 0x000000042c04722b */ /* 0x000fd00000000014 */
[----:B------:R-:W-:-:S08]  /*3fd0*/  DFMA R4, R8, R6, R4 ;  /* 0x000000060804722b */ /* 0x000fd00000000004 */
[----:B------:R-:W-:-:S07]  /*3fe0*/  DMUL R4, R2, R4 ;  /* 0x0000000402047228 */ /* 0x000fce0000000000 */
[----:B------:R-:W-:Y:S01]  /*3ff0*/  STG.E.64 desc[UR6][R10.64], R4 ;  /* 0x000000040a007986 */ /* 0x000fe2000c101b06 */
[----:B------:R-:W-:Y:S05]  /*4000*/  EXIT ;  /* 0x000000000000794d */ /* 0x000fea0003800000 */
.L_x_45:
[----:B------:R-:W-:-:S13]  /*4010*/  ISETP.NE.AND P0, PT, R0, 0x2, PT ;  /* 0x000000020000780c */ /* 0x000fda0003f05270 */
[----:B------:R-:W-:Y:S05]  /*4020*/  @!P0 BRA `(.L_x_99) ;  /* 0x0000002400248947 */ /* 0x000fea0003800000 */
[----:B------:R-:W-:-:S13]  /*4030*/  ISETP.NE.AND P0, PT, R0, 0x3, PT ;  /* 0x000000030000780c */ /* 0x000fda0003f05270 */
[----:B------:R-:W-:Y:S05]  /*4040*/  @!P0 BRA `(.L_x_100) ;  /* 0x0000000800108947 */ /* 0x000fea0003800000 */
[----:B------:R-:W-:-:S13]  /*4050*/  ISETP.NE.AND P0, PT, R0, 0x4, PT ;  /* 0x000000040000780c */ /* 0x000fda0003f05270 */
[----:B------:R-:W-:Y:S05]  /*4060*/  @P0 BRA `(.L_x_47) ;  /* 0x0000005000640947 */ /* 0x000fea0003800000 */
[----:B------:R-:W0:Y:S01]  /*4070*/  MUFU.RCP64H R9, 120 ;  /* 0x405e000000097908 */ /* 0x000e220000001800 */
[----:B------:R-:W-:Y:S01]  /*4080*/  IMAD.MOV.U32 R10, RZ, RZ, 0x0 ;  /* 0x00000000ff0a7424 */ /* 0x000fe200078e00ff */
[----:B------:R-:W-:Y:S01]  /*4090*/  MOV R8, 0x1 ;  /* 0x0000000100087802 */ /* 0x000fe20000000f00 */
[----:B------:R-:W-:Y:S01]  /*40a0*/  IMAD.MOV.U32 R11, RZ, RZ, 0x405e0000 ;  /* 0x405e0000ff0b7424 */ /* 0x000fe200078e00ff */
[----:B------:R-:W-:Y:S01]  /*40b0*/  DMUL R16, R46, R46 ;  /* 0x0000002e2e107228 */ /* 0x000fe20000000000 */
[----:B------:R-:W-:Y:S07]  /*40c0*/  BSSY.RECONVERGENT B2, `(.L_x_101) ;  /* 0x0000016000027945 */ /* 0x000fee0003800200 */
[----:B------:R-:W-:-:S02]  /*40d0*/  DMUL R14, R16, R16 ;  /* 0x00000010100e7228 */ /* 0x000fc40000000000 */
[----:B0-----:R-:W-:-:S06]  /*40e0*/  DFMA R12, R8, -R10, 1 ;  /* 0x3ff00000080c742b */ /* 0x001fcc000000080a */
[----:B------:R-:W-:Y:S02]  /*40f0*/  DMUL R56, R46, R14 ;  /* 0x0000000e2e387228 */ /* 0x000fe40000000000 */
[----:B------:R-:W-:-:S08]  /*4100*/  DFMA R12, R12, R12, R12 ;  /* 0x0000000c0c0c722b */ /* 0x000fd0000000000c */
[----:B------:R-:W-:Y:S01]  /*4110*/  FSETP.GEU.AND P1, PT, |R57|, 6.5827683646048100446e-37, PT ;  /* 0x036000003900780b */ /* 0x000fe20003f2e200 */
[----:B------:R-:W-:-:S08]  /*4120*/  DFMA R12, R8, R12, R8 ;  /* 0x0000000c080c722b */ /* 0x000fd00000000008 */
[----:B------:R-:W-:-:S08]  /*4130*/  DFMA R10, R12, -R10, 1 ;  /* 0x3ff000000c0a742b */ /* 0x000fd0000000080a */
[----:B------:R-:W-:Y:S01]  /*4140*/  DFMA R10, R12, R10, R12 ;  /* 0x0000000a0c0a722b */ /* 0x000fe2000000000c */
[----:B------:R-:W0:Y:S07]  /*4150*/  LDC.64 R12, c[0x0][0x3a8] ;  /* 0x0000ea00ff0c7b82 */ /* 0x000e2e0000000a00 */
[----:B------:R-:W-:-:S08]  /*4160*/  DMUL R18, R56, R10 ;  /* 0x0000000a38127228 */ /* 0x000fd00000000000 */
[----:B------:R-:W-:-:S08]  /*4170*/  DFMA R8, R18, -120, R56 ;  /* 0xc05e00001208782b */ /* 0x000fd00000000038 */
[----:B------:R-:W-:Y:S02]  /*4180*/  DFMA R18, R10, R8, R18 ;  /* 0x000000080a12722b */ /* 0x000fe40000000012 */
[----:B0-----:R-:W-:-:S08]  /*4190*/  DMUL R12, R12, R12 ;  /* 0x0000000c0c0c7228 */ /* 0x001fd00000000000 */
[----:B------:R-:W-:-:S05]  /*41a0*/  FFMA R0, RZ, 3.46875, R19 ;  /* 0x405e0000ff007823 */ /* 0x000fca0000000013 */
[----:B------:R-:W-:-:S13]  /*41b0*/  FSETP.GT.AND P0, PT, |R0|, 1.469367938527859385e-39, PT ;  /* 0x001000000000780b */ /* 0x000fda0003f04200 */
[----:B------:R-:W-:Y:S05]  /*41c0*/  @P0 BRA P1, `(.L_x_102) ;  /* 0x0000000000140947 */ /* 0x000fea0000800000 */
[----:B------:R-:W-:Y:S01]  /*41d0*/  IMAD.MOV.U32 R55, RZ, RZ, 0x405e0000 ;  /* 0x405e0000ff377424 */ /* 0x000fe200078e00ff */
[----:B------:R-:W-:-:S07]  /*41e0*/  MOV R0, 0x4200 ;  /* 0x0000420000007802 */ /* 0x000fce0000000f00 */
[----:B------:R-:W-:Y:S05]  /*41f0*/  CALL.REL.NOINC `($__internal_1_$__cuda_sm20_div_rn_f64_full) ;  /* 0x0000007800a47944 */ /* 0x000fea0003c00000 */
[----:B------:R-:W-:Y:S01]  /*4200*/  IMAD.MOV.U32 R18, RZ, RZ, R54 ;  /* 0x000000ffff127224 */ /* 0x000fe200078e0036 */
[----:B------:R-:W-:-:S07]  /*4210*/  MOV R19, R55 ;  /* 0x0000003700137202 */ /* 0x000fce0000000f00 */
.L_x_102:
[----:B------:R-:W-:Y:S05]  /*4220*/  BSYNC.RECONVERGENT B2 ;  /* 0x0000000000027941 */ /* 0x000fea0003800200 */
.L_x_101:
[----:B------:R-:W0:Y:S01]  /*4230*/  MUFU.RCP64H R9, 24 ;  /* 0x4038000000097908 */ /* 0x000e220000001800 */
[----:B------:R-:W-:Y:S02]  /*4240*/  HFMA2 R8, -RZ, RZ, 0, 5.9604644775390625e-08 ;  /* 0x00000001ff087431 */ /* 0x000fe400000001ff */
[----:B------:R-:W-:Y:S02]  /*4250*/  IMAD.MOV.U32 R10, RZ, RZ, 0x0 ;  /* 0x00000000ff0a7424 */ /* 0x000fe400078e00ff */
        /* <DEDUP_REMOVED lines=14> */
[----:B0-----:R-:W-:-:S08]  /*4340*/  DMUL R10, R20, R20 ;  /* 0x00000014140a7228 */ /* 0x001fd00000000000 */
[----:B------:R-:W-:Y:S01]  /*4350*/  FFMA R0, RZ, 2.875, R55 ;  /* 0x40380000ff007823 */ /* 0x000fe20000000037 */
        /* <DEDUP_REMOVED lines=8> */
.L_x_103:
[----:B------:R-:W0:Y:S01]  /*43e0*/  MUFU.RCP64H R21, 120 ;  /* 0x405e000000157908 */ /* 0x000e220000001800 */
[----:B------:R-:W-:Y:S01]  /*43f0*/  MOV R22, 0x0 ;  /* 0x0000000000167802 */ /* 0x000fe20000000f00 */
[----:B------:R-:W-:Y:S01]  /*4400*/  IMAD.MOV.U32 R23, RZ, RZ, 0x405e0000 ;  /* 0x405e0000ff177424 */ /* 0x000fe200078e00ff */
[----:B------:R-:W-:Y:S01]  /*4410*/  DADD R8, -R10, R8 ;  /* 0x000000000a087229 */ /* 0x000fe20000000108 */
[----:B------:R-:W-:Y:S01]  /*4420*/  IMAD.MOV.U32 R20, RZ, RZ, 0x1 ;  /* 0x00000001ff147424 */ /* 0x000fe200078e00ff */
[----:B------:R-:W-:Y:S01]  /*4430*/  MOV R10, 0x0 ;  /* 0x00000000000a7802 */ /* 0x000fe20000000f00 */
[----:B------:R-:W-:Y:S01]  /*4440*/  IMAD.MOV.U32 R11, RZ, RZ, 0x402e0000 ;  /* 0x402e0000ff0b7424 */ /* 0x000fe200078e00ff */
[----:B------:R-:W-:-:S05]  /*4450*/  DMUL R54, R16, R54 ;  /* 0x0000003610367228 */ /* 0x000fca0000000000 */
[----:B------:R-:W-:-:S03]  /*4460*/  DFMA R56, R8, R10, 4 ;  /* 0x401000000838742b */ /* 0x000fc6000000000a */
[----:B------:R-:W-:Y:S02]  /*4470*/  DFMA R18, R46, R54, R18 ;  /* 0x000000362e12722b */ /* 0x000fe40000000012 */
[----:B0-----:R-:W-:-:S05]  /*4480*/  DFMA R24, R20, -R22, 1 ;  /* 0x3ff000001418742b */ /* 0x001fca0000000816 */
[----:B------:R-:W-:-:S03]  /*4490*/  FSETP.GEU.AND P1, PT, |R57|, 6.5827683646048100446e-37, PT ;  /* 0x036000003900780b */ /* 0x000fc60003f2e200 */
        /* <DEDUP_REMOVED lines=10> */
[----:B------:R-:W-:Y:S01]  /*4540*/  IMAD.MOV.U32 R55, RZ, RZ, 0x405e0000 ;  /* 0x405e0000ff377424 */ /* 0x000fe200078e00ff */
[----:B------:R-:W-:-:S07]  /*4550*/  MOV R0, 0x4570 ;  /* 0x0000457000007802 */ /* 0x000fce0000000f00 */
[----:B------:R-:W-:Y:S05]  /*4560*/  CALL.REL.NOINC `($__internal_1_$__cuda_sm20_div_rn_f64_full) ;  /* 0x0000007400c87944 */ /* 0x000fea0003c00000 */
[----:B------:R-:W-:Y:S01]  /*4570*/  MOV R8, R54 ;  /* 0x0000003600087202 */ /* 0x000fe20000000f00 */
[----:B------:R-:W-:-:S07]  /*4580*/  IMAD.MOV.U32 R9, RZ, RZ, R55 ;  /* 0x000000ffff097224 */ /* 0x000fce00078e0037 */
.L_x_104:
[----:B------:R-:W0:Y:S01]  /*4590*/  MUFU.RCP64H R11, 24 ;  /* 0x40380000000b7908 */ /* 0x000e220000001800 */
[----:B------:R-:W-:Y:S01]  /*45a0*/  IMAD.MOV.U32 R20, RZ, RZ, 0x0 ;  /* 0x00000000ff147424 */ /* 0x000fe200078e00ff */
[----:B------:R-:W-:Y:S01]  /*45b0*/  MOV R21, 0x40380000 ;  /* 0x4038000000157802 */ /* 0x000fe20000000f00 */
[----:B------:R-:W-:Y:S01]  /*45c0*/  IMAD.MOV.U32 R10, RZ, RZ, 0x1 ;  /* 0x00000001ff0a7424 */ /* 0x000fe200078e00ff */
[----:B------:R-:W-:Y:S01]  /*45d0*/  DFMA R46, R46, R8, R18 ;  /* 0x000000082e2e722b */ /* 0x000fe20000000012 */
[----:B------:R-:W-:Y:S01]  /*45e0*/  FSETP.GEU.AND P1, PT, |R15|, 6.5827683646048100446e-37, PT ;  /* 0x036000000f00780b */ /* 0x000fe20003f2e200 */
[----:B------:R-:W-:Y:S03]  /*45f0*/  BSSY.RECONVERGENT B2, `(.L_x_105) ;  /* 0x0000016000027945 */ /* 0x000fe60003800200 */
[----:B0-----:R-:W-:-:S08]  /*4600*/  DFMA R22, R10, -R20, 1 ;  /* 0x3ff000000a16742b */ /* 0x001fd00000000814 */
[----:B------:R-:W-:-:S08]  /*4610*/  DFMA R22, R22, R22, R22 ;  /* 0x000000161616722b */ /* 0x000fd00000000016 */
[----:B------:R-:W-:-:S08]  /*4620*/  DFMA R22, R10, R22, R10 ;  /* 0x000000160a16722b */ /* 0x000fd0000000000a */
[C---:B------:R-:W-:Y:S01]  /*4630*/  DFMA R10, R22.reuse, -R20, 1 ;  /* 0x3ff00000160a742b */ /* 0x040fe20000000814 */
[----:B------:R-:W0:Y:S07]  /*4640*/  LDC.64 R20, c[0x0][0x3b8] ;  /* 0x0000ee00ff147b82 */ /* 0x000e2e0000000a00 */
[----:B------:R-:W-:Y:S02]  /*4650*/  DFMA R22, R22, R10, R22 ;  /* 0x0000000a1616722b */ /* 0x000fe40000000016 */
[----:B------:R-:W-:-:S06]  /*4660*/  DMUL R10, R44, R46 ;  /* 0x0000002e2c0a7228 */ /* 0x000fcc0000000000 */
[----:B------:R-:W-:Y:S02]  /*4670*/  DMUL R54, R14, R22 ;  /* 0x000000160e367228 */ /* 0x000fe40000000000 */
[----:B------:R-:W-:-:S06]  /*4680*/  DMUL R18, R42, R10 ;  /* 0x0000000a2a127228 */ /* 0x000fcc0000000000 */
[----:B------:R-:W-:Y:S01]  /*4690*/  DFMA R24, R54, -24, R14 ;  /* 0xc03800003618782b */ /* 0x000fe2000000000e */
[----:B0-----:R-:W-:-:S05]  /*46a0*/  IMAD.WIDE R20, R50, 0x8, R20 ;  /* 0x0000000832147825 */ /* 0x001fca00078e0214 */
[----:B------:R0:W-:Y:S02]  /*46b0*/  STG.E.64 desc[UR6][R20.64], R18 ;  /* 0x0000001214007986 */ /* 0x0001e4000c101b06 */
[----:B------:R-:W-:-:S10]  /*46c0*/  DFMA R54, R22, R24, R54 ;  /* 0x000000181636722b */ /* 0x000fd40000000036 */
[----:B------:R-:W-:-:S05]  /*46d0*/  FFMA R0, RZ, 2.875, R55 ;  /* 0x40380000ff007823 */ /* 0x000fca0000000037 */
[----:B------:R-:W-:-:S13]  /*46e0*/  FSETP.GT.AND P0, PT, |R0|, 1.469367938527859385e-39, PT ;  /* 0x001000000000780b */ /* 0x000fda0003f04200 */
[----:B0-----:R-:W-:Y:S05]  /*46f0*/  @P0 BRA P1, `(.L_x_106) ;  /* 0x0000000000140947 */ /* 0x001fea0000800000 */
[----:B------:R-:W-:Y:S01]  /*4700*/  IMAD.MOV.U32 R56, RZ, RZ, R14 ;  /* 0x000000ffff387224 */ /* 0x000fe200078e000e */
[----:B------:R-:W-:Y:S01]  /*4710*/  MOV R57, R15 ;  /* 0x0000000f00397202 */ /* 0x000fe20000000f00 */
[----:B------:R-:W-:Y:S01]  /*4720*/  IMAD.MOV.U32 R55, RZ, RZ, 0x40380000 ;  /* 0x40380000ff377424 */ /* 0x000fe200078e00ff */
[----:B------:R-:W-:-:S07]  /*4730*/  MOV R0, 0x4750 ;  /* 0x0000475000007802 */ /* 0x000fce0000000f00 */
[----:B------:R-:W-:Y:S05]  /*4740*/  CALL.REL.NOINC `($__internal_1_$__cuda_sm20_div_rn_f64_full) ;  /* 0x0000007400507944 */ /* 0x000fea0003c00000 */
.L_x_106:
[----:B------:R-:W-:Y:S05]  /*4750*/  BSYNC.RECONVERGENT B2 ;  /* 0x0000000000027941 */ /* 0x000fea0003800200 */
.L_x_105:
[----:B------:R-:W-:Y:S01]  /*4760*/  DMUL R12, R12, 0.125 ;  /* 0x3fc000000c0c7828 */ /* 0x000fe20000000000 */
[----:B------:R-:W0:Y:S01]  /*4770*/  LDC.64 R14, c[0x0][0x3d0] ;  /* 0x0000f400ff0e7b82 */ /* 0x000e220000000a00 */
[----:B------:R-:W-:-:S06]  /*4780*/  DMUL R2, R2, R10 ;  /* 0x0000000a02027228 */ /* 0x000fcc0000000000 */
[----:B------:R-:W-:Y:S02]  /*4790*/  DFMA R16, R16, R12, R54 ;  /* 0x0000000c1010722b */ /* 0x000fe40000000036 */
[----:B------:R-:W1:Y:S06]  /*47a0*/  LDC.64 R12, c[0x0][0x3c8] ;  /* 0x0000f200ff0c7b82 */ /* 0x000e6c0000000a00 */
[----:B------:R-:W-:Y:S02]  /*47b0*/  DADD R16, R16, R8 ;  /* 0x0000000010107229 */ /* 0x000fe40000000008 */
[----:B------:R-:W2:Y:S06]  /*47c0*/  LDC.64 R8, c[0x0][0x3c0] ;  /* 0x0000f000ff087b82 */ /* 0x000eac0000000a00 */
[----:B------:R-:W-:Y:S01]  /*47d0*/  DMUL R16, R44, R16 ;  /* 0x000000102c107228 */ /* 0x000fe20000000000 */
[----:B0-----:R-:W-:-:S07]  /*47e0*/  IMAD.WIDE R14, R50, 0x8, R14 ;  /* 0x00000008320e7825 */ /* 0x001fce00078e020e */
[C---:B------:R-:W-:Y:S02]  /*47f0*/  DMUL R16, R42.reuse, R16 ;  /* 0x000000102a107228 */ /* 0x040fe40000000000 */
[----:B------:R-:W-:Y:S01]  /*4800*/  DMUL R42, R42, R46 ;  /* 0x0000002e2a2a7228 */ /* 0x000fe20000000000 */
[----:B-1----:R-:W-:-:S05]  /*4810*/  IMAD.WIDE R12, R50, 0x8, R12 ;  /* 0x00000008320c7825 */ /* 0x002fca00078e020c */
[----:B------:R-:W-:Y:S02]  /*4820*/  DMUL R16, R6, R16 ;  /* 0x0000001006107228 */ /* 0x000fe40000000000 */
[----:B------:R-:W-:Y:S01]  /*4830*/  DMUL R42, R4, R42 ;  /* 0x0000002a042a7228 */ /* 0x000fe20000000000 */
[----:B--2---:R-:W-:-:S05]  /*4840*/  IMAD.WIDE R8, R50, 0x8, R8 ;  /* 0x0000000832087825 */ /* 0x004fca00078e0208 */
[----:B------:R-:W-:Y:S04]  /*4850*/  STG.E.64 desc[UR6][R8.64], R16 ;  /* 0x0000001008007986 */ /* 0x000fe8000c101b06 */
[----:B------:R-:W-:Y:S04]  /*4860*/  STG.E.64 desc[UR6][R12.64], R42 ;  /* 0x0000002a0c007986 */ /* 0x000fe8000c101b06 */
[----:B------:R-:W-:Y:S01]  /*4870*/  STG.E.64 desc[UR6][R14.64], R2 ;  /* 0x000000020e007986 */ /* 0x000fe2000c101b06 */
[----:B------:R-:W-:Y:S05]  /*4880*/  EXIT ;  /* 0x000000000000794d */ /* 0x000fea0003800000 */
.L_x_100:
[----:B------:R-:W0:Y:S01]  /*4890*/  MUFU.RCP64H R3, 12 ;  /* 0x4028000000037908 */ /* 0x000e220000001800 */
[----:B------:R-:W-:Y:S01]  /*48a0*/  IMAD.MOV.U32 R4, RZ, RZ, 0x0 ;  /* 0x00000000ff047424 */ /* 0x000fe200078e00ff */
[----:B------:R-:W-:Y:S01]  /*48b0*/  MOV R5, 0x40280000 ;  /* 0x4028000000057802 */ /* 0x000fe20000000f00 */
[----:B------:R-:W-:Y:S01]  /*48c0*/  IMAD.MOV.U32 R2, RZ, RZ, 0x1 ;  /* 0x00000001ff027424 */ /* 0x000fe200078e00ff */
[----:B------:R-:W-:Y:S01]  /*48d0*/  DMUL R16, R42, R42 ;  /* 0x0000002a2a107228 */ /* 0x000fe20000000000 */
[----:B------:R-:W1:Y:S01]  /*48e0*/  LDC.64 R10, c[0x0][0x3a8] ;  /* 0x0000ea00ff0a7b82 */ /* 0x000e620000000a00 */
[----:B------:R-:W-:Y:S06]  /*48f0*/  BSSY.RECONVERGENT B2, `(.L_x_107) ;  /* 0x0000017000027945 */ /* 0x000fec0003800200 */
[----:B------:R-:W-:-:S02]  /*4900*/  DMUL R14, R16, R16 ;  /* 0x00000010100e7228 */ /* 0x000fc40000000000 */
[----:B0-----:R-:W-:-:S08]  /*4910*/  DFMA R6, R2, -R4, 1 ;  /* 0x3ff000000206742b */ /* 0x001fd00000000804 */
[----:B------:R-:W-:Y:S02]  /*4920*/  DFMA R6, R6, R6, R6 ;  /* 0x000000060606722b */ /* 0x000fe40000000006 */
[----:B-1----:R-:W-:-:S06]  /*4930*/  DMUL R10, R10, R10 ;  /* 0x0000000a0a0a7228 */ /* 0x002fcc0000000000 */
[----:B------:R-:W-:-:S08]  /*4940*/  DFMA R6, R2, R6, R2 ;  /* 0x000000060206722b */ /* 0x000fd00000000002 */
        /* <DEDUP_REMOVED lines=17> */
.L_x_108:
[----:B------:R-:W-:Y:S05]  /*4a60*/  BSYNC.RECONVERGENT B2 ;  /* 0x0000000000027941 */ /* 0x000fea0003800200 */
.L_x_107:
        /* <DEDUP_REMOVED lines=22> */
.L_x_110:
[----:B------:R-:W-:Y:S05]  /*4bd0*/  BSYNC.RECONVERGENT B2 ;  /* 0x0000000000027941 */ /* 0x000fea0003800200 */
.L_x_109:
[----:B------:R-:W0:Y:S01]  /*4be0*/  MUFU.RCP64H R7, 12 ;  /* 0x4028000000077908 */ /* 0x000e220000001800 */
[----:B------:R-:W-:Y:S01]  /*4bf0*/  IMAD.MOV.U32 R8, RZ, RZ, 0x0 ;  /* 0x00000000ff087424 */ /* 0x000fe200078e00ff */
[----:B------:R-:W-:Y:S01]  /*4c00*/  MOV R6, 0x1 ;  /* 0x0000000100067802 */ /* 0x000fe20000000f00 */
[----:B------:R-:W-:Y:S01]  /*4c10*/  IMAD.MOV.U32 R9, RZ, RZ, 0x40280000 ;  /* 0x40280000ff097424 */ /* 0x000fe200078e00ff */
[----:B------:R-:W-:-:S05]  /*4c20*/  DADD R2, -R54, R2 ;  /* 0x0000000036027229 */ /* 0x000fca0000000102 */
[----:B0-----:R-:W-:-:S08]  /*4c30*/  DFMA R12, R6, -R8, 1 ;  /* 0x3ff00000060c742b */ /* 0x001fd00000000808 */
[----:B------:R-:W-:-:S08]  /*4c40*/  DFMA R12, R12, R12, R12 ;  /* 0x0000000c0c0c722b */ /* 0x000fd0000000000c */
[----:B------:R-:W-:Y:S01]  /*4c50*/  DFMA R6, R6, R12, R6 ;  /* 0x0000000c0606722b */ /* 0x000fe20000000006 */
[----:B------:R-:W-:Y:S02]  /*4c60*/  IMAD.MOV.U32 R12, RZ, RZ, 0x0 ;  /* 0x00000000ff0c7424 */ /* 0x000fe400078e00ff */
[----:B------:R-:W-:-:S05]  /*4c70*/  IMAD.MOV.U32 R13, RZ, RZ, 0x40240000 ;  /* 0x40240000ff0d7424 */ /* 0x000fca00078e00ff */
[----:B------:R-:W-:Y:S02]  /*4c80*/  DFMA R8, R6, -R8, 1 ;  /* 0x3ff000000608742b */ /* 0x000fe40000000808 */
[----:B------:R-:W-:-:S06]  /*4c90*/  DFMA R12, R10, R12, -1 ;  /* 0xbff000000a0c742b */ /* 0x000fcc000000000c */
        /* <DEDUP_REMOVED lines=15> */
.L_x_111:
[----:B------:R-:W0:Y:S01]  /*4d90*/  MUFU.RCP64H R9, 6 ;  /* 0x4018000000097908 */ /* 0x000e220000001800 */
[----:B------:R-:W-:Y:S01]  /*4da0*/  IMAD.MOV.U32 R18, RZ, RZ, 0x0 ;  /* 0x00000000ff127424 */ /* 0x000fe200078e00ff */
[----:B------:R-:W-:Y:S01]  /*4db0*/  MOV R19, 0x40180000 ;  /* 0x4018000000137802 */ /* 0x000fe20000000f00 */
[----:B------:R-:W-:Y:S01]  /*4dc0*/  IMAD.MOV.U32 R8, RZ, RZ, 0x1 ;  /* 0x00000001ff087424 */ /* 0x000fe200078e00ff */
[----:B------:R-:W-:-:S08]  /*4dd0*/  DMUL R6, R16, R6 ;  /* 0x0000000610067228 */ /* 0x000fd00000000000 */
[----:B------:R-:W-:Y:S02]  /*4de0*/  DFMA R2, R42, R6, R2 ;  /* 0x000000062a02722b */ /* 0x000fe40000000002 */
[----:B0-----:R-:W-:-:S08]  /*4df0*/  DFMA R20, R8, -R18, 1 ;  /* 0x3ff000000814742b */ /* 0x001fd00000000812 */
[----:B------:R-:W-:-:S08]  /*4e00*/  DFMA R20, R20, R20, R20 ;  /* 0x000000141414722b */ /* 0x000fd00000000014 */
[----:B------:R-:W-:Y:S01]  /*4e10*/  DFMA R20, R8, R20, R8 ;  /* 0x000000140814722b */ /* 0x000fe20000000008 */
[----:B------:R-:W-:Y:S01]  /*4e20*/  IMAD.MOV.U32 R8, RZ, RZ, 0x0 ;  /* 0x00000000ff087424 */ /* 0x000fe200078e00ff */
[----:B------:R-:W-:-:S06]  /*4e30*/  MOV R9, 0x40180000 ;  /* 0x4018000000097802 */ /* 0x000fcc0000000f00 */
        /* <DEDUP_REMOVED lines=9> */
[----:B------:R-:W-:Y:S01]  /*4ed0*/  FFMA R0, RZ, 2.375, R55 ;  /* 0x40180000ff007823 */ /* 0x000fe20000000037 */
[----:B------:R-:W-:-:S04]  /*4ee0*/  DMUL R18, R8, R8 ;  /* 0x0000000808127228 */ /* 0x000fc80000000000 */
[----:B------:R-:W-:-:S13]  /*4ef0*/  FSETP.GT.AND P0, PT, |R0|, 1.469367938527859385e-39, PT ;  /* 0x001000000000780b */ /* 0x000fda0003f04200 */
[----:B------:R-:W-:Y:S05]  /*4f00*/  @P0 BRA P1, `(.L_x_112) ;  /* 0x0000000000140947 */ /* 0x000fea0000800000 */
[----:B------:R-:W-:Y:S01]  /*4f10*/  IMAD.MOV.U32 R56, RZ, RZ, R10 ;  /* 0x000000ffff387224 */ /* 0x000fe200078e000a */
[----:B------:R-:W-:Y:S01]  /*4f20*/  MOV R55, 0x40180000 ;  /* 0x4018000000377802 */ /* 0x000fe20000000f00 */
[----:B------:R-:W-:Y:S01]  /*4f30*/  IMAD.MOV.U32 R57, RZ, RZ, R11 ;  /* 0x000000ffff397224 */ /* 0x000fe200078e000b */
[----:B------:R-:W-:-:S07]  /*4f40*/  MOV R0, 0x4f60 ;  /* 0x00004f6000007802 */ /* 0x000fce0000000f00 */
[----:B------:R-:W-:Y:S05]  /*4f50*/  CALL.REL.NOINC `($__internal_1_$__cuda_sm20_div_rn_f64_full) ;  /* 0x0000006c004c7944 */ /* 0x000fea0003c00000 */
.L_x_112:
[----:B------:R-:W0:Y:S01]  /*4f60*/  MUFU.RCP64H R7, 6 ;  /* 0x4018000000077908 */ /* 0x000e220000001800 */
[----:B------:R-:W-:Y:S01]  /*4f70*/  IMAD.MOV.U32 R20, RZ, RZ, 0x0 ;  /* 0x00000000ff147424 */ /* 0x000fe200078e00ff */
[----:B------:R-:W-:Y:S01]  /*4f80*/  MOV R6, 0x1 ;  /* 0x0000000100067802 */ /* 0x000fe20000000f00 */
[----:B------:R-:W-:Y:S01]  /*4f90*/  IMAD.MOV.U32 R21, RZ, RZ, 0x40180000 ;  /* 0x40180000ff157424 */ /* 0x000fe200078e00ff */
[----:B------:R-:W-:Y:S02]  /*4fa0*/  DFMA R56, R18, 3, -R8 ;  /* 0x400800001238782b */ /* 0x000fe40000000808 */
[----:B------:R-:W-:-:S08]  /*4fb0*/  DFMA R2, R16, -R54, R2 ;  /* 0x800000361002722b */ /* 0x000fd00000000002 */
[----:B------:R-:W-:Y:S01]  /*4fc0*/  FSETP.GEU.AND P1, PT, |R57|, 6.5827683646048100446e-37, PT ;  /* 0x036000003900780b */ /* 0x000fe20003f2e200 */
        /* <DEDUP_REMOVED lines=8> */
[----:B------:R-:W-:-:S08]  /*5050*/  DFMA R6, R18, 5, -R8 ;  /* 0x401400001206782b */ /* 0x000fd00000000808 */
[----:B------:R-:W-:Y:S01]  /*5060*/  FFMA R0, RZ, 2.375, R21 ;  /* 0x40180000ff007823 */ /* 0x000fe20000000015 */
[----:B------:R-:W-:-:S04]  /*5070*/  DMUL R6, R6, 0.25 ;  /* 0x3fd0000006067828 */ /* 0x000fc80000000000 */
[----:B------:R-:W-:-:S04]  /*5080*/  FSETP.GT.AND P0, PT, |R0|, 1.469367938527859385e-39, PT ;  /* 0x001000000000780b */ /* 0x000fc80003f04200 */
[----:B------:R-:W-:-:S09]  /*5090*/  DFMA R22, R42, R6, R2 ;  /* 0x000000062a16722b */ /* 0x000fd20000000002 */
[----:B------:R-:W-:Y:S05]  /*50a0*/  @P0 BRA P1, `(.L_x_113) ;  /* 0x0000000000140947 */ /* 0x000fea0000800000 */
[----:B------:R-:W-:Y:S01]  /*50b0*/  IMAD.MOV.U32 R55, RZ, RZ, 0x40180000 ;  /* 0x40180000ff377424 */ /* 0x000fe200078e00ff */
[----:B------:R-:W-:-:S07]  /*50c0*/  MOV R0, 0x50e0 ;  /* 0x000050e000007802 */ /* 0x000fce0000000f00 */
[----:B------:R-:W-:Y:S05]  /*50d0*/  CALL.REL.NOINC `($__internal_1_$__cuda_sm20_div_rn_f64_full) ;  /* 0x0000006800ec7944 */ /* 0x000fea0003c00000 */
[----:B------:R-:W-:Y:S01]  /*50e0*/  IMAD.MOV.U32 R20, RZ, RZ, R54 ;  /* 0x000000ffff147224 */ /* 0x000fe200078e0036 */
[----:B------:R-:W-:-:S07]  /*50f0*/  MOV R21, R55 ;  /* 0x0000003700157202 */ /* 0x000fce0000000f00 */
.L_x_113:
[----:B------:R-:W0:Y:S01]  /*5100*/  MUFU.RCP64H R3, 120 ;  /* 0x405e000000037908 */ /* 0x000e220000001800 */
[----:B------:R-:W-:Y:S01]  /*5110*/  IMAD.MOV.U32 R24, RZ, RZ, 0x0 ;  /* 0x00000000ff187424 */ /* 0x000fe200078e00ff */
[----:B------:R-:W-:Y:S01]  /*5120*/  MOV R2, 0x1 ;  /* 0x0000000100027802 */ /* 0x000fe20000000f00 */
[----:B------:R-:W-:Y:S01]  /*5130*/  IMAD.MOV.U32 R25, RZ, RZ, 0x405e0000 ;  /* 0x405e0000ff197424 */ /* 0x000fe200078e00ff */
[----:B------:R-:W-:Y:S01]  /*5140*/  FSETP.GEU.AND P1, PT, |R5|, 6.5827683646048100446e-37, PT ;  /* 0x036000000500780b */ /* 0x000fe20003f2e200 */
[----:B------:R-:W-:Y:S01]  /*5150*/  BSSY.RECONVERGENT B2, `(.L_x_114) ;  /* 0x0000014000027945 */ /* 0x000fe20003800200 */
[----:B------:R-:W-:-:S03]  /*5160*/  DADD R22, R22, -R20 ;  /* 0x0000000016167229 */ /* 0x000fc60000000814 */
        /* <DEDUP_REMOVED lines=18> */
.L_x_115:
[----:B------:R-:W-:Y:S05]  /*5290*/  BSYNC.RECONVERGENT B2 ;  /* 0x0000000000027941 */ /* 0x000fea0003800200 */
.L_x_114:
[----:B------:R-:W0:Y:S01]  /*52a0*/  MUFU.RCP64H R5, 24 ;  /* 0x4038000000057908 */ /* 0x000e220000001800 */
[----:B------:R-:W-:Y:S01]  /*52b0*/  MOV R20, 0x0 ;  /* 0x0000000000147802 */ /* 0x000fe20000000f00 */
[----:B------:R-:W-:Y:S02]  /*52c0*/  IMAD.MOV.U32 R21, RZ, RZ, 0x40380000 ;  /* 0x40380000ff157424 */ /* 0x000fe400078e00ff */
[----:B------:R-:W-:-:S06]  /*52d0*/  IMAD.MOV.U32 R4, RZ, RZ, 0x1 ;  /* 0x00000001ff047424 */ /* 0x000fcc00078e00ff */
[----:B0-----:R-:W-:-:S08]  /*52e0*/  DFMA R24, R4, -R20, 1 ;  /* 0x3ff000000418742b */ /* 0x001fd00000000814 */
[----:B------:R-:W-:-:S08]  /*52f0*/  DFMA R24, R24, R24, R24 ;  /* 0x000000181818722b */ /* 0x000fd00000000018 */
[----:B------:R-:W-:Y:S01]  /*5300*/  DFMA R24, R4, R24, R4 ;  /* 0x000000180418722b */ /* 0x000fe20000000004 */
[----:B------:R-:W-:Y:S01]  /*5310*/  MOV R4, 0x0 ;  /* 0x0000000000047802 */ /* 0x000fe20000000f00 */
[----:B------:R-:W-:-:S06]  /*5320*/  IMAD.MOV.U32 R5, RZ, RZ, 0x40000000 ;  /* 0x40000000ff057424 */ /* 0x000fcc00078e00ff */
[----:B------:R-:W-:Y:S02]  /*5330*/  DFMA R20, R24, -R20, 1 ;  /* 0x3ff000001814742b */ /* 0x000fe40000000814 */
[----:B------:R-:W-:-:S06]  /*5340*/  DFMA R4, R8, R4, -1 ;  /* 0xbff000000804742b */ /* 0x000fcc0000000004 */
[----:B------:R-:W-:-:S04]  /*5350*/  DFMA R20, R24, R20, R24 ;  /* 0x000000141814722b */ /* 0x000fc80000000018 */
[----:B------:R-:W-:-:S04]  /*5360*/  FSETP.GEU.AND P1, PT, |R5|, 6.5827683646048100446e-37, PT ;  /* 0x036000000500780b */ /* 0x000fc80003f2e200 */
[----:B------:R-:W-:-:S08]  /*5370*/  DMUL R54, R4, R20 ;  /* 0x0000001404367228 */ /* 0x000fd00000000000 */
[----:B------:R-:W-:-:S08]  /*5380*/  DFMA R24, R54, -24, R4 ;  /* 0xc03800003618782b */ /* 0x000fd00000000004 */
[----:B------:R-:W-:-:S10]  /*5390*/  DFMA R54, R20, R24, R54 ;  /* 0x000000181436722b */ /* 0x000fd40000000036 */
[----:B------:R-:W-:-:S05]  /*53a0*/  FFMA R0, RZ, 2.875, R55 ;  /* 0x40380000ff007823 */ /* 0x000fca0000000037 */
[----:B------:R-:W-:-:S13]  /*53b0*/  FSETP.GT.AND P0, PT, |R0|, 1.469367938527859385e-39, PT ;  /* 0x001000000000780b */ /* 0x000fda0003f04200 */
[----:B------:R-:W-:Y:S05]  /*53c0*/  @P0 BRA P1, `(.L_x_116) ;  /* 0x0000000000140947 */ /* 0x000fea0000800000 */
[----:B------:R-:W-:Y:S01]  /*53d0*/  IMAD.MOV.U32 R56, RZ, RZ, R4 ;  /* 0x000000ffff387224 */ /* 0x000fe200078e0004 */
[----:B------:R-:W-:Y:S01]  /*53e0*/  MOV R57, R5 ;  /* 0x0000000500397202 */ /* 0x000fe20000000f00 */
[----:B------:R-:W-:Y:S01]  /*53f0*/  IMAD.MOV.U32 R55, RZ, RZ, 0x40380000 ;  /* 0x40380000ff377424 */ /* 0x000fe200078e00ff */
[----:B------:R-:W-:-:S07]  /*5400*/  MOV R0, 0x5420 ;  /* 0x0000542000007802 */ /* 0x000fce0000000f00 */
[----:B------:R-:W-:Y:S05]  /*5410*/  CALL.REL.NOINC `($__internal_1_$__cuda_sm20_div_rn_f64_full) ;  /* 0x00000068001c7944 */ /* 0x000fea0003c00000 */
.L_x_116:
[----:B------:R-:W0:Y:S01]  /*5420*/  MUFU.RCP64H R21, 120 ;  /* 0x405e000000157908 */ /* 0x000e220000001800 */
[----:B------:R-:W-:Y:S01]  /*5430*/  IMAD.MOV.U32 R24, RZ, RZ, 0x0 ;  /* 0x00000000ff187424 */ /* 0x000fe200078e00ff */
[----:B------:R-:W-:Y:S01]  /*5440*/  MOV R25, 0x405e0000 ;  /* 0x405e000000197802 */ /* 0x000fe20000000f00 */
[----:B------:R-:W-:Y:S01]  /*5450*/  IMAD.MOV.U32 R20, RZ, RZ, 0x1 ;  /* 0x00000001ff147424 */ /* 0x000fe200078e00ff */
[----:B------:R-:W-:Y:S02]  /*5460*/  DADD R18, -R8, R18 ;  /* 0x0000000008127229 */ /* 0x000fe40000000112 */
        /* <DEDUP_REMOVED lines=8> */
[----:B------:R-:W-:-:S06]  /*54f0*/  DFMA R56, R18, R20, 4 ;  /* 0x401000001238742b */ /* 0x000fcc0000000014 */
[----:B------:R-:W-:-:S04]  /*5500*/  DFMA R24, R26, R24, R26 ;  /* 0x000000181a18722b */ /* 0x000fc8000000001a */
[----:B------:R-:W-:-:S04]  /*5510*/  FSETP.GEU.AND P1, PT, |R57|, 6.5827683646048100446e-37, PT ;  /* 0x036000003900780b */ /* 0x000fc80003f2e200 */
        /* <DEDUP_REMOVED lines=11> */
.L_x_117:
[----:B------:R-:W0:Y:S01]  /*55d0*/  MUFU.RCP64H R19, 6 ;  /* 0x4018000000137908 */ /* 0x000e220000001800 */
[----:B------:R-:W-:Y:S01]  /*55e0*/  IMAD.MOV.U32 R20, RZ, RZ, 0x0 ;  /* 0x00000000ff147424 */ /* 0x000fe200078e00ff */
[----:B------:R-:W-:Y:S01]  /*55f0*/  MOV R18, 0x1 ;  /* 0x0000000100127802 */ /* 0x000fe20000000f00 */
[----:B------:R-:W-:Y:S01]  /*5600*/  IMAD.MOV.U32 R21, RZ, RZ, 0x40180000 ;  /* 0x40180000ff157424 */ /* 0x000fe200078e00ff */
[C---:B------:R-:W-:Y:S01]  /*5610*/  DMUL R56, R42.reuse, R16 ;  /* 0x000000102a387228 */ /* 0x040fe20000000000 */
[----:B------:R-:W-:Y:S01]  /*5620*/  BSSY.RECONVERGENT B2, `(.L_x_118) ;  /* 0x0000017000027945 */ /* 0x000fe20003800200 */
[----:B------:R-:W-:-:S08]  /*5630*/  DFMA R2, R42, R26, R2 ;  /* 0x0000001a2a02722b */ /* 0x000fd00000000002 */
[----:B------:R-:W-:Y:S01]  /*5640*/  DMUL R2, R2, 2.5 ;  /* 0x4004000002027828 */ /* 0x000fe20000000000 */
[----:B------:R-:W-:Y:S01]  /*5650*/  FSETP.GEU.AND P1, PT, |R57|, 6.5827683646048100446e-37, PT ;  /* 0x036000003900780b */ /* 0x000fe20003f2e200 */
[----:B0-----:R-:W-:-:S06]  /*5660*/  DFMA R24, R18, -R20, 1 ;  /* 0x3ff000001218742b */ /* 0x001fcc0000000814 */
[----:B------:R-:W-:Y:S02]  /*5670*/  DFMA R22, R22, -0.25, -R2 ;  /* 0xbfd000001616782b */ /* 0x000fe40000000802 */
[----:B------:R-:W-:-:S08]  /*5680*/  DFMA R24, R24, R24, R24 ;  /* 0x000000181818722b */ /* 0x000fd00000000018 */
[----:B------:R-:W-:-:S08]  /*5690*/  DFMA R24, R18, R24, R18 ;  /* 0x000000181218722b */ /* 0x000fd00000000012 */
        /* <DEDUP_REMOVED lines=10> */
[----:B------:R-:W-:Y:S01]  /*5740*/  IMAD.MOV.U32 R55, RZ, RZ, 0x40180000 ;  /* 0x40180000ff377424 */ /* 0x000fe200078e00ff */
[----:B------:R-:W-:-:S07]  /*5750*/  MOV R0, 0x5770 ;  /* 0x0000577000007802 */ /* 0x000fce0000000f00 */
[----:B------:R-:W-:Y:S05]  /*5760*/  CALL.REL.NOINC `($__internal_1_$__cuda_sm20_div_rn_f64_full) ;  /* 0x0000006400487944 */ /* 0x000fea0003c00000 */
[----:B------:R-:W-:Y:S01]  /*5770*/  IMAD.MOV.U32 R24, RZ, RZ, R54 ;  /* 0x000000ffff187224 */ /* 0x000fe200078e0036 */
[----:B------:R-:W-:-:S07]  /*5780*/  MOV R25, R55 ;  /* 0x0000003700197202 */ /* 0x000fce0000000f00 */
.L_x_119:
[----:B------:R-:W-:Y:S05]  /*5790*/  BSYNC.RECONVERGENT B2 ;  /* 0x0000000000027941 */ /* 0x000fea0003800200 */
.L_x_118:
[----:B------:R-:W0:Y:S01]  /*57a0*/  MUFU.RCP64H R31, 6 ;  /* 0x40180000001f7908 */ /* 0x000e220000001800 */
[----:B------:R-:W1:Y:S01]  /*57b0*/  LDC.64 R2, c[0x0][0x3a8] ;  /* 0x0000ea00ff027b82 */ /* 0x000e620000000a00 */
[----:B------:R-:W-:Y:S02]  /*57c0*/  HFMA2 R30, -RZ, RZ, 0, 5.9604644775390625e-08 ;  /* 0x00000001ff1e7431 */ /* 0x000fe400000001ff */
        /* <DEDUP_REMOVED lines=18> */
[----:B------:R-:W-:Y:S01]  /*58f0*/  IMAD.MOV.U32 R55, RZ, RZ, 0x40180000 ;  /* 0x40180000ff377424 */ /* 0x000fe200078e00ff */
[----:B------:R-:W-:-:S07]  /*5900*/  MOV R0, 0x5920 ;  /* 0x0000592000007802 */ /* 0x000fce0000000f00 */
[----:B------:R-:W-:Y:S05]  /*5910*/  CALL.REL.NOINC `($__internal_1_$__cuda_sm20_div_rn_f64_full) ;  /* 0x0000006000dc7944 */ /* 0x000fea0003c00000 */
.L_x_121:
[----:B------:R-:W-:Y:S05]  /*5920*/  BSYNC.RECONVERGENT B2 ;  /* 0x0000000000027941 */ /* 0x000fea0003800200 */
.L_x_120:
[----:B------:R-:W0:Y:S01]  /*5930*/  MUFU.RCP64H R29, 12 ;  /* 0x40280000001d7908 */ /* 0x000e220000001800 */
[----:B------:R-:W-:Y:S01]  /*5940*/  IMAD.MOV.U32 R32, RZ, RZ, 0x0 ;  /* 0x00000000ff207424 */ /* 0x000fe200078e00ff */
[----:B------:R-:W-:Y:S01]  /*5950*/  MOV R33, 0x40280000 ;  /* 0x4028000000217802 */ /* 0x000fe20000000f00 */
[----:B------:R-:W-:Y:S01]  /*5960*/  IMAD.MOV.U32 R28, RZ, RZ, 0x1 ;  /* 0x00000001ff1c7424 */ /* 0x000fe200078e00ff */
[----:B------:R-:W-:Y:S01]  /*5970*/  DMUL R38, R44, R44 ;  /* 0x0000002c2c267228 */ /* 0x000fe20000000000 */
[----:B------:R-:W-:Y:S01]  /*5980*/  IMAD.MOV.U32 R30, RZ, RZ, 0x0 ;  /* 0x00000000ff1e7424 */ /* 0x000fe200078e00ff */
[----:B------:R-:W-:Y:S01]  /*5990*/  MOV R31, 0x40080000 ;  /* 0x40080000001f7802 */ /* 0x000fe20000000f00 */
[----:B------:R-:W-:Y:S01]  /*59a0*/  DMUL R34, R46, R46 ;  /* 0x0000002e2e227228 */ /* 0x000fe20000000000 */
[----:B------:R-:W-:Y:S01]  /*59b0*/  IMAD.MOV.U32 R0, RZ, RZ, 0x3ff00000 ;  /* 0x3ff00000ff007424 */ /* 0x000fe200078e00ff */
[----:B------:R-:W-:Y:S01]  /*59c0*/  DADD R56, R44, R44 ;  /* 0x000000002c387229 */ /* 0x000fe2000000002c */
[----:B------:R-:W-:Y:S01]  /*59d0*/  ISETP.GT.AND P0, PT, R51, RZ, PT ;  /* 0x000000ff3300720c */ /* 0x000fe20003f04270 */
[----:B------:R-:W-:Y:S01]  /*59e0*/  DADD R48, R46, R46 ;  /* 0x000000002e307229 */ /* 0x000fe2000000002e */
[----:B------:R-:W-:Y:S01]  /*59f0*/  ISETP.GT.AND P1, PT, R52, RZ, PT ;  /* 0x000000ff3400720c */ /* 0x000fe20003f24270 */
[----:B------:R-:W-:Y:S01]  /*5a00*/  DFMA R30, R8, R30, -2 ;  /* 0xc0000000081e742b */ /* 0x000fe2000000001e */
[----:B------:R-:W-:Y:S01]  /*5a10*/  BSSY.RECONVERGENT B2, `(.L_x_122) ;  /* 0x0000037000027945 */ /* 0x000fe20003800200 */
[----:B------:R-:W-:-:S02]  /*5a20*/  DFMA R40, -R44, R38, R38 ;  /* 0x000000262c28722b */ /* 0x000fc40000000126 */
[----:B0-----:R-:W-:Y:S02]  /*5a30*/  DFMA R36, R28, -R32, 1 ;  /* 0x3ff000001c24742b */ /* 0x001fe40000000820 */
[----:B------:R-:W-:Y:S02]  /*5a40*/  DFMA R56, R38, -3, R56 ;  /* 0xc00800002638782b */ /* 0x000fe40000000038 */
[----:B------:R-:W-:Y:S02]  /*5a50*/  DFMA R48, R34, -3, R48 ;  /* 0xc00800002230782b */ /* 0x000fe40000000030 */
[----:B------:R-:W-:Y:S02]  /*5a60*/  DFMA R40, R44, -R30, R40 ;  /* 0x8000001e2c28722b */ /* 0x000fe40000000028 */
[----:B------:R-:W-:Y:S02]  /*5a70*/  DFMA R58, R36, R36, R36 ;  /* 0x00000024243a722b */ /* 0x000fe40000000024 */
[----:B------:R-:W-:-:S02]  /*5a80*/  DFMA R36, -R46, R34, R34 ;  /* 0x000000222e24722b */ /* 0x000fc40000000122 */
[----:B------:R-:W-:Y:S02]  /*5a90*/  DADD R56, -R30, R56 ;  /* 0x000000001e387229 */ /* 0x000fe40000000138 */
[----:B------:R-:W-:Y:S02]  /*5aa0*/  DADD R40, R8, R40 ;  /* 0x0000000008287229 */ /* 0x000fe40000000028 */
[----:B------:R-:W-:Y:S02]  /*5ab0*/  DFMA R28, R28, R58, R28 ;  /* 0x0000003a1c1c722b */ /* 0x000fe4000000001c */
[----:B------:R-:W-:Y:S02]  /*5ac0*/  DFMA R36, R46, -R30, R36 ;  /* 0x8000001e2e24722b */ /* 0x000fe40000000024 */
[----:B------:R-:W-:Y:S02]  /*5ad0*/  DADD R54, R54, R24 ;  /* 0x0000000036367229 */ /* 0x000fe40000000018 */
[----:B------:R-:W-:-:S02]  /*5ae0*/  DMUL R38, R56, 0.5 ;  /* 0x3fe0000038267828 */ /* 0x000fc40000000000 */
[----:B------:R-:W-:Y:S02]  /*5af0*/  DFMA R32, R28, -R32, 1 ;  /* 0x3ff000001c20742b */ /* 0x000fe40000000820 */
[----:B------:R-:W-:Y:S02]  /*5b00*/  DADD R8, R8, R36 ;  /* 0x0000000008087229 */ /* 0x000fe40000000024 */
[----:B------:R-:W-:Y:S02]  /*5b10*/  DMUL R36, R46, R22 ;  /* 0x000000162e247228 */ /* 0x000fe40000000000 */
[----:B------:R-:W-:Y:S02]  /*5b20*/  DADD R48, -R30, R48 ;  /* 0x000000001e307229 */ /* 0x000fe40000000130 */
[----:B------:R-:W-:Y:S01]  /*5b30*/  DMUL R22, R40, 0.5 ;  /* 0x3fe0000028167828 */ /* 0x000fe20000000000 */
[----:B------:R-:W0:Y:S01]  /*5b40*/  LDC.64 R30, c[0x0][0x3c0] ;  /* 0x0000f000ff1e7b82 */ /* 0x000e220000000a00 */
[----:B------:R-:W-:-:S02]  /*5b50*/  DFMA R24, R28, R32, R28 ;  /* 0x000000201c18722b */ /* 0x000fc4000000001c */
[----:B------:R-:W-:Y:S02]  /*5b60*/  DMUL R56, R14, 5 ;  /* 0x401400000e387828 */ /* 0x000fe40000000000 */
[-C--:B------:R-:W-:Y:S02]  /*5b70*/  DMUL R38, R38, R54.reuse ;  /* 0x0000003626267228 */ /* 0x080fe40000000000 */
[----:B------:R-:W-:Y:S01]  /*5b80*/  DMUL R48, R48, 0.5 ;  /* 0x3fe0000030307828 */ /* 0x000fe20000000000 */
[----:B------:R-:W1:Y:S01]  /*5b90*/  LDC.64 R28, c[0x0][0x3b8] ;  /* 0x0000ee00ff1c7b82 */ /* 0x000e620000000a00 */
[----:B------:R-:W-:Y:S02]  /*5ba0*/  DMUL R54, R22, R54 ;  /* 0x0000003616367228 */ /* 0x000fe40000000000 */
[----:B------:R-:W-:Y:S02]  /*5bb0*/  DMUL R8, R8, 0.5 ;  /* 0x3fe0000008087828 */ /* 0x000fe40000000000 */
[----:B------:R-:W-:-:S03]  /*5bc0*/  DMUL R34, R24, R56 ;  /* 0x0000003818227228 */ /* 0x000fc60000000000 */
[----:B------:R-:W2:Y:S01]  /*5bd0*/  LDC.64 R32, c[0x0][0x3c8] ;  /* 0x0000f200ff207b82 */ /* 0x000ea20000000a00 */
[-C--:B------:R-:W-:Y:S02]  /*5be0*/  DFMA R20, R48, R54.reuse, R20 ;  /* 0x000000363014722b */ /* 0x080fe40000000014 */
[----:B------:R-:W-:Y:S02]  /*5bf0*/  DFMA R54, R8, R54, R18 ;  /* 0x000000360836722b */ /* 0x000fe40000000012 */
[----:B------:R-:W-:Y:S01]  /*5c00*/  DFMA R40, R34, -12, R56 ;  /* 0xc02800002228782b */ /* 0x000fe20000000038 */
[C---:B------:R-:W-:Y:S01]  /*5c10*/  FSEL R19, R0.reuse, -1.875, P0 ;  /* 0xbff0000000137808 */ /* 0x040fe20000000000 */
[----:B------:R-:W-:Y:S01]  /*5c20*/  DFMA R36, R8, R38, R36 ;  /* 0x000000260824722b */ /* 0x000fe20000000024 */
[----:B------:R-:W-:Y:S01]  /*5c30*/  MOV R18, RZ ;  /* 0x000000ff00127202 */ /* 0x000fe20000000f00 */
[----:B------:R-:W-:Y:S01]  /*5c40*/  IMAD.MOV.U32 R38, RZ, RZ, RZ ;  /* 0x000000ffff267224 */ /* 0x000fe200078e00ff */
[----:B------:R-:W-:Y:S01]  /*5c50*/  FSEL R39, R0, -1.875, P1 ;  /* 0xbff0000000277808 */ /* 0x000fe20000800000 */
[----:B0-----:R-:W-:Y:S01]  /*5c60*/  IMAD.WIDE R30, R50, 0x8, R30 ;  /* 0x00000008321e7825 */ /* 0x001fe200078e021e */
[----:B------:R-:W-:-:S02]  /*5c70*/  FSETP.GEU.AND P1, PT, |R57|, 6.5827683646048100446e-37, PT ;  /* 0x036000003900780b */ /* 0x000fc40003f2e200 */
[----:B------:R-:W-:Y:S02]  /*5c80*/  DMUL R20, R18, R20 ;  /* 0x0000001412147228 */ /* 0x000fe40000000000 */
[----:B------:R-:W-:Y:S01]  /*5c90*/  DFMA R18, R24, R40, R34 ;  /* 0x000000281812722b */ /* 0x000fe20000000022 */
[----:B-1----:R-:W-:Y:S01]  /*5ca0*/  IMAD.WIDE R28, R50, 0x8, R28 ;  /* 0x00000008321c7825 */ /* 0x002fe200078e021c */
[----:B------:R-:W-:-:S04]  /*5cb0*/  DMUL R36, R38, R36 ;  /* 0x0000002426247228 */ /* 0x000fc80000000000 */
[----:B------:R0:W-:Y:S01]  /*5cc0*/  STG.E.64 desc[UR6][R28.64], R54 ;  /* 0x000000361c007986 */ /* 0x0001e2000c101b06 */
[----:B--2---:R-:W-:-:S03]  /*5cd0*/  IMAD.WIDE R32, R50, 0x8, R32 ;  /* 0x0000000832207825 */ /* 0x004fc600078e0220 */
[----:B------:R0:W-:Y:S01]  /*5ce0*/  STG.E.64 desc[UR6][R30.64], R20 ;  /* 0x000000141e007986 */ /* 0x0001e2000c101b06 */
[----:B------:R-:W-:-:S03]  /*5cf0*/  FFMA R0, RZ, 2.625, R19 ;  /* 0x40280000ff007823 */ /* 0x000fc60000000013 */
[----:B------:R0:W-:Y:S02]  /*5d00*/  STG.E.64 desc[UR6][R32.64], R36 ;  /* 0x0000002420007986 */ /* 0x0001e4000c101b06 */
[----:B------:R-:W-:-:S13]  /*5d10*/  FSETP.GT.AND P0, PT, |R0|, 1.469367938527859385e-39, PT ;  /* 0x001000000000780b */ /* 0x000fda0003f04200 */
[----:B0-----:R-:W-:Y:S05]  /*5d20*/  @P0 BRA P1, `(.L_x_123) ;  /* 0x0000000000140947 */ /* 0x001fea0000800000 */
[----:B------:R-:W-:Y:S01]  /*5d30*/  IMAD.MOV.U32 R55, RZ, RZ, 0x40280000 ;  /* 0x40280000ff377424 */ /* 0x000fe200078e00ff */
[----:B------:R-:W-:-:S07]  /*5d40*/  MOV R0, 0x5d60 ;  /* 0x00005d6000007802 */ /* 0x000fce0000000f00 */
[----:B------:R-:W-:Y:S05]  /*5d50*/  CALL.REL.NOINC `($__internal_1_$__cuda_sm20_div_rn_f64_full) ;  /* 0x0000005c00cc7944 */ /* 0x000fea0003c00000 */
[----:B------:R-:W-:Y:S01]  /*5d60*/  IMAD.MOV.U32 R18, RZ, RZ, R54 ;  /* 0x000000ffff127224 */ /* 0x000fe200078e0036 */
[----:B------:R-:W-:-:S07]  /*5d70*/  MOV R19, R55 ;  /* 0x0000003700137202 */ /* 0x000fce0000000f00 */
.L_x_123:
[----:B------:R-:W-:Y:S05]  /*5d80*/  BSYNC.RECONVERGENT B2 ;  /* 0x0000000000027941 */ /* 0x000fea0003800200 */
.L_x_122:
        /* <DEDUP_REMOVED lines=22> */
.L_x_125:
[----:B------:R-:W-:Y:S05]  /*5ef0*/  BSYNC.RECONVERGENT B2 ;  /* 0x0000000000027941 */ /* 0x000fea0003800200 */
.L_x_124:
        /* <DEDUP_REMOVED lines=26> */
.L_x_126:
[----:B------:R-:W0:Y:S01]  /*60a0*/  MUFU.RCP64H R11, 24 ;  /* 0x40380000000b7908 */ /* 0x000e220000001800 */
[----:B------:R-:W-:Y:S01]  /*60b0*/  IMAD.MOV.U32 R18, RZ, RZ, 0x0 ;  /* 0x00000000ff127424 */ /* 0x000fe200078e00ff */
[----:B------:R-:W-:Y:S01]  /*60c0*/  MOV R10, 0x1 ;  /* 0x00000001000a7802 */ /* 0x000fe20000000f00 */
[----:B------:R-:W-:Y:S01]  /*60d0*/  IMAD.MOV.U32 R19, RZ, RZ, 0x40380000 ;  /* 0x40380000ff137424 */ /* 0x000fe200078e00ff */
[----:B------:R-:W-:Y:S01]  /*60e0*/  FSETP.GEU.AND P1, PT, |R15|, 6.5827683646048100446e-37, PT ;  /* 0x036000000f00780b */ /* 0x000fe20003f2e200 */
        /* <DEDUP_REMOVED lines=19> */
.L_x_128:
[----:B------:R-:W-:Y:S05]  /*6220*/  BSYNC.RECONVERGENT B2 ;  /* 0x0000000000027941 */ /* 0x000fea0003800200 */
.L_x_127:
[----:B------:R-:W0:Y:S01]  /*6230*/  MUFU.RCP64H R11, 6 ;  /* 0x40180000000b7908 */ /* 0x000e220000001800 */
[----:B------:R-:W-:Y:S01]  /*6240*/  IMAD.MOV.U32 R12, RZ, RZ, 0x0 ;  /* 0x00000000ff0c7424 */ /* 0x000fe200078e00ff */
[----:B------:R-:W-:Y:S01]  /*6250*/  MOV R10, 0x1 ;  /* 0x00000001000a7802 */ /* 0x000fe20000000f00 */
[----:B------:R-:W-:Y:S01]  /*6260*/  IMAD.MOV.U32 R13, RZ, RZ, 0x40180000 ;  /* 0x40180000ff0d7424 */ /* 0x000fe200078e00ff */
[----:B------:R-:W-:Y:S01]  /*6270*/  DMUL R4, R4, 0.125 ;  /* 0x3fc0000004047828 */ /* 0x000fe20000000000 */
[----:B------:R-:W-:-:S07]  /*6280*/  FSETP.GEU.AND P1, PT, |R3|, 6.5827683646048100446e-37, PT ;  /* 0x036000000300780b */ /* 0x000fce0003f2e200 */
[----:B------:R-:W-:Y:S02]  /*6290*/  DFMA R16, R16, R4, R54 ;  /* 0x000000041010722b */ /* 0x000fe40000000036 */
[----:B0-----:R-:W-:-:S06]  /*62a0*/  DFMA R14, R10, -R12, 1 ;  /* 0x3ff000000a0e742b */ /* 0x001fcc000000080c */
[----:B------:R-:W-:Y:S02]  /*62b0*/  DADD R16, R16, R26 ;  /* 0x0000000010107229 */ /* 0x000fe4000000001a */
[----:B------:R-:W-:-:S06]  /*62c0*/  DFMA R14, R14, R14, R14 ;  /* 0x0000000e0e0e722b */ /* 0x000fcc000000000e */
[----:B------:R-:W-:Y:S02]  /*62d0*/  DMUL R16, R16, 2.5 ;  /* 0x4004000010107828 */ /* 0x000fe40000000000 */
[----:B------:R-:W-:-:S06]  /*62e0*/  DFMA R14, R10, R14, R10 ;  /* 0x0000000e0a0e722b */ /* 0x000fcc000000000a */
[----:B------:R-:W-:Y:S02]  /*62f0*/  DFMA R6, R6, -0.25, -R16 ;  /* 0xbfd000000606782b */ /* 0x000fe40000000810 */
[----:B------:R-:W-:-:S06]  /*6300*/  DFMA R12, R14, -R12, 1 ;  /* 0x3ff000000e0c742b */ /* 0x000fcc000000080c */
[----:B------:R-:W-:Y:S02]  /*6310*/  DMUL R6, R46, R6 ;  /* 0x000000062e067228 */ /* 0x000fe40000000000 */
[----:B------:R-:W-:-:S06]  /*6320*/  DFMA R12, R14, R12, R14 ;  /* 0x0000000c0e0c722b */ /* 0x000fcc000000000e */
[----:B------:R-:W-:Y:S02]  /*6330*/  DMUL R44, R44, R6 ;  /* 0x000000062c2c7228 */ /* 0x000fe40000000000 */
[----:B------:R-:W-:-:S08]  /*6340*/  DMUL R54, R12, R2 ;  /* 0x000000020c367228 */ /* 0x000fd00000000000 */
[----:B------:R-:W-:-:S08]  /*6350*/  DFMA R4, R54, -6, R2 ;  /* 0xc01800003604782b */ /* 0x000fd00000000002 */
[----:B------:R-:W-:Y:S02]  /*6360*/  DFMA R54, R12, R4, R54 ;  /* 0x000000040c36722b */ /* 0x000fe40000000036 */
[----:B------:R-:W-:-:S08]  /*6370*/  DMUL R4, R42, 0.5 ;  /* 0x3fe000002a047828 */ /* 0x000fd00000000000 */
        /* <DEDUP_REMOVED lines=8> */
.L_x_129:
[----:B------:R-:W-:Y:S01]  /*6400*/  DFMA R4, R42, R4, R54 ;  /* 0x000000042a04722b */ /* 0x000fe20000000036 */
[----:B------:R-:W0:Y:S01]  /*6410*/  LDC.64 R6, c[0x0][0x3d0] ;  /* 0x0000f400ff067b82 */ /* 0x000e220000000a00 */
[----:B------:R-:W-:Y:S01]  /*6420*/  IMAD.MOV.U32 R2, RZ, RZ, 0x3ff00000 ;  /* 0x3ff00000ff027424 */ /* 0x000fe200078e00ff */
[----:B------:R-:W-:-:S04]  /*6430*/  ISETP.GT.AND P0, PT, R53, RZ, PT ;  /* 0x000000ff3500720c */ /* 0x000fc80003f04270 */
[----:B------:R-:W-:Y:S01]  /*6440*/  FSEL R3, R2, -1.875, P0 ;  /* 0xbff0000002037808 */ /* 0x000fe20000000000 */
[----:B------:R-:W-:Y:S01]  /*6450*/  DMUL R4, R22, R4 ;  /* 0x0000000416047228 */ /* 0x000fe20000000000 */
[----:B------:R-:W-:-:S07]  /*6460*/  IMAD.MOV.U32 R2, RZ, RZ, RZ ;  /* 0x000000ffff027224 */ /* 0x000fce00078e00ff */
[----:B------:R-:W-:-:S08]  /*6470*/  DFMA R4, R8, R4, R44 ;  /* 0x000000040804722b */ /* 0x000fd0000000002c */
[----:B------:R-:W-:Y:S01]  /*6480*/  DMUL R4, R2, R4 ;  /* 0x0000000402047228 */ /* 0x000fe20000000000 */
[----:B0-----:R-:W-:-:S06]  /*6490*/  IMAD.WIDE R6, R50, 0x8, R6 ;  /* 0x0000000832067825 */ /* 0x001fcc00078e0206 */
[----:B------:R-:W-:Y:S01]  /*64a0*/  STG.E.64 desc[UR6][R6.64], R4 ;  /* 0x0000000406007986 */ /* 0x000fe2000c101b06 */
[----:B------:R-:W-:Y:S05]  /*64b0*/  EXIT ;  /* 0x000000000000794d */ /* 0x000fea0003800000 */
.L_x_99:
[----:B------:R-:W0:Y:S01]  /*64c0*/  MUFU.RCP64H R3, 12 ;  /* 0x4028000000037908 */ /* 0x000e220000001800 */
[----:B------:R-:W-:Y:S01]  /*64d0*/  MOV R4, 0x0 ;  /* 0x0000000000047802 */ /* 0x000fe20000000f00 */
[----:B------:R-:W-:Y:S01]  /*64e0*/  IMAD.MOV.U32 R5, RZ, RZ, 0x40280000 ;  /* 0x40280000ff057424 */ /* 0x000fe200078e00ff */
[----:B------:R-:W-:Y:S01]  /*64f0*/  DMUL R20, R44, R44 ;  /* 0x0000002c2c147228 */ /* 0x000fe20000000000 */
[----:B------:R-:W-:Y:S01]  /*6500*/  IMAD.MOV.U32 R2, RZ, RZ, 0x1 ;  /* 0x00000001ff027424 */ /* 0x000fe200078e00ff */
[----:B------:R-:W1:Y:S01]  /*6510*/  LDC.64 R14, c[0x0][0x3a8] ;  /* 0x0000ea00ff0e7b82 */ /* 0x000e620000000a00 */
[----:B------:R-:W-:Y:S05]  /*6520*/  BSSY.RECONVERGENT B2, `(.L_x_130) ;  /* 0x0000017000027945 */ /* 0x000fea0003800200 */
[----:B------:R-:W-:-:S02]  /*6530*/  DMUL R18, R20, R20 ;  /* 0x0000001414127228 */ /* 0x000fc40000000000 */
[----:B0-----:R-:W-:-:S08]  /*6540*/  DFMA R6, R2, -R4, 1 ;  /* 0x3ff000000206742b */ /* 0x001fd00000000804 */
[----:B------:R-:W-:Y:S02]  /*6550*/  DFMA R6, R6, R6, R6 ;  /* 0x000000060606722b */ /* 0x000fe40000000006 */
[----:B-1----:R-:W-:-:S06]  /*6560*/  DMUL R14, R14, R14 ;  /* 0x0000000e0e0e7228 */ /* 0x002fcc0000000000 */
[----:B------:R-:W-:Y:S02]  /*6570*/  DFMA R2, R2, R6, R2 ;  /* 0x000000060202722b */ /* 0x000fe40000000002 */
[----:B------:R-:W-:-:S06]  /*6580*/  DMUL R6, R44, R18 ;  /* 0x000000122c067228 */ /* 0x000fcc0000000000 */
[----:B------:R-:W-:-:S04]  /*6590*/  DFMA R4, R2, -R4, 1 ;  /* 0x3ff000000204742b */ /* 0x000fc80000000804 */
[----:B------:R-:W-:-:S04]  /*65a0*/  FSETP.GEU.AND P1, PT, |R7|, 6.5827683646048100446e-37, PT ;  /* 0x036000000700780b */ /* 0x000fc80003f2e200 */
        /* <DEDUP_REMOVED lines=14> */
.L_x_131:
[----:B------:R-:W-:Y:S05]  /*6690*/  BSYNC.RECONVERGENT B2 ;  /* 0x0000000000027941 */ /* 0x000fea0003800200 */
.L_x_130:
[----:B------:R-:W0:Y:S01]  /*66a0*/  MUFU.RCP64H R5, 6 ;  /* 0x4018000000057908 */ /* 0x000e220000001800 */
[----:B------:R-:W-:Y:S02]  /*66b0*/  HFMA2 R9, -RZ, RZ, 2.046875, 0 ;  /* 0x40180000ff097431 */ /* 0x000fe400000001ff */
        /* <DEDUP_REMOVED lines=16> */
[----:B------:R-:W-:Y:S01]  /*67c0*/  MOV R57, R19 ;  /* 0x0000001300397202 */ /* 0x000fe20000000f00 */
[----:B------:R-:W-:Y:S01]  /*67d0*/  IMAD.MOV.U32 R55, RZ, RZ, 0x40180000 ;  /* 0x40180000ff377424 */ /* 0x000fe200078e00ff */
[----:B------:R-:W-:-:S07]  /*67e0*/  MOV R0, 0x6800 ;  /* 0x0000680000007802 */ /* 0x000fce0000000f00 */
[----:B------:R-:W-:Y:S05]  /*67f0*/  CALL.REL.NOINC `($__internal_1_$__cuda_sm20_div_rn_f64_full) ;  /* 0x0000005400247944 */ /* 0x000fea0003c00000 */
.L_x_133:
[----:B------:R-:W-:Y:S05]  /*6800*/  BSYNC.RECONVERGENT B2 ;  /* 0x0000000000027941 */ /* 0x000fea0003800200 */
.L_x_132:
[----:B------:R-:W0:Y:S01]  /*6810*/  MUFU.RCP64H R5, 12 ;  /* 0x4028000000057908 */ /* 0x000e220000001800 */
[----:B------:R-:W-:Y:S01]  /*6820*/  IMAD.MOV.U32 R8, RZ, RZ, 0x0 ;  /* 0x00000000ff087424 */ /* 0x000fe200078e00ff */
[----:B------:R-:W-:Y:S01]  /*6830*/  MOV R9, 0x40280000 ;  /* 0x4028000000097802 */ /* 0x000fe20000000f00 */
[----:B------:R-:W-:Y:S01]  /*6840*/  IMAD.MOV.U32 R4, RZ, RZ, 0x1 ;  /* 0x00000001ff047424 */ /* 0x000fe200078e00ff */
[----:B------:R-:W-:Y:S01]  /*6850*/  MOV R17, 0x40240000 ;  /* 0x4024000000117802 */ /* 0x000fe20000000f00 */
[----:B------:R-:W-:Y:S01]  /*6860*/  IMAD.MOV.U32 R16, RZ, RZ, 0x0 ;  /* 0x00000000ff107424 */ /* 0x000fe200078e00ff */
[----:B------:R-:W-:-:S05]  /*6870*/  DADD R2, -R54, R2 ;  /* 0x0000000036027229 */ /* 0x000fca0000000102 */
        /* <DEDUP_REMOVED lines=20> */
.L_x_134:
[----:B------:R-:W0:Y:S01]  /*69c0*/  MUFU.RCP64H R9, 6 ;  /* 0x4018000000097908 */ /* 0x000e220000001800 */
[----:B------:R-:W-:Y:S01]  /*69d0*/  MOV R10, 0x0 ;  /* 0x00000000000a7802 */ /* 0x000fe20000000f00 */
[----:B------:R-:W-:Y:S01]  /*69e0*/  IMAD.MOV.U32 R11, RZ, RZ, 0x40180000 ;  /* 0x40180000ff0b7424 */ /* 0x000fe200078e00ff */
[----:B------:R-:W-:Y:S01]  /*69f0*/  DMUL R4, R20, R4 ;  /* 0x0000000414047228 */ /* 0x000fe20000000000 */
[----:B------:R-:W-:-:S07]  /*6a00*/  IMAD.MOV.U32 R8, RZ, RZ, 0x1 ;  /* 0x00000001ff087424 */ /* 0x000fce00078e00ff */
[----:B------:R-:W-:Y:S02]  /*6a10*/  DFMA R2, R44, R4, R2 ;  /* 0x000000042c02722b */ /* 0x000fe40000000002 */
[----:B0-----:R-:W-:-:S08]  /*6a20*/  DFMA R12, R8, -R10, 1 ;  /* 0x3ff00000080c742b */ /* 0x001fd0000000080a */
[----:B------:R-:W-:-:S08]  /*6a30*/  DFMA R12, R12, R12, R12 ;  /* 0x0000000c0c0c722b */ /* 0x000fd0000000000c */
[----:B------:R-:W-:Y:S01]  /*6a40*/  DFMA R12, R8, R12, R8 ;  /* 0x0000000c080c722b */ /* 0x000fe20000000008 */
[----:B------:R-:W-:Y:S01]  /*6a50*/  MOV R8, 0x0 ;  /* 0x0000000000087802 */ /* 0x000fe20000000f00 */
[----:B------:R-:W-:-:S06]  /*6a60*/  IMAD.MOV.U32 R9, RZ, RZ, 0x40180000 ;  /* 0x40180000ff097424 */ /* 0x000fcc00078e00ff */
        /* <DEDUP_REMOVED lines=14> */
[----:B------:R-:W-:Y:S01]  /*6b50*/  MOV R57, R15 ;  /* 0x0000000f00397202 */ /* 0x000fe20000000f00 */
[----:B------:R-:W-:Y:S01]  /*6b60*/  IMAD.MOV.U32 R55, RZ, RZ, 0x40180000 ;  /* 0x40180000ff377424 */ /* 0x000fe200078e00ff */
[----:B------:R-:W-:-:S07]  /*6b70*/  MOV R0, 0x6b90 ;  /* 0x00006b9000007802 */ /* 0x000fce0000000f00 */
[----:B------:R-:W-:Y:S05]  /*6b80*/  CALL.REL.NOINC `($__internal_1_$__cuda_sm20_div_rn_f64_full) ;  /* 0x0000005000407944 */ /* 0x000fea0003c00000 */
.L_x_135:
        /* <DEDUP_REMOVED lines=24> */
[----:B------:R-:W-:Y:S01]  /*6d10*/  MOV R8, R54 ;  /* 0x0000003600087202 */ /* 0x000fe20000000f00 */
[----:B------:R-:W-:-:S07]  /*6d20*/  IMAD.MOV.U32 R9, RZ, RZ, R55 ;  /* 0x000000ffff097224 */ /* 0x000fce00078e0037 */
.L_x_136:
        /* <DEDUP_REMOVED lines=25> */
.L_x_138:
[----:B------:R-:W-:Y:S05]  /*6ec0*/  BSYNC.RECONVERGENT B2 ;  /* 0x0000000000027941 */ /* 0x000fea0003800200 */
.L_x_137:
[----:B------:R-:W0:Y:S01]  /*6ed0*/  MUFU.RCP64H R7, 24 ;  /* 0x4038000000077908 */ /* 0x000e220000001800 */
[----:B------:R-:W-:Y:S02]  /*6ee0*/  HFMA2 R6, -RZ, RZ, 0, 5.9604644775390625e-08 ;  /* 0x00000001ff067431 */ /* 0x000fe400000001ff */
[----:B------:R-:W-:Y:S02]  /*6ef0*/  IMAD.MOV.U32 R8, RZ, RZ, 0x0 ;  /* 0x00000000ff087424 */ /* 0x000fe400078e00ff */
[----:B------:R-:W-:-:S06]  /*6f00*/  IMAD.MOV.U32 R9, RZ, RZ, 0x40380000 ;  /* 0x40380000ff097424 */ /* 0x000fcc00078e00ff */
[----:B0-----:R-:W-:-:S08]  /*6f10*/  DFMA R22, R6, -R8, 1 ;  /* 0x3ff000000616742b */ /* 0x001fd00000000808 */
[----:B------:R-:W-:-:S08]  /*6f20*/  DFMA R22, R22, R22, R22 ;  /* 0x000000161616722b */ /* 0x000fd00000000016 */
[----:B------:R-:W-:-:S08]  /*6f30*/  DFMA R22, R6, R22, R6 ;  /* 0x000000160616722b */ /* 0x000fd00000000006 */
[----:B------:R-:W-:Y:S01]  /*6f40*/  DFMA R6, R22, -R8, 1 ;  /* 0x3ff000001606742b */ /* 0x000fe20000000808 */
[----:B------:R-:W-:-:S06]  /*6f50*/  IMAD.MOV.U32 R9, RZ, RZ, 0x40000000 ;  /* 0x40000000ff097424 */ /* 0x000fcc00078e00ff */
[----:B------:R-:W-:Y:S02]  /*6f60*/  DFMA R8, R12, R8, -1 ;  /* 0xbff000000c08742b */ /* 0x000fe40000000008 */
[----:B------:R-:W-:-:S08]  /*6f70*/  DFMA R6, R22, R6, R22 ;  /* 0x000000061606722b */ /* 0x000fd00000000016 */
[----:B------:R-:W-:Y:S01]  /*6f80*/  DMUL R54, R8, R6 ;  /* 0x0000000608367228 */ /* 0x000fe20000000000 */
[----:B------:R-:W-:-:S07]  /*6f90*/  FSETP.GEU.AND P1, PT, |R9|, 6.5827683646048100446e-37, PT ;  /* 0x036000000900780b */ /* 0x000fce0003f2e200 */
        /* <DEDUP_REMOVED lines=10> */
.L_x_139:
        /* <DEDUP_REMOVED lines=27> */
.L_x_140:
        /* <DEDUP_REMOVED lines=11> */
[----:B------:R-:W-:-:S06]  /*72a0*/  DFMA R22, R22, R22, R22 ;  /* 0x000000161616722b */ /* 0x000fcc0000000016 */
[----:B------:R-:W-:Y:S02]  /*72b0*/  DMUL R24, R46, R26 ;  /* 0x0000001a2e187228 */ /* 0x000fe40000000000 */
[----:B------:R-:W-:-:S08]  /*72c0*/  DFMA R22, R4, R22, R4 ;  /* 0x000000160416722b */ /* 0x000fd00000000004 */
[----:B------:R-:W-:-:S08]  /*72d0*/  DFMA R6, R22, -R6, 1 ;  /* 0x3ff000001606742b */ /* 0x000fd00000000806 */
[----:B------:R-:W-:Y:S02]  /*72e0*/  DFMA R6, R22, R6, R22 ;  /* 0x000000061606722b */ /* 0x000fe40000000016 */
[----:B------:R-:W-:-:S06]  /*72f0*/  DMUL R22, R42, R24 ;  /* 0x000000182a167228 */ /* 0x000fcc0000000000 */
        /* <DEDUP_REMOVED lines=9> */
[----:B------:R-:W-:Y:S01]  /*7390*/  IMAD.MOV.U32 R28, RZ, RZ, R54 ;  /* 0x000000ffff1c7224 */ /* 0x000fe200078e0036 */
[----:B------:R-:W-:-:S07]  /*73a0*/  MOV R29, R55 ;  /* 0x00000037001d7202 */ /* 0x000fce0000000f00 */
.L_x_142:
[----:B------:R-:W-:Y:S05]  /*73b0*/  BSYNC.RECONVERGENT B2 ;  /* 0x0000000000027941 */ /* 0x000fea0003800200 */
.L_x_141:
        /* <DEDUP_REMOVED lines=24> */
.L_x_144:
[----:B------:R-:W-:Y:S05]  /*7540*/  BSYNC.RECONVERGENT B2 ;  /* 0x0000000000027941 */ /* 0x000fea0003800200 */
.L_x_143:
[----:B------:R-:W0:Y:S01]  /*7550*/  MUFU.RCP64H R33, 12 ;  /* 0x4028000000217908 */ /* 0x000e220000001800 */
[----:B------:R-:W-:Y:S01]  /*7560*/  IMAD.MOV.U32 R34, RZ, RZ, 0x0 ;  /* 0x00000000ff227424 */ /* 0x000fe200078e00ff */
[----:B------:R-:W-:Y:S01]  /*7570*/  MOV R35, 0x40280000 ;  /* 0x4028000000237802 */ /* 0x000fe20000000f00 */
[----:B------:R-:W-:Y:S01]  /*7580*/  IMAD.MOV.U32 R32, RZ, RZ, 0x1 ;  /* 0x00000001ff207424 */ /* 0x000fe200078e00ff */
[C---:B------:R-:W-:Y:S01]  /*7590*/  DMUL R36, R46.reuse, R46 ;  /* 0x0000002e2e247228 */ /* 0x040fe20000000000 */
[----:B------:R-:W-:Y:S01]  /*75a0*/  IMAD.MOV.U32 R4, RZ, RZ, 0x0 ;  /* 0x00000000ff047424 */ /* 0x000fe200078e00ff */
[----:B------:R-:W-:Y:S01]  /*75b0*/  MOV R5, 0x40080000 ;  /* 0x4008000000057802 */ /* 0x000fe20000000f00 */
[----:B------:R-:W-:Y:S01]  /*75c0*/  DADD R48, R46, R46 ;  /* 0x000000002e307229 */ /* 0x000fe2000000002e */
[----:B------:R-:W-:Y:S01]  /*75d0*/  ISETP.GT.AND P0, PT, R51, RZ, PT ;  /* 0x000000ff3300720c */ /* 0x000fe20003f04270 */
[----:B------:R-:W-:Y:S01]  /*75e0*/  DMUL R56, R18, 5 ;  /* 0x4014000012387828 */ /* 0x000fe20000000000 */
[----:B------:R-:W-:Y:S01]  /*75f0*/  BSSY.RECONVERGENT B2, `(.L_x_145) ;  /* 0x000002f000027945 */ /* 0x000fe20003800200 */
[----:B------:R-:W-:-:S02]  /*7600*/  DADD R28, R54, R28 ;  /* 0x00000000361c7229 */ /* 0x000fc4000000001c */
[----:B------:R-:W-:Y:S01]  /*7610*/  DFMA R4, R12, R4, -2 ;  /* 0xc00000000c04742b */ /* 0x000fe20000000004 */
[----:B------:R-:W-:Y:S01]  /*7620*/  IMAD.MOV.U32 R54, RZ, RZ, 0x3ff00000 ;  /* 0x3ff00000ff367424 */ /* 0x000fe200078e00ff */
[----:B------:R-:W-:Y:S02]  /*7630*/  DFMA R48, R36, -3, R48 ;  /* 0xc00800002430782b */ /* 0x000fe40000000030 */
[----:B0-----:R-:W-:Y:S02]  /*7640*/  DFMA R2, R32, -R34, 1 ;  /* 0x3ff000002002742b */ /* 0x001fe40000000822 */
[----:B------:R-:W-:Y:S01]  /*7650*/  FSEL R55, R54, -1.875, P0 ;  /* 0xbff0000036377808 */ /* 0x000fe20000000000 */
[----:B------:R-:W-:Y:S01]  /*7660*/  IMAD.MOV.U32 R54, RZ, RZ, RZ ;  /* 0x000000ffff367224 */ /* 0x000fe200078e00ff */
[----:B------:R-:W-:Y:S02]  /*7670*/  FSETP.GEU.AND P1, PT, |R57|, 6.5827683646048100446e-37, PT ;  /* 0x036000003900780b */ /* 0x000fe40003f2e200 */
[----:B------:R-:W-:-:S02]  /*7680*/  DADD R48, -R4, R48 ;  /* 0x0000000004307229 */ /* 0x000fc40000000130 */
[----:B------:R-:W-:Y:S02]  /*7690*/  DFMA R38, R2, R2, R2 ;  /* 0x000000020226722b */ /* 0x000fe40000000002 */
[----:B------:R-:W-:-:S04]  /*76a0*/  DMUL R2, R42, R42 ;  /* 0x0000002a2a027228 */ /* 0x000fc80000000000 */
[----:B------:R-:W-:Y:S02]  /*76b0*/  DMUL R48, R48, 0.5 ;  /* 0x3fe0000030307828 */ /* 0x000fe40000000000 */
[----:B------:R-:W-:Y:S02]  /*76c0*/  DFMA R32, R32, R38, R32 ;  /* 0x000000262020722b */ /* 0x000fe40000000020 */
[----:B------:R-:W-:Y:S02]  /*76d0*/  DFMA R38, -R46, R36, R36 ;  /* 0x000000242e26722b */ /* 0x000fe40000000124 */
[----:B------:R-:W-:Y:S01]  /*76e0*/  DFMA R40, -R42, R2, R2 ;  /* 0x000000022a28722b */ /* 0x000fe20000000102 */
[----:B------:R-:W0:Y:S01]  /*76f0*/  LDC.64 R36, c[0x0][0x3c0] ;  /* 0x0000f000ff247b82 */ /* 0x000e220000000a00 */
[----:B------:R-:W-:Y:S02]  /*7700*/  DMUL R48, R48, R28 ;  /* 0x0000001c30307228 */ /* 0x000fe40000000000 */
[----:B------:R-:W-:-:S02]  /*7710*/  DFMA R34, R32, -R34, 1 ;  /* 0x3ff000002022742b */ /* 0x000fc40000000822 */
[-C--:B------:R-:W-:Y:S02]  /*7720*/  DFMA R38, R46, -R4.reuse, R38 ;  /* 0x800000042e26722b */ /* 0x080fe40000000026 */
[----:B------:R-:W-:-:S04]  /*7730*/  DFMA R40, R42, -R4, R40 ;  /* 0x800000042a28722b */ /* 0x000fc80000000028 */
[----:B------:R-:W-:Y:S02]  /*7740*/  DFMA R32, R32, R34, R32 ;  /* 0x000000222020722b */ /* 0x000fe40000000020 */
[C---:B------:R-:W-:Y:S01]  /*7750*/  DADD R38, R12.reuse, R38 ;  /* 0x000000000c267229 */ /* 0x040fe20000000026 */
[----:B------:R-:W1:Y:S01]  /*7760*/  LDC.64 R34, c[0x0][0x3b8] ;  /* 0x0000ee00ff227b82 */ /* 0x000e620000000a00 */
[----:B------:R-:W-:Y:S02]  /*7770*/  DADD R12, R12, R40 ;  /* 0x000000000c0c7229 */ /* 0x000fe40000000028 */
[----:B------:R-:W-:-:S04]  /*7780*/  DMUL R40, R42, R26 ;  /* 0x0000001a2a287228 */ /* 0x000fc80000000000 */
[----:B------:R-:W-:Y:S02]  /*7790*/  DMUL R26, R38, 0.5 ;  /* 0x3fe00000261a7828 */ /* 0x000fe40000000000 */
[----:B------:R-:W-:Y:S01]  /*77a0*/  DMUL R38, R32, R56 ;  /* 0x0000003820267228 */ /* 0x000fe20000000000 */
[----:B0-----:R-:W-:Y:S01]  /*77b0*/  IMAD.WIDE R36, R50, 0x8, R36 ;  /* 0x0000000832247825 */ /* 0x001fe200078e0224 */
[----:B------:R-:W-:-:S04]  /*77c0*/  DMUL R12, R12, 0.5 ;  /* 0x3fe000000c0c7828 */ /* 0x000fc80000000000 */
[----:B------:R-:W-:Y:S02]  /*77d0*/  DMUL R28, R26, R28 ;  /* 0x0000001c1a1c7228 */ /* 0x000fe40000000000 */
[----:B------:R-:W-:Y:S02]  /*77e0*/  DFMA R58, R38, -12, R56 ;  /* 0xc0280000263a782b */ /* 0x000fe40000000038 */
[----:B------:R-:W-:-:S04]  /*77f0*/  DFMA R48, R12, R48, R40 ;  /* 0x000000300c30722b */ /* 0x000fc80000000028 */
[----:B------:R-:W-:Y:S01]  /*7800*/  DFMA R40, R12, R28, R22 ;  /* 0x0000001c0c28722b */ /* 0x000fe20000000016 */
[----:B-1----:R-:W-:Y:S01]  /*7810*/  IMAD.WIDE R34, R50, 0x8, R34 ;  /* 0x0000000832227825 */ /* 0x002fe200078e0222 */
[----:B------:R-:W-:Y:S02]  /*7820*/  DFMA R22, R32, R58, R38 ;  /* 0x0000003a2016722b */ /* 0x000fe40000000026 */
[----:B------:R-:W-:-:S03]  /*7830*/  DMUL R48, R54, R48 ;  /* 0x0000003036307228 */ /* 0x000fc60000000000 */
[----:B------:R0:W-:Y:S04]  /*7840*/  STG.E.64 desc[UR6][R34.64], R40 ;  /* 0x0000002822007986 */ /* 0x0001e8000c101b06 */
[----:B------:R0:W-:Y:S01]  /*7850*/  STG.E.64 desc[UR6][R36.64], R48 ;  /* 0x0000003024007986 */ /* 0x0001e2000c101b06 */
        /* <DEDUP_REMOVED lines=8> */
.L_x_146:
[----:B------:R-:W-:Y:S05]  /*78e0*/  BSYNC.RECONVERGENT B2 ;  /* 0x0000000000027941 */ /* 0x000fea0003800200 */
.L_x_145:
        /* <DEDUP_REMOVED lines=22> */
[----:B------:R-:W-:Y:S02]  /*7a50*/  IMAD.MOV.U32 R32, RZ, RZ, R54 ;  /* 0x000000ffff207224 */ /* 0x000fe400078e0036 */
[----:B------:R-:W-:-:S07]  /*7a60*/  IMAD.MOV.U32 R33, RZ, RZ, R55 ;  /* 0x000000ffff217224 */ /* 0x000fce00078e0037 */
.L_x_148:
[----:B------:R-:W-:Y:S05]  /*7a70*/  BSYNC.RECONVERGENT B2 ;  /* 0x0000000000027941 */ /* 0x000fea0003800200 */
.L_x_147:
        /* <DEDUP_REMOVED lines=24> */
.L_x_149:
        /* <DEDUP_REMOVED lines=26> */
.L_x_151:
[----:B------:R-:W-:Y:S05]  /*7da0*/  BSYNC.RECONVERGENT B2 ;  /* 0x0000000000027941 */ /* 0x000fea0003800200 */
.L_x_150:
[----:B------:R-:W0:Y:S01]  /*7db0*/  MUFU.RCP64H R17, 6 ;  /* 0x4018000000117908 */ /* 0x000e220000001800 */
[----:B------:R-:W-:Y:S02]  /*7dc0*/  HFMA2 R19, -RZ, RZ, 2.046875, 0 ;  /* 0x40180000ff137431 */ /* 0x000fe400000001ff */
[----:B------:R-:W-:Y:S01]  /*7dd0*/  IMAD.MOV.U32 R18, RZ, RZ, 0x0 ;  /* 0x00000000ff127424 */ /* 0x000fe200078e00ff */
[----:B------:R-:W-:Y:S01]  /*7de0*/  DMUL R8, R8, 0.125 ;  /* 0x3fc0000008087828 */ /* 0x000fe20000000000 */
[----:B------:R-:W-:Y:S01]  /*7df0*/  IMAD.MOV.U32 R16, RZ, RZ, 0x1 ;  /* 0x00000001ff107424 */ /* 0x000fe200078e00ff */
[----:B------:R-:W-:-:S06]  /*7e00*/  FSETP.GEU.AND P1, PT, |R7|, 6.5827683646048100446e-37, PT ;  /* 0x036000000700780b */ /* 0x000fcc0003f2e200 */
[----:B------:R-:W-:Y:S02]  /*7e10*/  DFMA R14, R20, R8, R14 ;  /* 0x00000008140e722b */ /* 0x000fe4000000000e */
[----:B0-----:R-:W-:-:S06]  /*7e20*/  DFMA R22, R16, -R18, 1 ;  /* 0x3ff000001016742b */ /* 0x001fcc0000000812 */
[----:B------:R-:W-:Y:S02]  /*7e30*/  DADD R14, R14, R30 ;  /* 0x000000000e0e7229 */ /* 0x000fe4000000001e */
[----:B------:R-:W-:-:S06]  /*7e40*/  DFMA R22, R22, R22, R22 ;  /* 0x000000161616722b */ /* 0x000fcc0000000016 */
[----:B------:R-:W-:Y:S02]  /*7e50*/  DMUL R14, R14, 2.5 ;  /* 0x400400000e0e7828 */ /* 0x000fe40000000000 */
[----:B------:R-:W-:-:S06]  /*7e60*/  DFMA R22, R16, R22, R16 ;  /* 0x000000161016722b */ /* 0x000fcc0000000010 */
[----:B------:R-:W-:Y:S02]  /*7e70*/  DFMA R10, R10, -0.25, -R14 ;  /* 0xbfd000000a0a782b */ /* 0x000fe4000000080e */
[----:B------:R-:W-:-:S08]  /*7e80*/  DFMA R18, R22, -R18, 1 ;  /* 0x3ff000001612742b */ /* 0x000fd00000000812 */
[----:B------:R-:W-:-:S08]  /*7e90*/  DFMA R18, R22, R18, R22 ;  /* 0x000000121612722b */ /* 0x000fd00000000016 */
[----:B------:R-:W-:-:S08]  /*7ea0*/  DMUL R54, R18, R6 ;  /* 0x0000000612367228 */ /* 0x000fd00000000000 */
[----:B------:R-:W-:-:S08]  /*7eb0*/  DFMA R8, R54, -6, R6 ;  /* 0xc01800003608782b */ /* 0x000fd00000000006 */
[----:B------:R-:W-:Y:S02]  /*7ec0*/  DFMA R54, R18, R8, R54 ;  /* 0x000000081236722b */ /* 0x000fe40000000036 */
[----:B------:R-:W-:Y:S02]  /*7ed0*/  DMUL R8, R46, R10 ;  /* 0x0000000a2e087228 */ /* 0x000fe40000000000 */
[----:B------:R-:W-:-:S06]  /*7ee0*/  DMUL R10, R44, 0.5 ;  /* 0x3fe000002c0a7828 */ /* 0x000fcc0000000000 */
        /* <DEDUP_REMOVED lines=9> */
.L_x_152:
[----:B------:R-:W-:Y:S01]  /*7f80*/  DADD R42, R42, R42 ;  /* 0x000000002a2a7229 */ /* 0x000fe2000000002a */
[----:B------:R-:W0:Y:S01]  /*7f90*/  LDC.64 R14, c[0x0][0x3d0] ;  /* 0x0000f400ff0e7b82 */ /* 0x000e220000000a00 */
[----:B------:R-:W-:Y:S01]  /*7fa0*/  DFMA R10, R44, R10, R54 ;  /* 0x0000000a2c0a722b */ /* 0x000fe20000000036 */
[----:B------:R-:W-:Y:S01]  /*7fb0*/  IMAD.MOV.U32 R6, RZ, RZ, 0x3ff00000 ;  /* 0x3ff00000ff067424 */ /* 0x000fe200078e00ff */
[----:B------:R-:W-:Y:S02]  /*7fc0*/  ISETP.GT.AND P0, PT, R52, RZ, PT ;  /* 0x000000ff3400720c */ /* 0x000fe40003f04270 */
[----:B------:R-:W-:Y:S02]  /*7fd0*/  ISETP.GT.AND P1, PT, R53, RZ, PT ;  /* 0x000000ff3500720c */ /* 0x000fe40003f24270 */
[----:B------:R-:W-:Y:S02]  /*7fe0*/  DFMA R42, R2, -3, R42 ;  /* 0xc0080000022a782b */ /* 0x000fe4000000002a */
[----:B------:R-:W-:Y:S01]  /*7ff0*/  DMUL R10, R26, R10 ;  /* 0x0000000a1a0a7228 */ /* 0x000fe20000000000 */
[----:B------:R-:W-:-:S02]  /*8000*/  FSEL R3, R6, -1.875, P0 ;  /* 0xbff0000006037808 */ /* 0x000fc40000000000 */
[----:B------:R-:W-:Y:S01]  /*8010*/  FSEL R7, R6, -1.875, P1 ;  /* 0xbff0000006077808 */ /* 0x000fe20000800000 */
[----:B------:R-:W-:Y:S01]  /*8020*/  IMAD.MOV.U32 R6, RZ, RZ, RZ ;  /* 0x000000ffff067224 */ /* 0x000fe200078e00ff */
[----:B------:R-:W-:Y:S01]  /*8030*/  MOV R2, RZ ;  /* 0x000000ff00027202 */ /* 0x000fe20000000f00 */
[----:B------:R-:W-:Y:S01]  /*8040*/  DADD R42, -R4, R42 ;  /* 0x00000000042a7229 */ /* 0x000fe2000000012a */
[----:B------:R-:W1:Y:S01]  /*8050*/  LDC.64 R4, c[0x0][0x3c8] ;  /* 0x0000f200ff047b82 */ /* 0x000e620000000a00 */
[----:B------:R-:W-:-:S06]  /*8060*/  DFMA R8, R12, R10, R8 ;  /* 0x0000000a0c08722b */ /* 0x000fcc0000000008 */
[----:B------:R-:W-:Y:S01]  /*8070*/  DMUL R42, R42, 0.5 ;  /* 0x3fe000002a2a7828 */ /* 0x000fe20000000000 */
[----:B0-----:R-:W-:Y:S01]  /*8080*/  IMAD.WIDE R14, R50, 0x8, R14 ;  /* 0x00000008320e7825 */ /* 0x001fe200078e020e */
[----:B------:R-:W-:-:S06]  /*8090*/  DMUL R8, R2, R8 ;  /* 0x0000000802087228 */ /* 0x000fcc0000000000 */
[----:B------:R-:W-:-:S08]  /*80a0*/  DFMA R24, R42, R28, R24 ;  /* 0x0000001c2a18722b */ /* 0x000fd00000000018 */
[----:B------:R-:W-:Y:S01]  /*80b0*/  DMUL R24, R6, R24 ;  /* 0x0000001806187228 */ /* 0x000fe20000000000 */
[----:B-1----:R-:W-:-:S05]  /*80c0*/  IMAD.WIDE R4, R50, 0x8, R4 ;  /* 0x0000000832047825 */ /* 0x002fca00078e0204 */
[----:B------:R-:W-:Y:S04]  /*80d0*/  STG.E.64 desc[UR6][R4.64], R8 ;  /* 0x0000000804007986 */ /* 0x000fe8000c101b06 */
[----:B------:R-:W-:Y:S01]  /*80e0*/  STG.E.64 desc[UR6][R14.64], R24 ;  /* 0x000000180e007986 */ /* 0x000fe2000c101b06 */
[----:B------:R-:W-:Y:S05]  /*80f0*/  EXIT ;  /* 0x000000000000794d */ /* 0x000fea0003800000 */
.L_x_44:
[----:B------:R-:W-:-:S13]  /*8100*/  ISETP.GT.AND P0, PT, R0, 0x6, PT ;  /* 0x000000060000780c */ /* 0x000fda0003f04270 */
[----:B------:R-:W-:Y:S05]  /*8110*/  @P0 BRA `(.L_x_153) ;  /* 0x0000001000200947 */ /* 0x000fea0003800000 */
        /* <DEDUP_REMOVED lines=31> */
.L_x_156:
[----:B------:R-:W-:Y:S05]  /*8310*/  BSYNC.RECONVERGENT B2 ;  /* 0x0000000000027941 */ /* 0x000fea0003800200 */
.L_x_155:
[----:B------:R-:W0:Y:S01]  /*8320*/  MUFU.RCP64H R9, 24 ;  /* 0x4038000000097908 */ /* 0x000e220000001800 */
[----:B------:R-:W-:Y:S02]  /*8330*/  HFMA2 R11, -RZ, RZ, 2.109375, 0 ;  /* 0x40380000ff0b7431 */ /* 0x000fe400000001ff */
[----:B------:R-:W-:Y:S02]  /*8340*/  IMAD.MOV.U32 R10, RZ, RZ, 0x0 ;  /* 0x00000000ff0a7424 */ /* 0x000fe400078e00ff */
[----:B------:R-:W-:-:S06]  /*8350*/  IMAD.MOV.U32 R8, RZ, RZ, 0x1 ;  /* 0x00000001ff087424 */ /* 0x000fcc00078e00ff */
        /* <DEDUP_REMOVED lines=23> */
.L_x_157:
        /* <DEDUP_REMOVED lines=27> */
.L_x_158:
[----:B------:R-:W0:Y:S01]  /*8680*/  MUFU.RCP64H R11, 24 ;  /* 0x40380000000b7908 */ /* 0x000e220000001800 */
[----:B------:R-:W-:Y:S01]  /*8690*/  MOV R20, 0x0 ;  /* 0x0000000000147802 */ /* 0x000fe20000000f00 */
[----:B------:R-:W-:Y:S01]  /*86a0*/  IMAD.MOV.U32 R21, RZ, RZ, 0x40380000 ;  /* 0x40380000ff157424 */ /* 0x000fe200078e00ff */
[----:B------:R-:W1:Y:S01]  /*86b0*/  LDC.64 R24, c[0x0][0x3c8] ;  /* 0x0000f200ff187b82 */ /* 0x000e620000000a00 */
[----:B------:R-:W-:Y:S01]  /*86c0*/  IMAD.MOV.U32 R10, RZ, RZ, 0x1 ;  /* 0x00000001ff0a7424 */ /* 0x000fe200078e00ff */
[----:B------:R-:W-:Y:S01]  /*86d0*/  DFMA R18, R42, R8, R18 ;  /* 0x000000082a12722b */ /* 0x000fe20000000012 */
[----:B------:R-:W-:Y:S01]  /*86e0*/  FSETP.GEU.AND P1, PT, |R15|, 6.5827683646048100446e-37, PT ;  /* 0x036000000f00780b */ /* 0x000fe20003f2e200 */
[----:B------:R-:W-:Y:S03]  /*86f0*/  BSSY.RECONVERGENT B2, `(.L_x_159) ;  /* 0x000001e000027945 */ /* 0x000fe60003800200 */
[----:B0-----:R-:W-:-:S08]  /*8700*/  DFMA R22, R10, -R20, 1 ;  /* 0x3ff000000a16742b */ /* 0x001fd00000000814 */
[----:B------:R-:W-:Y:S01]  /*8710*/  DFMA R22, R22, R22, R22 ;  /* 0x000000161616722b */ /* 0x000fe20000000016 */
[----:B-1----:R-:W-:-:S07]  /*8720*/  IMAD.WIDE R24, R50, 0x8, R24 ;  /* 0x0000000832187825 */ /* 0x002fce00078e0218 */
[----:B------:R-:W-:Y:S02]  /*8730*/  DFMA R10, R10, R22, R10 ;  /* 0x000000160a0a722b */ /* 0x000fe4000000000a */
[----:B------:R-:W0:Y:S06]  /*8740*/  LDC.64 R22, c[0x0][0x3c0] ;  /* 0x0000f000ff167b82 */ /* 0x000e2c0000000a00 */
[C---:B------:R-:W-:Y:S02]  /*8750*/  DFMA R26, R10.reuse, -R20, 1 ;  /* 0x3ff000000a1a742b */ /* 0x040fe40000000814 */
[----:B------:R-:W1:Y:S06]  /*8760*/  LDC.64 R20, c[0x0][0x3b8] ;  /* 0x0000ee00ff147b82 */ /* 0x000e6c0000000a00 */
[----:B------:R-:W-:-:S02]  /*8770*/  DFMA R26, R10, R26, R10 ;  /* 0x0000001a0a1a722b */ /* 0x000fc4000000000a */
[-C--:B------:R-:W-:Y:S02]  /*8780*/  DMUL R10, R44, R18.reuse ;  /* 0x000000122c0a7228 */ /* 0x080fe40000000000 */
[----:B------:R-:W-:-:S04]  /*8790*/  DMUL R18, R46, R18 ;  /* 0x000000122e127228 */ /* 0x000fc80000000000 */
[----:B------:R-:W-:Y:S02]  /*87a0*/  DMUL R54, R26, R14 ;  /* 0x0000000e1a367228 */ /* 0x000fe40000000000 */
[----:B------:R-:W-:Y:S01]  /*87b0*/  DMUL R10, R6, R10 ;  /* 0x0000000a060a7228 */ /* 0x000fe20000000000 */
[C---:B0-----:R-:W-:Y:S01]  /*87c0*/  IMAD.WIDE R22, R50.reuse, 0x8, R22 ;  /* 0x0000000832167825 */ /* 0x041fe200078e0216 */
[-C--:B------:R-:W-:Y:S02]  /*87d0*/  DMUL R6, R44, R18.reuse ;  /* 0x000000122c067228 */ /* 0x080fe40000000000 */
[----:B------:R-:W-:Y:S02]  /*87e0*/  DMUL R4, R4, R18 ;  /* 0x0000001204047228 */ /* 0x000fe40000000000 */
[----:B------:R-:W-:Y:S01]  /*87f0*/  DFMA R28, R54, -24, R14 ;  /* 0xc0380000361c782b */ /* 0x000fe2000000000e */
[----:B-1----:R-:W-:-:S05]  /*8800*/  IMAD.WIDE R20, R50, 0x8, R20 ;  /* 0x0000000832147825 */ /* 0x002fca00078e0214 */
[----:B------:R0:W-:Y:S02]  /*8810*/  STG.E.64 desc[UR6][R20.64], R6 ;  /* 0x0000000614007986 */ /* 0x0001e4000c101b06 */
[----:B------:R-:W-:Y:S02]  /*8820*/  DFMA R54, R26, R28, R54 ;  /* 0x0000001c1a36722b */ /* 0x000fe40000000036 */
[----:B------:R0:W-:Y:S04]  /*8830*/  STG.E.64 desc[UR6][R22.64], R10 ;  /* 0x0000000a16007986 */ /* 0x0001e8000c101b06 */
[----:B------:R0:W-:Y:S04]  /*8840*/  STG.E.64 desc[UR6][R24.64], R4 ;  /* 0x0000000418007986 */ /* 0x0001e8000c101b06 */
[----:B------:R-:W-:-:S05]  /*8850*/  FFMA R0, RZ, 2.875, R55 ;  /* 0x40380000ff007823 */ /* 0x000fca0000000037 */
[----:B------:R-:W-:-:S13]  /*8860*/  FSETP.GT.AND P0, PT, |R0|, 1.469367938527859385e-39, PT ;  /* 0x001000000000780b */ /* 0x000fda0003f04200 */
[----:B0-----:R-:W-:Y:S05]  /*8870*/  @P0 BRA P1, `(.L_x_160) ;  /* 0x0000000000140947 */ /* 0x001fea0000800000 */
[----:B------:R-:W-:Y:S01]  /*8880*/  MOV R56, R14 ;  /* 0x0000000e00387202 */ /* 0x000fe20000000f00 */
[----:B------:R-:W-:Y:S01]  /*8890*/  IMAD.MOV.U32 R57, RZ, RZ, R15 ;  /* 0x000000ffff397224 */ /* 0x000fe200078e000f */
[----:B------:R-:W-:Y:S01]  /*88a0*/  MOV R0, 0x88d0 ;  /* 0x000088d000007802 */ /* 0x000fe20000000f00 */
[----:B------:R-:W-:-:S07]  /*88b0*/  IMAD.MOV.U32 R55, RZ, RZ, 0x40380000 ;  /* 0x40380000ff377424 */ /* 0x000fce00078e00ff */
[----:B------:R-:W-:Y:S05]  /*88c0*/  CALL.REL.NOINC `($__internal_1_$__cuda_sm20_div_rn_f64_full) ;  /* 0x0000003000f07944 */ /* 0x000fea0003c00000 */
.L_x_160:
[----:B------:R-:W-:Y:S05]  /*88d0*/  BSYNC.RECONVERGENT B2 ;  /* 0x0000000000027941 */ /* 0x000fea0003800200 */
.L_x_159:
[----:B------:R-:W-:Y:S01]  /*88e0*/  DMUL R12, R12, 0.125 ;  /* 0x3fc000000c0c7828 */ /* 0x000fe20000000000 */
[----:B------:R-:W0:Y:S07]  /*88f0*/  LDC.64 R4, c[0x0][0x3d0] ;  /* 0x0000f400ff047b82 */ /* 0x000e2e0000000a00 */
[----:B------:R-:W-:-:S08]  /*8900*/  DFMA R16, R16, R12, R54 ;  /* 0x0000000c1010722b */ /* 0x000fd00000000036 */
[----:B------:R-:W-:-:S08]  /*8910*/  DADD R16, R16, R8 ;  /* 0x0000000010107229 */ /* 0x000fd00000000008 */
[----:B------:R-:W-:Y:S01]  /*8920*/  DMUL R16, R46, R16 ;  /* 0x000000102e107228 */ /* 0x000fe20000000000 */
[----:B0-----:R-:W-:-:S07]  /*8930*/  IMAD.WIDE R4, R50, 0x8, R4 ;  /* 0x0000000832047825 */ /* 0x001fce00078e0204 */
[----:B------:R-:W-:-:S08]  /*8940*/  DMUL R16, R44, R16 ;  /* 0x000000102c107228 */ /* 0x000fd00000000000 */
[----:B------:R-:W-:-:S07]  /*8950*/  DMUL R16, R2, R16 ;  /* 0x0000001002107228 */ /* 0x000fce0000000000 */
[----:B------:R-:W-:Y:S01]  /*8960*/  STG.E.64 desc[UR6][R4.64], R16 ;  /* 0x0000001004007986 */ /* 0x000fe2000c101b06 */
[----:B------:R-:W-:Y:S05]  /*8970*/  EXIT ;  /* 0x000000000000794d */ /* 0x000fea0003800000 */
.L_x_154:
[----:B------:R-:W0:Y:S01]  /*8980*/  MUFU.RCP64H R9, 120 ;  /* 0x405e000000097908 */ /* 0x000e220000001800 */
[----:B------:R-:W-:Y:S01]  /*8990*/  MOV R10, 0x0 ;  /* 0x00000000000a7802 */ /* 0x000fe20000000f00 */
[----:B------:R-:W-:Y:S01]  /*89a0*/  IMAD.MOV.U32 R11, RZ, RZ, 0x405e0000 ;  /* 0x405e0000ff0b7424 */ /* 0x000fe200078e00ff */
[----:B------:R-:W-:Y:S01]  /*89b0*/  DMUL R16, R44, R44 ;  /* 0x0000002c2c107228 */ /* 0x000fe20000000000 */
[----:B------:R-:W-:Y:S01]  /*89c0*/  IMAD.MOV.U32 R8, RZ, RZ, 0x1 ;  /* 0x00000001ff087424 */ /* 0x000fe200078e00ff */
[----:B------:R-:W-:Y:S06]  /*89d0*/  BSSY.RECONVERGENT B2, `(.L_x_161) ;  /* 0x0000016000027945 */ /* 0x000fec0003800200 */
        /* <DEDUP_REMOVED lines=21> */
.L_x_162:
[----:B------:R-:W-:Y:S05]  /*8b30*/  BSYNC.RECONVERGENT B2 ;  /* 0x0000000000027941 */ /* 0x000fea0003800200 */
.L_x_161:
        /* <DEDUP_REMOVED lines=27> */
.L_x_163:
[----:B------:R-:W0:Y:S01]  /*8cf0*/  MUFU.RCP64H R21, 120 ;  /* 0x405e000000157908 */ /* 0x000e220000001800 */
[----:B------:R-:W-:Y:S01]  /*8d00*/  IMAD.MOV.U32 R22, RZ, RZ, 0x0 ;  /* 0x00000000ff167424 */ /* 0x000fe200078e00ff */
[----:B------:R-:W-:Y:S01]  /*8d10*/  MOV R23, 0x405e0000 ;  /* 0x405e000000177802 */ /* 0x000fe20000000f00 */
[----:B------:R-:W-:Y:S01]  /*8d20*/  IMAD.MOV.U32 R20, RZ, RZ, 0x1 ;  /* 0x00000001ff147424 */ /* 0x000fe200078e00ff */
[----:B------:R-:W-:Y:S01]  /*8d30*/  DADD R8, -R10, R8 ;  /* 0x000000000a087229 */ /* 0x000fe20000000108 */
[----:B------:R-:W-:Y:S01]  /*8d40*/  IMAD.MOV.U32 R10, RZ, RZ, 0x0 ;  /* 0x00000000ff0a7424 */ /* 0x000fe200078e00ff */
[----:B------:R-:W-:Y:S01]  /*8d50*/  MOV R11, 0x402e0000 ;  /* 0x402e0000000b7802 */ /* 0x000fe20000000f00 */
        /* <DEDUP_REMOVED lines=20> */
.L_x_164:
[----:B------:R-:W0:Y:S01]  /*8ea0*/  MUFU.RCP64H R11, 24 ;  /* 0x40380000000b7908 */ /* 0x000e220000001800 */
[----:B------:R-:W-:Y:S01]  /*8eb0*/  IMAD.MOV.U32 R20, RZ, RZ, 0x0 ;  /* 0x00000000ff147424 */ /* 0x000fe200078e00ff */
[----:B------:R-:W-:Y:S01]  /*8ec0*/  MOV R10, 0x1 ;  /* 0x00000001000a7802 */ /* 0x000fe20000000f00 */
[----:B------:R-:W-:Y:S01]  /*8ed0*/  IMAD.MOV.U32 R21, RZ, RZ, 0x40380000 ;  /* 0x40380000ff157424 */ /* 0x000fe200078e00ff */
[----:B------:R-:W1:Y:S01]  /*8ee0*/  LDC.64 R24, c[0x0][0x3c0] ;  /* 0x0000f000ff187b82 */ /* 0x000e620000000a00 */
[----:B------:R-:W-:Y:S01]  /*8ef0*/  DFMA R18, R44, R8, R18 ;  /* 0x000000082c12722b */ /* 0x000fe20000000012 */
[----:B------:R-:W-:Y:S01]  /*8f00*/  FSETP.GEU.AND P1, PT, |R15|, 6.5827683646048100446e-37, PT ;  /* 0x036000000f00780b */ /* 0x000fe20003f2e200 */
[----:B------:R-:W-:Y:S02]  /*8f10*/  BSSY.RECONVERGENT B2, `(.L_x_165) ;  /* 0x000001a000027945 */ /* 0x000fe40003800200 */
[----:B0-----:R-:W-:-:S08]  /*8f20*/  DFMA R22, R10, -R20, 1 ;  /* 0x3ff000000a16742b */ /* 0x001fd00000000814 */
[----:B------:R-:W-:Y:S01]  /*8f30*/  DFMA R22, R22, R22, R22 ;  /* 0x000000161616722b */ /* 0x000fe20000000016 */
[----:B-1----:R-:W-:-:S07]  /*8f40*/  IMAD.WIDE R24, R50, 0x8, R24 ;  /* 0x0000000832187825 */ /* 0x002fce00078e0218 */
[----:B------:R-:W-:Y:S02]  /*8f50*/  DFMA R10, R10, R22, R10 ;  /* 0x000000160a0a722b */ /* 0x000fe4000000000a */
[----:B------:R-:W0:Y:S06]  /*8f60*/  LDC.64 R22, c[0x0][0x3b8] ;  /* 0x0000ee00ff167b82 */ /* 0x000e2c0000000a00 */
[----:B------:R-:W-:-:S08]  /*8f70*/  DFMA R20, R10, -R20, 1 ;  /* 0x3ff000000a14742b */ /* 0x000fd00000000814 */
[----:B------:R-:W-:Y:S02]  /*8f80*/  DFMA R54, R10, R20, R10 ;  /* 0x000000140a36722b */ /* 0x000fe4000000000a */
[-C--:B------:R-:W-:Y:S02]  /*8f90*/  DMUL R10, R46, R18.reuse ;  /* 0x000000122e0a7228 */ /* 0x080fe40000000000 */
[----:B------:R-:W-:-:S04]  /*8fa0*/  DMUL R20, R42, R18 ;  /* 0x000000122a147228 */ /* 0x000fc80000000000 */
[----:B------:R-:W-:Y:S02]  /*8fb0*/  DMUL R26, R54, R14 ;  /* 0x0000000e361a7228 */ /* 0x000fe40000000000 */
[----:B------:R-:W-:Y:S01]  /*8fc0*/  DMUL R18, R42, R10 ;  /* 0x0000000a2a127228 */ /* 0x000fe20000000000 */
[----:B0-----:R-:W-:Y:S01]  /*8fd0*/  IMAD.WIDE R22, R50, 0x8, R22 ;  /* 0x0000000832167825 */ /* 0x001fe200078e0216 */
[----:B------:R-:W-:-:S04]  /*8fe0*/  DMUL R20, R6, R20 ;  /* 0x0000001406147228 */ /* 0x000fc80000000000 */
[----:B------:R-:W-:Y:S01]  /*8ff0*/  DFMA R28, R26, -24, R14 ;  /* 0xc03800001a1c782b */ /* 0x000fe2000000000e */
[----:B------:R0:W-:Y:S04]  /*9000*/  STG.E.64 desc[UR6][R22.64], R18 ;  /* 0x0000001216007986 */ /* 0x0001e8000c101b06 */
[----:B------:R0:W-:Y:S03]  /*9010*/  STG.E.64 desc[UR6][R24.64], R20 ;  /* 0x0000001418007986 */ /* 0x0001e6000c101b06 */
[----:B------:R-:W-:-:S10]  /*9020*/  DFMA R54, R54, R28, R26 ;  /* 0x0000001c3636722b */ /* 0x000fd4000000001a */
[----:B------:R-:W-:-:S05]  /*9030*/  FFMA R0, RZ, 2.875, R55 ;  /* 0x40380000ff007823 */ /* 0x000fca0000000037 */
[----:B------:R-:W-:-:S13]  /*9040*/  FSETP.GT.AND P0, PT, |R0|, 1.469367938527859385e-39, PT ;  /* 0x001000000000780b */ /* 0x000fda0003f04200 */
[----:B0-----:R-:W-:Y:S05]  /*9050*/  @P0 BRA P1, `(.L_x_166) ;  /* 0x0000000000140947 */ /* 0x001fea0000800000 */
[----:B------:R-:W-:Y:S01]  /*9060*/  IMAD.MOV.U32 R56, RZ, RZ, R14 ;  /* 0x000000ffff387224 */ /* 0x000fe200078e000e */
[----:B------:R-:W-:Y:S01]  /*9070*/  MOV R55, 0x40380000 ;  /* 0x4038000000377802 */ /* 0x000fe20000000f00 */
[----:B------:R-:W-:Y:S01]  /*9080*/  IMAD.MOV.U32 R57, RZ, RZ, R15 ;  /* 0x000000ffff397224 */ /* 0x000fe200078e000f */
[----:B------:R-:W-:-:S07]  /*9090*/  MOV R0, 0x90b0 ;  /* 0x000090b000007802 */ /* 0x000fce0000000f00 */
[----:B------:R-:W-:Y:S05]  /*90a0*/  CALL.REL.NOINC `($__internal_1_$__cuda_sm20_div_rn_f64_full) ;  /* 0x0000002800f87944 */ /* 0x000fea0003c00000 */
.L_x_166:
[----:B------:R-:W-:Y:S05]  /*90b0*/  BSYNC.RECONVERGENT B2 ;  /* 0x0000000000027941 */ /* 0x000fea0003800200 */
.L_x_165:
[----:B------:R-:W-:Y:S01]  /*90c0*/  DMUL R12, R12, 0.125 ;  /* 0x3fc000000c0c7828 */ /* 0x000fe20000000000 */
[----:B------:R-:W0:Y:S01]  /*90d0*/  LDC.64 R6, c[0x0][0x3c8] ;  /* 0x0000f200ff067b82 */ /* 0x000e220000000a00 */
[----:B------:R-:W-:-:S06]  /*90e0*/  DMUL R2, R2, R10 ;  /* 0x0000000a02027228 */ /* 0x000fcc0000000000 */
[----:B------:R-:W-:-:S08]  /*90f0*/  DFMA R16, R16, R12, R54 ;  /* 0x0000000c1010722b */ /* 0x000fd00000000036 */
[----:B------:R-:W-:Y:S01]  /*9100*/  DADD R16, R16, R8 ;  /* 0x0000000010107229 */ /* 0x000fe20000000008 */
[----:B------:R-:W1:Y:S07]  /*9110*/  LDC.64 R8, c[0x0][0x3d0] ;  /* 0x0000f400ff087b82 */ /* 0x000e6e0000000a00 */
[----:B------:R-:W-:Y:S01]  /*9120*/  DMUL R16, R46, R16 ;  /* 0x000000102e107228 */ /* 0x000fe20000000000 */
[----:B0-----:R-:W-:-:S07]  /*9130*/  IMAD.WIDE R6, R50, 0x8, R6 ;  /* 0x0000000832067825 */ /* 0x001fce00078e0206 */
[----:B------:R-:W-:-:S08]  /*9140*/  DMUL R16, R42, R16 ;  /* 0x000000102a107228 */ /* 0x000fd00000000000 */
[----:B------:R-:W-:Y:S01]  /*9150*/  DMUL R16, R4, R16 ;  /* 0x0000001004107228 */ /* 0x000fe20000000000 */
[----:B-1----:R-:W-:-:S06]  /*9160*/  IMAD.WIDE R8, R50, 0x8, R8 ;  /* 0x0000000832087825 */ /* 0x002fcc00078e0208 */
[----:B------:R-:W-:Y:S04]  /*9170*/  STG.E.64 desc[UR6][R6.64], R16 ;  /* 0x0000001006007986 */ /* 0x000fe8000c101b06 */
[----:B------:R-:W-:Y:S01]  /*9180*/  STG.E.64 desc[UR6][R8.64], R2 ;  /* 0x0000000208007986 */ /* 0x000fe2000c101b06 */
[----:B------:R-:W-:Y:S05]  /*9190*/  EXIT ;  /* 0x000000000000794d */ /* 0x000fea0003800000 */
.L_x_153:
[----:B------:R-:W-:-:S13]  /*91a0*/  ISETP.NE.AND P0, PT, R0, 0x7, PT ;  /* 0x000000070000780c */ /* 0x000fda0003f05270 */
[----:B------:R-:W-:Y:S05]  /*91b0*/  @!P0 BRA `(.L_x_167) ;  /* 0x0000002000308947 */ /* 0x000fea0003800000 */
[----:B------:R-:W-:-:S13]  /*91c0*/  ISETP.NE.AND P0, PT, R0, 0x8, PT ;  /* 0x000000080000780c */ /* 0x000fda0003f05270 */
[----:B------:R-:W-:Y:S05]  /*91d0*/  @!P0 BRA `(.L_x_168) ;  /* 0x0000001400a48947 */ /* 0x000fea0003800000 */
[----:B------:R-:W-:-:S13]  /*91e0*/  ISETP.NE.AND P0, PT, R0, 0x9, PT ;  /* 0x000000090000780c */ /* 0x000fda0003f05270 */
[----:B------:R-:W-:Y:S05]  /*91f0*/  @!P0 BRA `(.L_x_169) ;  /* 0x0000000c00188947 */ /* 0x000fea0003800000 */
.L_x_47:
[----:B------:R-:W-:Y:S05]  /*9200*/  BSYNC.RECONVERGENT B0 ;  /* 0x0000000000007941 */ /* 0x000fea0003800200 */
.L_x_43:
[----:B------:R-:W0:Y:S01]  /*9210*/  MUFU.RCP64H R9, 6 ;  /* 0x4018000000097908 */ /* 0x000e220000001800 */
[----:B------:R-:W-:Y:S01]  /*9220*/  IMAD.MOV.U32 R10, RZ, RZ, 0x0 ;  /* 0x00000000ff0a7424 */ /* 0x000fe200078e00ff */
[----:B------:R-:W-:Y:S01]  /*9230*/  MOV R8, 0x1 ;  /* 0x0000000100087802 */ /* 0x000fe20000000f00 */
[----:B------:R-:W-:Y:S01]  /*9240*/  IMAD.MOV.U32 R11, RZ, RZ, 0x40180000 ;  /* 0x40180000ff0b7424 */ /* 0x000fe200078e00ff */
[----:B------:R-:W-:Y:S05]  /*9250*/  BSSY.RECONVERGENT B0, `(.L_x_170) ;  /* 0x0000014000007945 */ /* 0x000fea0003800200 */
[----:B0-----:R-:W-:-:S08]  /*9260*/  DFMA R12, R8, -R10, 1 ;  /* 0x3ff00000080c742b */ /* 0x001fd0000000080a */
[----:B------:R-:W-:-:S08]  /*9270*/  DFMA R12, R12, R12, R12 ;  /* 0x0000000c0c0c722b */ /* 0x000fd0000000000c */
        /* <DEDUP_REMOVED lines=17> */
.L_x_171:
[----:B------:R-:W-:Y:S05]  /*9390*/  BSYNC.RECONVERGENT B0 ;  /* 0x0000000000007941 */ /* 0x000fea0003800200 */
.L_x_170:
        /* <DEDUP_REMOVED lines=24> */
.L_x_173:
[----:B------:R-:W-:Y:S05]  /*9520*/  BSYNC.RECONVERGENT B0 ;  /* 0x0000000000007941 */ /* 0x000fea0003800200 */
.L_x_172:
[----:B------:R-:W0:Y:S01]  /*9530*/  MUFU.RCP64H R9, 6 ;  /* 0x4018000000097908 */ /* 0x000e220000001800 */
[----:B------:R-:W-:Y:S01]  /*9540*/  IMAD.MOV.U32 R12, RZ, RZ, 0x0 ;  /* 0x00000000ff0c7424 */ /* 0x000fe200078e00ff */
[----:B------:R-:W-:Y:S01]  /*9550*/  MOV R13, 0x40180000 ;  /* 0x40180000000d7802 */ /* 0x000fe20000000f00 */
[----:B------:R-:W-:Y:S01]  /*9560*/  IMAD.MOV.U32 R8, RZ, RZ, 0x1 ;  /* 0x00000001ff087424 */ /* 0x000fe200078e00ff */
[----:B------:R-:W-:Y:S01]  /*9570*/  BSSY.RECONVERGENT B0, `(.L_x_174) ;  /* 0x0000015000007945 */ /* 0x000fe20003800200 */
[----:B------:R-:W-:-:S04]  /*9580*/  DADD R18, R54, R18 ;  /* 0x0000000036127229 */ /* 0x000fc80000000012 */
        /* <DEDUP_REMOVED lines=17> */
[----:B------:R-:W-:Y:S01]  /*96a0*/  MOV R16, R54 ;  /* 0x0000003600107202 */ /* 0x000fe20000000f00 */
[----:B------:R-:W-:-:S07]  /*96b0*/  IMAD.MOV.U32 R17, RZ, RZ, R55 ;  /* 0x000000ffff117224 */ /* 0x000fce00078e0037 */
.L_x_175:
[----:B------:R-:W-:Y:S05]  /*96c0*/  BSYNC.RECONVERGENT B0 ;  /* 0x0000000000007941 */ /* 0x000fea0003800200 */
.L_x_174:
[----:B------:R-:W0:Y:S01]  /*96d0*/  MUFU.RCP64H R9, 6 ;  /* 0x4018000000097908 */ /* 0x000e220000001800 */
[----:B------:R-:W-:Y:S02]  /*96e0*/  HFMA2 R13, -RZ, RZ, 2.046875, 0 ;  /* 0x40180000ff0d7431 */ /* 0x000fe400000001ff */
[----:B------:R-:W-:Y:S01]  /*96f0*/  IMAD.MOV.U32 R12, RZ, RZ, 0x0 ;  /* 0x00000000ff0c7424 */ /* 0x000fe200078e00ff */
[----:B------:R-:W-:Y:S01]  /*9700*/  DMUL R56, R44, R10 ;  /* 0x0000000a2c387228 */ /* 0x000fe20000000000 */
[----:B------:R-:W-:Y:S01]  /*9710*/  IMAD.MOV.U32 R8, RZ, RZ, 0x1 ;  /* 0x00000001ff087424 */ /* 0x000fe200078e00ff */
[----:B------:R-:W-:Y:S08]  /*9720*/  BSSY.RECONVERGENT B0, `(.L_x_176) ;  /* 0x0000010000007945 */ /* 0x000ff00003800200 */
        /* <DEDUP_REMOVED lines=15> */
.L_x_177:
[----:B------:R-:W-:Y:S05]  /*9820*/  BSYNC.RECONVERGENT B0 ;  /* 0x0000000000007941 */ /* 0x000fea0003800200 */
.L_x_176:
[----:B------:R-:W0:Y:S01]  /*9830*/  MUFU.RCP64H R9, 6 ;  /* 0x4018000000097908 */ /* 0x000e220000001800 */
[----:B------:R-:W-:Y:S01]  /*9840*/  MOV R12, 0x0 ;  /* 0x00000000000c7802 */ /* 0x000fe20000000f00 */
[----:B------:R-:W-:Y:S01]  /*9850*/  IMAD.MOV.U32 R13, RZ, RZ, 0x40180000 ;  /* 0x40180000ff0d7424 */ /* 0x000fe200078e00ff */
[----:B------:R-:W-:Y:S01]  /*9860*/  DADD R16, R54, R16 ;  /* 0x0000000036107229 */ /* 0x000fe20000000010 */
        /* <DEDUP_REMOVED lines=12> */
[----:B------:R-:W-:Y:S02]  /*9930*/  DFMA R12, R12, R14, R8 ;  /* 0x0000000e0c0c722b */ /* 0x000fe40000000008 */
[----:B------:R-:W-:-:S08]  /*9940*/  DMUL R14, R18, R16 ;  /* 0x00000010120e7228 */ /* 0x000fd00000000000 */
        /* <DEDUP_REMOVED lines=8> */
.L_x_179:
[----:B------:R-:W-:Y:S05]  /*99d0*/  BSYNC.RECONVERGENT B0 ;  /* 0x0000000000007941 */ /* 0x000fea0003800200 */
.L_x_178:
[----:B------:R-:W0:Y:S01]  /*99e0*/  MUFU.RCP64H R9, 6 ;  /* 0x4018000000097908 */ /* 0x000e220000001800 */
[----:B------:R-:W-:Y:S01]  /*99f0*/  MOV R20, 0x0 ;  /* 0x0000000000147802 */ /* 0x000fe20000000f00 */
        /* <DEDUP_REMOVED lines=19> */
.L_x_181:
[----:B------:R-:W-:Y:S05]  /*9b30*/  BSYNC.RECONVERGENT B0 ;  /* 0x0000000000007941 */ /* 0x000fea0003800200 */
.L_x_180:
[----:B------:R-:W0:Y:S01]  /*9b40*/  MUFU.RCP64H R9, 6 ;  /* 0x4018000000097908 */ /* 0x000e220000001800 */
[----:B------:R-:W-:Y:S01]  /*9b50*/  IMAD.MOV.U32 R20, RZ, RZ, 0x0 ;  /* 0x00000000ff147424 */ /* 0x000fe200078e00ff */
[----:B------:R-:W-:Y:S01]  /*9b60*/  MOV R8, 0x1 ;  /* 0x0000000100087802 */ /* 0x000fe20000000f00 */
[----:B------:R-:W-:Y:S01]  /*9b70*/  IMAD.MOV.U32 R21, RZ, RZ, 0x40180000 ;  /* 0x40180000ff157424 */ /* 0x000fe200078e00ff */
[----:B------:R-:W-:Y:S01]  /*9b80*/  DADD R12, R54, R12 ;  /* 0x00000000360c7229 */ /* 0x000fe2000000000c */
[----:B------:R-:W-:-:S04]  /*9b90*/  FSETP.GEU.AND P1, PT, |R11|, 6.5827683646048100446e-37, PT ;  /* 0x036000000b00780b */ /* 0x000fc80003f2e200 */
[----:B0-----:R-:W-:-:S08]  /*9ba0*/  DFMA R22, R8, -R20, 1 ;  /* 0x3ff000000816742b */ /* 0x001fd00000000814 */
[----:B------:R-:W-:-:S08]  /*9bb0*/  DFMA R22, R22, R22, R22 ;  /* 0x000000161616722b */ /* 0x000fd00000000016 */
[----:B------:R-:W-:Y:S01]  /*9bc0*/  DFMA R22, R8, R22, R8 ;  /* 0x000000160816722b */ /* 0x000fe20000000008 */
[----:B------:R-:W0:Y:S07]  /*9bd0*/  LDC.64 R8, c[0x0][0x3b8] ;  /* 0x0000ee00ff087b82 */ /* 0x000e2e0000000a00 */
[----:B------:R-:W-:-:S08]  /*9be0*/  DFMA R20, R22, -R20, 1 ;  /* 0x3ff000001614742b */ /* 0x000fd00000000814 */
[----:B------:R-:W-:Y:S02]  /*9bf0*/  DFMA R24, R22, R20, R22 ;  /* 0x000000141618722b */ /* 0x000fe40000000016 */
[----:B------:R-:W-:-:S06]  /*9c00*/  DMUL R20, R14, R12 ;  /* 0x0000000c0e147228 */ /* 0x000fcc0000000000 */
[----:B------:R-:W-:Y:S01]  /*9c10*/  DMUL R26, R24, R10 ;  /* 0x0000000a181a7228 */ /* 0x000fe20000000000 */
[----:B0-----:R-:W-:Y:S01]  /*9c20*/  IMAD.WIDE R22, R50, 0x8, R8 ;  /* 0x0000000832167825 */ /* 0x001fe200078e0208 */
[----:B------:R-:W-:-:S04]  /*9c30*/  DMUL R8, R46, 0.5 ;  /* 0x3fe000002e087828 */ /* 0x000fc80000000000 */
[----:B------:R0:W-:Y:S02]  /*9c40*/  STG.E.64 desc[UR6][R22.64], R20 ;  /* 0x0000001416007986 */ /* 0x0001e4000c101b06 */
[----:B------:R-:W-:-:S08]  /*9c50*/  DFMA R54, R26, -6, R10 ;  /* 0xc01800001a36782b */ /* 0x000fd0000000000a */
[----:B------:R-:W-:-:S10]  /*9c60*/  DFMA R54, R24, R54, R26 ;  /* 0x000000361836722b */ /* 0x000fd4000000001a */
[----:B------:R-:W-:-:S05]  /*9c70*/  FFMA R0, RZ, 2.375, R55 ;  /* 0x40180000ff007823 */ /* 0x000fca0000000037 */
[----:B------:R-:W-:-:S13]  /*9c80*/  FSETP.GT.AND P0, PT, |R0|, 1.469367938527859385e-39, PT ;  /* 0x001000000000780b */ /* 0x000fda0003f04200 */
[----:B0-----:R-:W-:Y:S05]  /*9c90*/  @P0 BRA P1, `(.L_x_182) ;  /* 0x0000000000140947 */ /* 0x001fea0000800000 */
[----:B------:R-:W-:Y:S01]  /*9ca0*/  IMAD.MOV.U32 R56, RZ, RZ, R10 ;  /* 0x000000ffff387224 */ /* 0x000fe200078e000a */
[----:B------:R-:W-:Y:S01]  /*9cb0*/  MOV R55, 0x40180000 ;  /* 0x4018000000377802 */ /* 0x000fe20000000f00 */
[----:B------:R-:W-:Y:S01]  /*9cc0*/  IMAD.MOV.U32 R57, RZ, RZ, R11 ;  /* 0x000000ffff397224 */ /* 0x000fe200078e000b */
[----:B------:R-:W-:-:S07]  /*9cd0*/  MOV R0, 0x9cf0 ;  /* 0x00009cf000007802 */ /* 0x000fce0000000f00 */
[----:B------:R-:W-:Y:S05]  /*9ce0*/  CALL.REL.NOINC `($__internal_1_$__cuda_sm20_div_rn_f64_full) ;  /* 0x0000001c00e87944 */ /* 0x000fea0003c00000 */
.L_x_182:
[----:B------:R-:W-:Y:S01]  /*9cf0*/  DMUL R10, R44, 0.5 ;  /* 0x3fe000002c0a7828 */ /* 0x000fe20000000000 */
[----:B------:R-:W0:Y:S01]  /*9d00*/  LDC.64 R20, c[0x0][0x3c8] ;  /* 0x0000f200ff147b82 */ /* 0x000e220000000a00 */
[----:B------:R-:W-:Y:S02]  /*9d10*/  DFMA R8, R46, R8, R54 ;  /* 0x000000082e08722b */ /* 0x000fe40000000036 */
[----:B------:R-:W-:-:S04]  /*9d20*/  DMUL R22, R42, 0.5 ;  /* 0x3fe000002a167828 */ /* 0x000fc80000000000 */
[--C-:B------:R-:W-:Y:S01]  /*9d30*/  DFMA R44, R44, R10, R54.reuse ;  /* 0x0000000a2c2c722b */ /* 0x100fe20000000036 */
[----:B------:R-:W1:Y:S01]  /*9d40*/  LDC.64 R24, c[0x0][0x3d0] ;  /* 0x0000f400ff187b82 */ /* 0x000e620000000a00 */
[----:B------:R-:W-:Y:S02]  /*9d50*/  DMUL R8, R16, R8 ;  /* 0x0000000810087228 */ /* 0x000fe40000000000 */
[----:B------:R-:W-:-:S04]  /*9d60*/  DFMA R42, R42, R22, R54 ;  /* 0x000000162a2a722b */ /* 0x000fc80000000036 */
[----:B------:R-:W-:Y:S01]  /*9d70*/  DMUL R44, R18, R44 ;  /* 0x0000002c122c7228 */ /* 0x000fe20000000000 */
[----:B------:R-:W2:Y:S01]  /*9d80*/  LDC.64 R10, c[0x0][0x3c0] ;  /* 0x0000f000ff0a7b82 */ /* 0x000ea20000000a00 */
[----:B------:R-:W-:Y:S02]  /*9d90*/  DMUL R8, R12, R8 ;  /* 0x000000080c087228 */ /* 0x000fe40000000000 */
[----:B------:R-:W-:-:S04]  /*9da0*/  DMUL R42, R14, R42 ;  /* 0x0000002a0e2a7228 */ /* 0x000fc80000000000 */
[----:B------:R-:W-:Y:S01]  /*9db0*/  DMUL R44, R12, R44 ;  /* 0x0000002c0c2c7228 */ /* 0x000fe20000000000 */
[----:B0-----:R-:W-:Y:S01]  /*9dc0*/  IMAD.WIDE R20, R50, 0x8, R20 ;  /* 0x0000000832147825 */ /* 0x001fe200078e0214 */
[----:B------:R-:W-:Y:S02]  /*9dd0*/  DMUL R8, R6, R8 ;  /* 0x0000000806087228 */ /* 0x000fe40000000000 */
[----:B------:R-:W-:-:S04]  /*9de0*/  DMUL R42, R2, R42 ;  /* 0x0000002a022a7228 */ /* 0x000fc80000000000 */
[----:B------:R-:W-:Y:S01]  /*9df0*/  DMUL R44, R4, R44 ;  /* 0x0000002c042c7228 */ /* 0x000fe20000000000 */
[----:B-1----:R-:W-:-:S04]  /*9e00*/  IMAD.WIDE R24, R50, 0x8, R24 ;  /* 0x0000000832187825 */ /* 0x002fc800078e0218 */
[----:B--2---:R-:W-:-:S05]  /*9e10*/  IMAD.WIDE R10, R50, 0x8, R10 ;  /* 0x00000008320a7825 */ /* 0x004fca00078e020a */
[----:B------:R-:W-:Y:S04]  /*9e20*/  STG.E.64 desc[UR6][R10.64], R8 ;  /* 0x000000080a007986 */ /* 0x000fe8000c101b06 */
[----:B------:R-:W-:Y:S04]  /*9e30*/  STG.E.64 desc[UR6][R20.64], R44 ;  /* 0x0000002c14007986 */ /* 0x000fe8000c101b06 */
[----:B------:R-:W-:Y:S01]  /*9e40*/  STG.E.64 desc[UR6][R24.64], R42 ;  /* 0x0000002a18007986 */ /* 0x000fe2000c101b06 */
[----:B------:R-:W-:Y:S05]  /*9e50*/  EXIT ;  /* 0x000000000000794d */ /* 0x000fea0003800000 */
.L_x_169:
        /* <DEDUP_REMOVED lines=24> */
.L_x_184:
[----:B------:R-:W-:Y:S05]  /*9fe0*/  BSYNC.RECONVERGENT B2 ;  /* 0x0000000000027941 */ /* 0x000fea0003800200 */
.L_x_183:
        /* <DEDUP_REMOVED lines=24> */
.L_x_186:
[----:B------:R-:W-:Y:S05]  /*a170*/  BSYNC.RECONVERGENT B2 ;  /* 0x0000000000027941 */ /* 0x000fea0003800200 */
.L_x_185:
        /* <DEDUP_REMOVED lines=25> */
.L_x_188:
[----:B------:R-:W-:Y:S05]  /*a310*/  BSYNC.RECONVERGENT B2 ;  /* 0x0000000000027941 */ /* 0x000fea0003800200 */
.L_x_187:
        /* <DEDUP_REMOVED lines=21> */
.L_x_190:
[----:B------:R-:W-:Y:S05]  /*a470*/  BSYNC.RECONVERGENT B2 ;  /* 0x0000000000027941 */ /* 0x000fea0003800200 */
.L_x_189:
[----:B------:R-:W0:Y:S01]  /*a480*/  MUFU.RCP64H R19, 6 ;  /* 0x4018000000137908 */ /* 0x000e220000001800 */
[----:B------:R-:W1:Y:S01]  /*a490*/  LDC.64 R16, c[0x0][0x3a8] ;  /* 0x0000ea00ff107b82 */ /* 0x000e620000000a00 */
[----:B------:R-:W-:Y:S01]  /*a4a0*/  MOV R24, 0x0 ;  /* 0x0000000000187802 */ /* 0x000fe20000000f00 */
[----:B------:R-:W-:Y:S01]  /*a4b0*/  IMAD.MOV.U32 R25, RZ, RZ, 0x40180000 ;  /* 0x40180000ff197424 */ /* 0x000fe200078e00ff */
[----:B------:R-:W-:Y:S01]  /*a4c0*/  DADD R22, R46, R46 ;  /* 0x000000002e167229 */ /* 0x000fe2000000002e */
[----:B------:R-:W-:Y:S01]  /*a4d0*/  IMAD.MOV.U32 R18, RZ, RZ, 0x1 ;  /* 0x00000001ff127424 */ /* 0x000fe200078e00ff */
[----:B------:R-:W-:Y:S01]  /*a4e0*/  MOV R20, 0x0 ;  /* 0x0000000000147802 */ /* 0x000fe20000000f00 */
[----:B------:R-:W-:Y:S01]  /*a4f0*/  IMAD.MOV.U32 R21, RZ, RZ, 0x40080000 ;  /* 0x40080000ff157424 */ /* 0x000fe200078e00ff */
[----:B------:R-:W-:Y:S01]  /*a500*/  DADD R10, R54, R10 ;  /* 0x00000000360a7229 */ /* 0x000fe2000000000a */
[----:B------:R-:W-:Y:S02]  /*a510*/  FSETP.GEU.AND P1, PT, |R9|, 6.5827683646048100446e-37, PT ;  /* 0x036000000900780b */ /* 0x000fe40003f2e200 */
[----:B0-----:R-:W-:-:S08]  /*a520*/  DFMA R14, R18, -R24, 1 ;  /* 0x3ff00000120e742b */ /* 0x001fd00000000818 */
[----:B------:R-:W-:Y:S02]  /*a530*/  DFMA R26, R14, R14, R14 ;  /* 0x0000000e0e1a722b */ /* 0x000fe4000000000e */
[----:B------:R-:W-:Y:S02]  /*a540*/  DMUL R14, R46, R46 ;  /* 0x0000002e2e0e7228 */ /* 0x000fe40000000000 */
[----:B-1----:R-:W-:-:S04]  /*a550*/  DMUL R16, R16, R16 ;  /* 0x0000001010107228 */ /* 0x002fc80000000000 */
[----:B------:R-:W-:Y:S02]  /*a560*/  DFMA R26, R18, R26, R18 ;  /* 0x0000001a121a722b */ /* 0x000fe40000000012 */
[----:B------:R-:W-:Y:S02]  /*a570*/  DFMA R18, -R46, R14, R14 ;  /* 0x0000000e2e12722b */ /* 0x000fe4000000010e */
[----:B------:R-:W-:Y:S02]  /*a580*/  DFMA R22, R14, -3, R22 ;  /* 0xc00800000e16782b */ /* 0x000fe40000000016 */
[----:B------:R-:W-:Y:S02]  /*a590*/  DFMA R20, R16, R20, -2 ;  /* 0xc00000001014742b */ /* 0x000fe40000000014 */
[----:B------:R-:W-:Y:S01]  /*a5a0*/  DFMA R14, R26, -R24, 1 ;  /* 0x3ff000001a0e742b */ /* 0x000fe20000000818 */
[----:B------:R-:W0:Y:S05]  /*a5b0*/  LDC.64 R24, c[0x0][0x3c0] ;  /* 0x0000f000ff187b82 */ /* 0x000e2a0000000a00 */
[----:B------:R-:W-:-:S02]  /*a5c0*/  DFMA R18, R46, -R20, R18 ;  /* 0x800000142e12722b */ /* 0x000fc40000000012 */
[----:B------:R-:W-:Y:S02]  /*a5d0*/  DFMA R26, R26, R14, R26 ;  /* 0x0000000e1a1a722b */ /* 0x000fe4000000001a */
[----:B------:R-:W-:Y:S01]  /*a5e0*/  DADD R22, -R20, R22 ;  /* 0x0000000014167229 */ /* 0x000fe20000000116 */
[----:B------:R-:W1:Y:S03]  /*a5f0*/  LDC.64 R20, c[0x0][0x3b8] ;  /* 0x0000ee00ff147b82 */ /* 0x000e660000000a00 */
[----:B------:R-:W-:Y:S02]  /*a600*/  DADD R14, R16, R18 ;  /* 0x00000000100e7229 */ /* 0x000fe40000000012 */
[----:B------:R-:W-:Y:S02]  /*a610*/  DMUL R54, R26, R8 ;  /* 0x000000081a367228 */ /* 0x000fe40000000000 */
[----:B------:R-:W-:-:S02]  /*a620*/  DMUL R16, R12, R10 ;  /* 0x0000000a0c107228 */ /* 0x000fc40000000000 */
[----:B------:R-:W-:Y:S02]  /*a630*/  DMUL R18, R22, 0.5 ;  /* 0x3fe0000016127828 */ /* 0x000fe40000000000 */
[----:B------:R-:W-:Y:S02]  /*a640*/  DMUL R14, R14, 0.5 ;  /* 0x3fe000000e0e7828 */ /* 0x000fe40000000000 */
[----:B------:R-:W-:Y:S01]  /*a650*/  DFMA R22, R54, -6, R8 ;  /* 0xc01800003616782b */ /* 0x000fe20000000008 */
[----:B0-----:R-:W-:-:S03]  /*a660*/  IMAD.WIDE R24, R50, 0x8, R24 ;  /* 0x0000000832187825 */ /* 0x001fc600078e0218 */
[C---:B------:R-:W-:Y:S02]  /*a670*/  DMUL R18, R16.reuse, R18 ;  /* 0x0000001210127228 */ /* 0x040fe40000000000 */
[----:B------:R-:W-:Y:S02]  /*a680*/  DMUL R16, R16, R14 ;  /* 0x0000000e10107228 */ /* 0x000fe40000000000 */
[----:B------:R-:W-:-:S04]  /*a690*/  DFMA R54, R26, R22, R54 ;  /* 0x000000161a36722b */ /* 0x000fc80000000036 */
[----:B------:R-:W-:Y:S01]  /*a6a0*/  DMUL R18, R6, R18 ;  /* 0x0000001206127228 */ /* 0x000fe20000000000 */
[----:B-1----:R-:W-:Y:S01]  /*a6b0*/  IMAD.WIDE R20, R50, 0x8, R20 ;  /* 0x0000000832147825 */ /* 0x002fe200078e0214 */
[----:B------:R-:W-:-:S04]  /*a6c0*/  DMUL R6, R44, 0.5 ;  /* 0x3fe000002c067828 */ /* 0x000fc80000000000 */
[----:B------:R0:W-:Y:S01]  /*a6d0*/  STG.E.64 desc[UR6][R20.64], R16 ;  /* 0x0000001014007986 */ /* 0x0001e2000c101b06 */
[----:B------:R-:W-:-:S03]  /*a6e0*/  FFMA R0, RZ, 2.375, R55 ;  /* 0x40180000ff007823 */ /* 0x000fc60000000037 */
[----:B------:R0:W-:Y:S02]  /*a6f0*/  STG.E.64 desc[UR6][R24.64], R18 ;  /* 0x0000001218007986 */ /* 0x0001e4000c101b06 */
[----:B------:R-:W-:-:S13]  /*a700*/  FSETP.GT.AND P0, PT, |R0|, 1.469367938527859385e-39, PT ;  /* 0x001000000000780b */ /* 0x000fda0003f04200 */
[----:B0-----:R-:W-:Y:S05]  /*a710*/  @P0 BRA P1, `(.L_x_191) ;  /* 0x0000000000140947 */ /* 0x001fea0000800000 */
[----:B------:R-:W-:Y:S01]  /*a720*/  IMAD.MOV.U32 R56, RZ, RZ, R8 ;  /* 0x000000ffff387224 */ /* 0x000fe200078e0008 */
[----:B------:R-:W-:Y:S01]  /*a730*/  MOV R57, R9 ;  /* 0x0000000900397202 */ /* 0x000fe20000000f00 */
[----:B------:R-:W-:Y:S01]  /*a740*/  IMAD.MOV.U32 R55, RZ, RZ, 0x40180000 ;  /* 0x40180000ff377424 */ /* 0x000fe200078e00ff */
[----:B------:R-:W-:-:S07]  /*a750*/  MOV R0, 0xa770 ;  /* 0x0000a77000007802 */ /* 0x000fce0000000f00 */
[----:B------:R-:W-:Y:S05]  /*a760*/  CALL.REL.NOINC `($__internal_1_$__cuda_sm20_div_rn_f64_full) ;  /* 0x0000001400487944 */ /* 0x000fea0003c00000 */
.L_x_191:
[----:B------:R-:W-:Y:S01]  /*a770*/  DMUL R8, R42, 0.5 ;  /* 0x3fe000002a087828 */ /* 0x000fe20000000000 */
[----:B------:R-:W0:Y:S01]  /*a780*/  LDC.64 R16, c[0x0][0x3d0] ;  /* 0x0000f400ff107b82 */ /* 0x000e220000000a00 */
[----:B------:R-:W-:-:S06]  /*a790*/  DFMA R6, R44, R6, R54 ;  /* 0x000000062c06722b */ /* 0x000fcc0000000036 */
[----:B------:R-:W-:Y:S02]  /*a7a0*/  DFMA R42, R42, R8, R54 ;  /* 0x000000082a2a722b */ /* 0x000fe40000000036 */
[----:B------:R-:W1:Y:S01]  /*a7b0*/  LDC.64 R8, c[0x0][0x3c8] ;  /* 0x0000f200ff087b82 */ /* 0x000e620000000a00 */
[----:B------:R-:W-:-:S05]  /*a7c0*/  DMUL R6, R12, R6 ;  /* 0x000000060c067228 */ /* 0x000fca0000000000 */
[----:B------:R-:W-:-:S03]  /*a7d0*/  DMUL R42, R10, R42 ;  /* 0x0000002a0a2a7228 */ /* 0x000fc60000000000 */
[----:B------:R-:W-:-:S05]  /*a7e0*/  DMUL R6, R6, R14 ;  /* 0x0000000e06067228 */ /* 0x000fca0000000000 */
[----:B------:R-:W-:Y:S01]  /*a7f0*/  DMUL R42, R42, R14 ;  /* 0x0000000e2a2a7228 */ /* 0x000fe20000000000 */
[----:B0-----:R-:W-:Y:S02]  /*a800*/  IMAD.WIDE R16, R50, 0x8, R16 ;  /* 0x0000000832107825 */ /* 0x001fe400078e0210 */
[----:B------:R-:W-:-:S05]  /*a810*/  DMUL R6, R4, R6 ;  /* 0x0000000604067228 */ /* 0x000fca0000000000 */
[----:B------:R-:W-:Y:S01]  /*a820*/  DMUL R42, R2, R42 ;  /* 0x0000002a022a7228 */ /* 0x000fe20000000000 */
[----:B-1----:R-:W-:-:S05]  /*a830*/  IMAD.WIDE R8, R50, 0x8, R8 ;  /* 0x0000000832087825 */ /* 0x002fca00078e0208 */
[----:B------:R-:W-:Y:S04]  /*a840*/  STG.E.64 desc[UR6][R8.64], R6 ;  /* 0x0000000608007986 */ /* 0x000fe8000c101b06 */
[----:B------:R-:W-:Y:S01]  /*a850*/  STG.E.64 desc[UR6][R16.64], R42 ;  /* 0x0000002a10007986 */ /* 0x000fe2000c101b06 */
[----:B------:R-:W-:Y:S05]  /*a860*/  EXIT ;  /* 0x000000000000794d */ /* 0x000fea0003800000 */
.L_x_168:
        /* <DEDUP_REMOVED lines=24> */
.L_x_193:
[----:B------:R-:W-:Y:S05]  /*a9f0*/  BSYNC.RECONVERGENT B2 ;  /* 0x0000000000027941 */ /* 0x000fea0003800200 */
.L_x_192:
[----:B------:R-:W0:Y:S01]  /*aa00*/  MUFU.RCP64H R11, 6 ;  /* 0x40180000000b7908 */ /* 0x000e220000001800 */
[----:B------:R-:W1:Y:S01]  /*aa10*/  LDC.64 R16, c[0x0][0x3a8] ;  /* 0x0000ea00ff107b82 */ /* 0x000e620000000a00 */
[----:B------:R-:W-:Y:S02]  /*aa20*/  HFMA2 R13, -RZ, RZ, 2.046875, 0 ;  /* 0x40180000ff0d7431 */ /* 0x000fe400000001ff */
        /* <DEDUP_REMOVED lines=21> */
.L_x_195:
[----:B------:R-:W-:Y:S05]  /*ab80*/  BSYNC.RECONVERGENT B2 ;  /* 0x0000000000027941 */ /* 0x000fea0003800200 */
.L_x_194:
[----:B------:R-:W0:Y:S01]  /*ab90*/  MUFU.RCP64H R9, 6 ;  /* 0x4018000000097908 */ /* 0x000e220000001800 */
[----:B------:R-:W-:Y:S01]  /*aba0*/  MOV R10, 0x0 ;  /* 0x00000000000a7802 */ /* 0x000fe20000000f00 */
[----:B------:R-:W-:Y:S01]  /*abb0*/  IMAD.MOV.U32 R11, RZ, RZ, 0x40180000 ;  /* 0x40180000ff0b7424 */ /* 0x000fe200078e00ff */
[----:B------:R-:W-:Y:S01]  /*abc0*/  BSSY.RECONVERGENT B2, `(.L_x_196) ;  /* 0x0000016000027945 */ /* 0x000fe20003800200 */
[----:B------:R-:W-:Y:S01]  /*abd0*/  IMAD.MOV.U32 R8, RZ, RZ, 0x1 ;  /* 0x00000001ff087424 */ /* 0x000fe200078e00ff */
[----:B------:R-:W-:-:S05]  /*abe0*/  DADD R22, R54, R22 ;  /* 0x0000000036167229 */ /* 0x000fca0000000016 */
        /* <DEDUP_REMOVED lines=19> */
.L_x_197:
[----:B------:R-:W-:Y:S05]  /*ad20*/  BSYNC.RECONVERGENT B2 ;  /* 0x0000000000027941 */ /* 0x000fea0003800200 */
.L_x_196:
        /* <DEDUP_REMOVED lines=21> */
.L_x_199:
[----:B------:R-:W-:Y:S05]  /*ae80*/  BSYNC.RECONVERGENT B2 ;  /* 0x0000000000027941 */ /* 0x000fea0003800200 */
.L_x_198:
[----:B------:R-:W0:Y:S01]  /*ae90*/  MUFU.RCP64H R11, 6 ;  /* 0x40180000000b7908 */ /* 0x000e220000001800 */
[----:B------:R-:W-:Y:S01]  /*aea0*/  IMAD.MOV.U32 R18, RZ, RZ, 0x0 ;  /* 0x00000000ff127424 */ /* 0x000fe200078e00ff */
[----:B------:R-:W-:Y:S01]  /*aeb0*/  MOV R10, 0x1 ;  /* 0x00000001000a7802 */ /* 0x000fe20000000f00 */
[----:B------:R-:W-:Y:S01]  /*aec0*/  IMAD.MOV.U32 R19, RZ, RZ, 0x40180000 ;  /* 0x40180000ff137424 */ /* 0x000fe200078e00ff */
[----:B------:R-:W1:Y:S01]  /*aed0*/  LDC.64 R8, c[0x0][0x3a8] ;  /* 0x0000ea00ff087b82 */ /* 0x000e620000000a00 */
[----:B------:R-:W-:Y:S01]  /*aee0*/  DMUL R14, R44, R44 ;  /* 0x0000002c2c0e7228 */ /* 0x000fe20000000000 */
[----:B------:R-:W-:Y:S01]  /*aef0*/  FSETP.GEU.AND P1, PT, |R17|, 6.5827683646048100446e-37, PT ;  /* 0x036000001100780b */ /* 0x000fe20003f2e200 */
[----:B------:R-:W-:-:S05]  /*af00*/  DADD R20, R54, R20 ;  /* 0x0000000036147229 */ /* 0x000fca0000000014 */
[----:B------:R-:W2:Y:S01]  /*af10*/  LDC.64 R26, c[0x0][0x3b8] ;  /* 0x0000ee00ff1a7b82 */ /* 0x000ea20000000a00 */
[----:B0-----:R-:W-:-:S08]  /*af20*/  DFMA R12, R10, -R18, 1 ;  /* 0x3ff000000a0c742b */ /* 0x001fd00000000812 */
[----:B------:R-:W-:Y:S01]  /*af30*/  DFMA R24, R12, R12, R12 ;  /* 0x0000000c0c18722b */ /* 0x000fe2000000000c */
[----:B------:R-:W-:Y:S01]  /*af40*/  IMAD.MOV.U32 R12, RZ, RZ, 0x0 ;  /* 0x00000000ff0c7424 */ /* 0x000fe200078e00ff */
[----:B-1----:R-:W-:Y:S01]  /*af50*/  DMUL R8, R8, R8 ;  /* 0x0000000808087228 */ /* 0x002fe20000000000 */
[----:B------:R-:W-:-:S05]  /*af60*/  IMAD.MOV.U32 R13, RZ, RZ, 0x40080000 ;  /* 0x40080000ff0d7424 */ /* 0x000fca00078e00ff */
[----:B------:R-:W-:Y:S02]  /*af70*/  DFMA R24, R10, R24, R10 ;  /* 0x000000180a18722b */ /* 0x000fe4000000000a */
[----:B------:R-:W-:Y:S01]  /*af80*/  DFMA R10, -R44, R14, R14 ;  /* 0x0000000e2c0a722b */ /* 0x000fe2000000010e */
[----:B--2---:R-:W-:Y:S01]  /*af90*/  IMAD.WIDE R26, R50, 0x8, R26 ;  /* 0x00000008321a7825 */ /* 0x004fe200078e021a */
[----:B------:R-:W-:-:S04]  /*afa0*/  DFMA R12, R8, R12, -2 ;  /* 0xc0000000080c742b */ /* 0x000fc8000000000c */
[----:B------:R-:W-:-:S04]  /*afb0*/  DFMA R18, R24, -R18, 1 ;  /* 0x3ff000001812742b */ /* 0x000fc80000000812 */
[----:B------:R-:W-:-:S04]  /*afc0*/  DFMA R10, R44, -R12, R10 ;  /* 0x8000000c2c0a722b */ /* 0x000fc8000000000a */
[----:B------:R-:W-:Y:S02]  /*afd0*/  DFMA R28, R24, R18, R24 ;  /* 0x00000012181c722b */ /* 0x000fe40000000018 */
[----:B------:R-:W-:Y:S02]  /*afe0*/  DMUL R18, R22, R20 ;  /* 0x0000001416127228 */ /* 0x000fe40000000000 */
[----:B------:R-:W-:-:S04]  /*aff0*/  DADD R10, R8, R10 ;  /* 0x00000000080a7229 */ /* 0x000fc8000000000a */
[----:B------:R-:W-:-:S04]  /*b000*/  DMUL R54, R28, R16 ;  /* 0x000000101c367228 */ /* 0x000fc80000000000 */
[----:B------:R-:W-:-:S04]  /*b010*/  DMUL R10, R10, 0.5 ;  /* 0x3fe000000a0a7828 */ /* 0x000fc80000000000 */
[----:B------:R-:W-:-:S04]  /*b020*/  DFMA R8, R54, -6, R16 ;  /* 0xc01800003608782b */ /* 0x000fc80000000010 */
[----:B------:R-:W-:-:S04]  /*b030*/  DMUL R24, R10, R18 ;  /* 0x000000120a187228 */ /* 0x000fc80000000000 */
[----:B------:R-:W-:Y:S02]  /*b040*/  DFMA R54, R28, R8, R54 ;  /* 0x000000081c36722b */ /* 0x000fe40000000036 */
[----:B------:R-:W-:Y:S01]  /*b050*/  DMUL R8, R46, 0.5 ;  /* 0x3fe000002e087828 */ /* 0x000fe20000000000 */
[----:B------:R0:W-:Y:S07]  /*b060*/  STG.E.64 desc[UR6][R26.64], R24 ;  /* 0x000000181a007986 */ /* 0x0001ee000c101b06 */
[----:B------:R-:W-:-:S05]  /*b070*/  FFMA R0, RZ, 2.375, R55 ;  /* 0x40180000ff007823 */ /* 0x000fca0000000037 */
[----:B------:R-:W-:-:S13]  /*b080*/  FSETP.GT.AND P0, PT, |R0|, 1.469367938527859385e-39, PT ;  /* 0x001000000000780b */ /* 0x000fda0003f04200 */
[----:B0-----:R-:W-:Y:S05]  /*b090*/  @P0 BRA P1, `(.L_x_200) ;  /* 0x0000000000140947 */ /* 0x001fea0000800000 */
[----:B------:R-:W-:Y:S01]  /*b0a0*/  MOV R56, R16 ;  /* 0x0000001000387202 */ /* 0x000fe20000000f00 */
[----:B------:R-:W-:Y:S01]  /*b0b0*/  IMAD.MOV.U32 R57, RZ, RZ, R17 ;  /* 0x000000ffff397224 */ /* 0x000fe200078e0011 */
[----:B------:R-:W-:Y:S01]  /*b0c0*/  MOV R0, 0xb0f0 ;  /* 0x0000b0f000007802 */ /* 0x000fe20000000f00 */
[----:B------:R-:W-:-:S07]  /*b0d0*/  IMAD.MOV.U32 R55, RZ, RZ, 0x40180000 ;  /* 0x40180000ff377424 */ /* 0x000fce00078e00ff */
[----:B------:R-:W-:Y:S05]  /*b0e0*/  CALL.REL.NOINC `($__internal_1_$__cuda_sm20_div_rn_f64_full) ;  /* 0x0000000800e87944 */ /* 0x000fea0003c00000 */
.L_x_200:
[----:B------:R-:W-:Y:S02]  /*b0f0*/  DADD R44, R44, R44 ;  /* 0x000000002c2c7229 */ /* 0x000fe4000000002c */
[----:B------:R-:W-:Y:S02]  /*b100*/  DMUL R16, R42, 0.5 ;  /* 0x3fe000002a107828 */ /* 0x000fe40000000000 */
[----:B------:R-:W-:-:S04]  /*b110*/  DFMA R8, R46, R8, R54 ;  /* 0x000000082e08722b */ /* 0x000fc80000000036 */
[----:B------:R-:W-:Y:S02]  /*b120*/  DFMA R44, R14, -3, R44 ;  /* 0xc00800000e2c782b */ /* 0x000fe4000000002c */
[----:B------:R-:W-:Y:S01]  /*b130*/  DFMA R42, R42, R16, R54 ;  /* 0x000000102a2a722b */ /* 0x000fe20000000036 */
[----:B------:R-:W0:Y:S01]  /*b140*/  LDC.64 R14, c[0x0][0x3c8] ;  /* 0x0000f200ff0e7b82 */ /* 0x000e220000000a00 */
[----:B------:R-:W-:-:S04]  /*b150*/  DMUL R8, R20, R8 ;  /* 0x0000000814087228 */ /* 0x000fc80000000000 */
[----:B------:R-:W-:Y:S02]  /*b160*/  DADD R44, -R12, R44 ;  /* 0x000000000c2c7229 */ /* 0x000fe4000000012c */
[----:B------:R-:W-:Y:S01]  /*b170*/  DMUL R42, R22, R42 ;  /* 0x0000002a162a7228 */ /* 0x000fe20000000000 */
[----:B------:R-:W1:Y:S01]  /*b180*/  LDC.64 R12, c[0x0][0x3c0] ;  /* 0x0000f000ff0c7b82 */ /* 0x000e620000000a00 */
[----:B------:R-:W-:-:S04]  /*b190*/  DMUL R8, R10, R8 ;  /* 0x000000080a087228 */ /* 0x000fc80000000000 */
[----:B------:R-:W-:Y:S02]  /*b1a0*/  DMUL R44, R44, 0.5 ;  /* 0x3fe000002c2c7828 */ /* 0x000fe40000000000 */
[----:B------:R-:W-:Y:S01]  /*b1b0*/  DMUL R42, R10, R42 ;  /* 0x0000002a0a2a7228 */ /* 0x000fe20000000000 */
[----:B------:R-:W2:Y:S01]  /*b1c0*/  LDC.64 R16, c[0x0][0x3d0] ;  /* 0x0000f400ff107b82 */ /* 0x000ea20000000a00 */
[----:B------:R-:W-:-:S04]  /*b1d0*/  DMUL R8, R6, R8 ;  /* 0x0000000806087228 */ /* 0x000fc80000000000 */
[----:B------:R-:W-:Y:S02]  /*b1e0*/  DMUL R18, R44, R18 ;  /* 0x000000122c127228 */ /* 0x000fe40000000000 */
[----:B------:R-:W-:Y:S01]  /*b1f0*/  DMUL R42, R2, R42 ;  /* 0x0000002a022a7228 */ /* 0x000fe20000000000 */
[----:B0-----:R-:W-:-:S05]  /*b200*/  IMAD.WIDE R14, R50, 0x8, R14 ;  /* 0x00000008320e7825 */ /* 0x001fca00078e020e */
[----:B------:R-:W-:Y:S01]  /*b210*/  DMUL R18, R4, R18 ;  /* 0x0000001204127228 */ /* 0x000fe20000000000 */
[----:B-1----:R-:W-:-:S05]  /*b220*/  IMAD.WIDE R12, R50, 0x8, R12 ;  /* 0x00000008320c7825 */ /* 0x002fca00078e020c */
[----:B------:R-:W-:Y:S01]  /*b230*/  STG.E.64 desc[UR6][R12.64], R8 ;  /* 0x000000080c007986 */ /* 0x000fe2000c101b06 */
[----:B--2---:R-:W-:-:S03]  /*b240*/  IMAD.WIDE R16, R50, 0x8, R16 ;  /* 0x0000000832107825 */ /* 0x004fc600078e0210 */
[----:B------:R-:W-:Y:S04]  /*b250*/  STG.E.64 desc[UR6][R14.64], R18 ;  /* 0x000000120e007986 */ /* 0x000fe8000c101b06 */
[----:B------:R-:W-:Y:S01]  /*b260*/  STG.E.64 desc[UR6][R16.64], R42 ;  /* 0x0000002a10007986 */ /* 0x000fe2000c101b06 */
[----:B------:R-:W-:Y:S05]  /*b270*/  EXIT ;  /* 0x000000000000794d */ /* 0x000fea0003800000 */
.L_x_167:
        /* <DEDUP_REMOVED lines=24> */
.L_x_202:
[----:B------:R-:W-:Y:S05]  /*b400*/  BSYNC.RECONVERGENT B2 ;  /* 0x0000000000027941 */ /* 0x000fea0003800200 */
.L_x_201:
        /* <DEDUP_REMOVED lines=24> */
.L_x_204:
[----:B------:R-:W-:Y:S05]  /*b590*/  BSYNC.RECONVERGENT B2 ;  /* 0x0000000000027941 */ /* 0x000fea0003800200 */
.L_x_203:
        /* <DEDUP_REMOVED lines=25> */
.L_x_206:
[----:B------:R-:W-:Y:S05]  /*b730*/  BSYNC.RECONVERGENT B2 ;  /* 0x0000000000027941 */ /* 0x000fea0003800200 */
.L_x_205:
[----:B------:R-:W0:Y:S01]  /*b740*/  MUFU.RCP64H R9, 6 ;  /* 0x4018000000097908 */ /* 0x000e220000001800 */
[----:B------:R-:W-:Y:S02]  /*b750*/  HFMA2 R8, -RZ, RZ, 0, 5.9604644775390625e-08 ;  /* 0x00000001ff087431 */ /* 0x000fe400000001ff */
        /* <DEDUP_REMOVED lines=19> */
.L_x_208:
[----:B------:R-:W-:Y:S05]  /*b890*/  BSYNC.RECONVERGENT B2 ;  /* 0x0000000000027941 */ /* 0x000fea0003800200 */
.L_x_207:
        /* <DEDUP_REMOVED lines=13> */
[----:B------:R-:W-:-:S05]  /*b970*/  MOV R13, 0x40080000 ;  /* 0x40080000000d7802 */ /* 0x000fca0000000f00 */
        /* <DEDUP_REMOVED lines=24> */
.L_x_209:
        /* <DEDUP_REMOVED lines=25> */
        .weak           $__internal_1_$__cuda_sm20_div_rn_f64_full
        .type           $__internal_1_$__cuda_sm20_div_rn_f64_full,@function
        .size           $__internal_1_$__cuda_sm20_div_rn_f64_full,(.L_x_261 - $__internal_1_$__cuda_sm20_div_rn_f64_full)
$__internal_1_$__cuda_sm20_div_rn_f64_full:
[----:B------:R-:W-:Y:S01]  /*bc90*/  IMAD.MOV.U32 R65, RZ, RZ, R57 ;  /* 0x000000ffff417224 */ /* 0x000fe200078e0039 */
[----:B------:R-:W-:Y:S01]  /*bca0*/  FSETP.GEU.AND P0, PT, |R55|, 1.469367938527859385e-39, PT ;  /* 0x001000003700780b */ /* 0x000fe20003f0e200 */
[----:B------:R-:W-:Y:S01]  /*bcb0*/  IMAD.MOV.U32 R61, RZ, RZ, R55 ;  /* 0x000000ffff3d7224 */ /* 0x000fe200078e0037 */
[----:B------:R-:W-:Y:S01]  /*bcc0*/  MOV R60, UR4 ;  /* 0x00000004003c7c02 */ /* 0x000fe20008000f00 */
[----:B------:R-:W-:Y:S01]  /*bcd0*/  IMAD.MOV.U32 R64, RZ, RZ, R56 ;  /* 0x000000ffff407224 */ /* 0x000fe200078e0038 */
[----:B------:R-:W-:Y:S01]  /*bce0*/  FSETP.GEU.AND P2, PT, |R65|, 1.469367938527859385e-39, PT ;  /* 0x001000004100780b */ /* 0x000fe20003f4e200 */
[----:B------:R-:W-:Y:S01]  /*bcf0*/  IMAD.U32 R62, RZ, RZ, UR4 ;  /* 0x00000004ff3e7e24 */ /* 0x000fe2000f8e00ff */
[----:B------:R-:W-:Y:S01]  /*bd00*/  LOP3.LUT R56, R55, 0x800fffff, RZ, 0xc0, !PT ;  /* 0x800fffff37387812 */ /* 0x000fe200078ec0ff */
[----:B------:R-:W-:Y:S01]  /*bd10*/  IMAD.MOV.U32 R68, RZ, RZ, R64 ;  /* 0x000000ffff447224 */ /* 0x000fe200078e0040 */
[----:B------:R-:W-:Y:S01]  /*bd20*/  LOP3.LUT R54, R65, 0x7ff00000, RZ, 0xc0, !PT ;  /* 0x7ff0000041367812 */ /* 0x000fe200078ec0ff */
[----:B------:R-:W-:Y:S01]  /*bd30*/  BSSY.RECONVERGENT B1, `(.L_x_210) ;  /* 0x0000056000017945 */ /* 0x000fe20003800200 */
[----:B------:R-:W-:-:S03]  /*bd40*/  LOP3.LUT R63, R56, 0x3ff00000, RZ, 0xfc, !PT ;  /* 0x3ff00000383f7812 */ /* 0x000fc600078efcff */
[----:B------:R-:W-:-:S04]  /*bd50*/  @!P0 DMUL R62, R60, 8.98846567431157953865e+307 ;  /* 0x7fe000003c3e8828 */ /* 0x000fc80000000000 */
[----:B------:R-:W-:Y:S01]  /*bd60*/  @!P2 LOP3.LUT R57, R61, 0x7ff00000, RZ, 0xc0, !PT ;  /* 0x7ff000003d39a812 */ /* 0x000fe200078ec0ff */
[----:B------:R-:W-:Y:S01]  /*bd70*/  @!P2 IMAD.MOV.U32 R66, RZ, RZ, RZ ;  /* 0x000000ffff42a224 */ /* 0x000fe200078e00ff */
[----:B------:R-:W0:Y:S02]  /*bd80*/  MUFU.RCP64H R59, R63 ;  /* 0x0000003f003b7308 */ /* 0x000e240000001800 */
[C---:B------:R-:W-:Y:S02]  /*bd90*/  @!P2 ISETP.GE.U32.AND P3, PT, R54.reuse, R57, PT ;  /* 0x000000393600a20c */ /* 0x040fe40003f66070 */
[----:B------:R-:W-:Y:S02]  /*bda0*/  LOP3.LUT R57, R55, 0x7ff00000, RZ, 0xc0, !PT ;  /* 0x7ff0000037397812 */ /* 0x000fe400078ec0ff */
[----:B------:R-:W-:Y:S02]  /*bdb0*/  MOV R55, 0x1ca00000 ;  /* 0x1ca0000000377802 */ /* 0x000fe40000000f00 */
[----:B------:R-:W-:-:S02]  /*bdc0*/  ISETP.GE.U32.AND P1, PT, R54, R57, PT ;  /* 0x000000393600720c */ /* 0x000fc40003f26070 */
[C---:B------:R-:W-:Y:S02]  /*bdd0*/  @!P2 SEL R56, R55.reuse, 0x63400000, !P3 ;  /* 0x634000003738a807 */ /* 0x040fe40005800000 */
[----:B------:R-:W-:Y:S02]  /*bde0*/  SEL R58, R55, 0x63400000, !P1 ;  /* 0x63400000373a7807 */ /* 0x000fe40004800000 */
[--C-:B------:R-:W-:Y:S02]  /*bdf0*/  @!P2 LOP3.LUT R56, R56, 0x80000000, R65.reuse, 0xf8, !PT ;  /* 0x800000003838a812 */ /* 0x100fe400078ef841 */
[----:B------:R-:W-:Y:S02]  /*be00*/  LOP3.LUT R69, R58, 0x800fffff, R65, 0xf8, !PT ;  /* 0x800fffff3a457812 */ /* 0x000fe400078ef841 */
[----:B------:R-:W-:Y:S01]  /*be10*/  @!P2 LOP3.LUT R67, R56, 0x100000, RZ, 0xfc, !PT ;  /* 0x001000003843a812 */ /* 0x000fe200078efcff */
[----:B------:R-:W-:Y:S01]  /*be20*/  IMAD.MOV.U32 R56, RZ, RZ, R54 ;  /* 0x000000ffff387224 */ /* 0x000fe200078e0036 */
[----:B------:R-:W-:-:S02]  /*be30*/  MOV R58, 0x1 ;  /* 0x00000001003a7802 */ /* 0x000fc40000000f00 */
[----:B------:R-:W-:Y:S02]  /*be40*/  @!P0 LOP3.LUT R57, R63, 0x7ff00000, RZ, 0xc0, !PT ;  /* 0x7ff000003f398812 */ /* 0x000fe400078ec0ff */
[----:B------:R-:W-:Y:S02]  /*be50*/  @!P2 DFMA R68, R68, 2, -R66 ;  /* 0x400000004444a82b */ /* 0x000fe40000000842 */
[----:B0-----:R-:W-:-:S08]  /*be60*/  DFMA R66, R58, -R62, 1 ;  /* 0x3ff000003a42742b */ /* 0x001fd0000000083e */
[----:B------:R-:W-:Y:S01]  /*be70*/  DFMA R66, R66, R66, R66 ;  /* 0x000000424242722b */ /* 0x000fe20000000042 */
[----:B------:R-:W-:-:S07]  /*be80*/  @!P2 LOP3.LUT R56, R69, 0x7ff00000, RZ, 0xc0, !PT ;  /* 0x7ff000004538a812 */ /* 0x000fce00078ec0ff */
[----:B------:R-:W-:-:S08]  /*be90*/  DFMA R58, R58, R66, R58 ;  /* 0x000000423a3a722b */ /* 0x000fd0000000003a */
[----:B------:R-:W-:-:S08]  /*bea0*/  DFMA R70, R58, -R62, 1 ;  /* 0x3ff000003a46742b */ /* 0x000fd0000000083e */
[----:B------:R-:W-:-:S08]  /*beb0*/  DFMA R70, R58, R70, R58 ;  /* 0x000000463a46722b */ /* 0x000fd0000000003a */
[----:B------:R-:W-:-:S08]  /*bec0*/  DMUL R58, R70, R68 ;  /* 0x00000044463a7228 */ /* 0x000fd00000000000 */
[----:B------:R-:W-:-:S08]  /*bed0*/  DFMA R66, R58, -R62, R68 ;  /* 0x8000003e3a42722b */ /* 0x000fd00000000044 */
[----:B------:R-:W-:Y:S01]  /*bee0*/  DFMA R66, R70, R66, R58 ;  /* 0x000000424642722b */ /* 0x000fe2000000003a */
[----:B------:R-:W-:-:S05]  /*bef0*/  VIADD R58, R56, 0xffffffff ;  /* 0xffffffff383a7836 */ /* 0x000fca0000000000 */
[----:B------:R-:W-:Y:S02]  /*bf00*/  ISETP.GT.U32.AND P0, PT, R58, 0x7feffffe, PT ;  /* 0x7feffffe3a00780c */ /* 0x000fe40003f04070 */
[----:B------:R-:W-:-:S04]  /*bf10*/  IADD3 R58, PT, PT, R57, -0x1, RZ ;  /* 0xffffffff393a7810 */ /* 0x000fc80007ffe0ff */
[----:B------:R-:W-:-:S13]  /*bf20*/  ISETP.GT.U32.OR P0, PT, R58, 0x7feffffe, P0 ;  /* 0x7feffffe3a00780c */ /* 0x000fda0000704470 */
[----:B------:R-:W-:Y:S05]  /*bf30*/  @P0 BRA `(.L_x_211) ;  /* 0x0000000000740947 */ /* 0x000fea0003800000 */
[----:B------:R-:W-:-:S04]  /*bf40*/  LOP3.LUT R56, R61, 0x7ff00000, RZ, 0xc0, !PT ;  /* 0x7ff000003d387812 */ /* 0x000fc800078ec0ff */
[CC--:B------:R-:W-:Y:S02]  /*bf50*/  ISETP.GE.U32.AND P0, PT, R54.reuse, R56.reuse, PT ;  /* 0x000000383600720c */ /* 0x0c0fe40003f06070 */
[----:B------:R-:W-:Y:S02]  /*bf60*/  VIADDMNMX R54, R54, -R56, 0xb9600000, !PT ;  /* 0xb960000036367446 */ /* 0x000fe40007800938 */
[----:B------:R-:W-:Y:S02]  /*bf70*/  SEL R55, R55, 0x63400000, !P0 ;  /* 0x6340000037377807 */ /* 0x000fe40004000000 */
[----:B------:R-:W-:Y:S02]  /*bf80*/  VIMNMX R54, PT, PT, R54, 0x46a00000, PT ;  /* 0x46a0000036367848 */ /* 0x000fe40003fe0100 */
[----:B------:R-:W-:-:S03]  /*bf90*/  MOV R56, RZ ;  /* 0x000000ff00387202 */ /* 0x000fc60000000f00 */
[----:B------:R-:W-:-:S04]  /*bfa0*/  IMAD.IADD R55, R54, 0x1, -R55 ;  /* 0x0000000136377824 */ /* 0x000fc800078e0a37 */
        /* <DEDUP_REMOVED lines=11> */
[----:B------:R-:W-:Y:S02]  /*c060*/  MOV R56, RZ ;  /* 0x000000ff00387202 */ /* 0x000fe40000000f00 */
[----:B------:R-:W-:-:S04]  /*c070*/  IADD3 R55, PT, PT, -R55, -0x43300000, RZ ;  /* 0xbcd0000037377810 */ /* 0x000fc80007ffe1ff */
[----:B------:R-:W-:Y:S02]  /*c080*/  DFMA R56, R58, -R56, R66 ;  /* 0x800000383a38722b */ /* 0x000fe40000000042 */
[----:B------:R-:W-:-:S08]  /*c090*/  DMUL.RP R66, R66, R60 ;  /* 0x0000003c42427228 */ /* 0x000fd00000008000 */
[----:B------:R-:W-:Y:S02]  /*c0a0*/  FSETP.NEU.AND P0, PT, |R57|, R55, PT ;  /* 0x000000373900720b */ /* 0x000fe40003f0d200 */
[----:B------:R-:W-:Y:S02]  /*c0b0*/  LOP3.LUT R55, R67, R54, RZ, 0x3c, !PT ;  /* 0x0000003643377212 */ /* 0x000fe400078e3cff */
[----:B------:R-:W-:Y:S02]  /*c0c0*/  FSEL R54, R66, R58, !P0 ;  /* 0x0000003a42367208 */ /* 0x000fe40004000000 */
[----:B------:R-:W-:-:S03]  /*c0d0*/  FSEL R55, R55, R59, !P0 ;  /* 0x0000003b37377208 */ /* 0x000fc60004000000 */
[----:B------:R-:W-:Y:S02]  /*c0e0*/  IMAD.MOV.U32 R58, RZ, RZ, R54 ;  /* 0x000000ffff3a7224 */ /* 0x000fe400078e0036 */
[----:B------:R-:W-:Y:S01]  /*c0f0*/  IMAD.MOV.U32 R59, RZ, RZ, R55 ;  /* 0x000000ffff3b7224 */ /* 0x000fe200078e0037 */
[----:B------:R-:W-:Y:S06]  /*c100*/  BRA `(.L_x_212) ;  /* 0x0000000000607947 */ /* 0x000fec0003800000 */
.L_x_211:
[----:B------:R-:W-:-:S14]  /*c110*/  DSETP.NAN.AND P0, PT, R64, R64, PT ;  /* 0x000000404000722a */ /* 0x000fdc0003f08000 */
[----:B------:R-:W-:Y:S05]  /*c120*/  @P0 BRA `(.L_x_213) ;  /* 0x00000000004c0947 */ /* 0x000fea0003800000 */
[----:B------:R-:W-:-:S14]  /*c130*/  DSETP.NAN.AND P0, PT, R60, R60, PT ;  /* 0x0000003c3c00722a */ /* 0x000fdc0003f08000 */
[----:B------:R-:W-:Y:S05]  /*c140*/  @P0 BRA `(.L_x_214) ;  /* 0x0000000000340947 */ /* 0x000fea0003800000 */
[----:B------:R-:W-:Y:S01]  /*c150*/  ISETP.NE.AND P0, PT, R56, R57, PT ;  /* 0x000000393800720c */ /* 0x000fe20003f05270 */
[----:B------:R-:W-:Y:S01]  /*c160*/  IMAD.MOV.U32 R59, RZ, RZ, -0x80000 ;  /* 0xfff80000ff3b7424 */ /* 0x000fe200078e00ff */
[----:B------:R-:W-:-:S11]  /*c170*/  MOV R58, 0x0 ;  /* 0x00000000003a7802 */ /* 0x000fd60000000f00 */
[----:B------:R-:W-:Y:S05]  /*c180*/  @!P0 BRA `(.L_x_212) ;  /* 0x0000000000408947 */ /* 0x000fea0003800000 */
[----:B------:R-:W-:Y:S02]  /*c190*/  ISETP.NE.AND P0, PT, R56, 0x7ff00000, PT ;  /* 0x7ff000003800780c */ /* 0x000fe40003f05270 */
[----:B------:R-:W-:Y:S02]  /*c1a0*/  LOP3.LUT R54, R65, 0x80000000, R61, 0x48, !PT ;  /* 0x8000000041367812 */ /* 0x000fe400078e483d */
[----:B------:R-:W-:-:S13]  /*c1b0*/  ISETP.EQ.OR P0, PT, R57, RZ, !P0 ;  /* 0x000000ff3900720c */ /* 0x000fda0004702670 */
[----:B------:R-:W-:Y:S01]  /*c1c0*/  @P0 LOP3.LUT R55, R54, 0x7ff00000, RZ, 0xfc, !PT ;  /* 0x7ff0000036370812 */ /* 0x000fe200078efcff */
[----:B------:R-:W-:Y:S01]  /*c1d0*/  @!P0 IMAD.MOV.U32 R58, RZ, RZ, RZ ;  /* 0x000000ffff3a8224 */ /* 0x000fe200078e00ff */
[----:B------:R-:W-:Y:S01]  /*c1e0*/  @!P0 MOV R59, R54 ;  /* 0x00000036003b8202 */ /* 0x000fe20000000f00 */
[----:B------:R-:W-:Y:S02]  /*c1f0*/  @P0 IMAD.MOV.U32 R58, RZ, RZ, RZ ;  /* 0x000000ffff3a0224 */ /* 0x000fe400078e00ff */
[----:B------:R-:W-:Y:S01]  /*c200*/  @P0 IMAD.MOV.U32 R59, RZ, RZ, R55 ;  /* 0x000000ffff3b0224 */ /* 0x000fe200078e0037 */
[----:B------:R-:W-:Y:S06]  /*c210*/  BRA `(.L_x_212) ;  /* 0x00000000001c7947 */ /* 0x000fec0003800000 */
.L_x_214:
[----:B------:R-:W-:Y:S02]  /*c220*/  LOP3.LUT R54, R61, 0x80000, RZ, 0xfc, !PT ;  /* 0x000800003d367812 */ /* 0x000fe400078efcff */
[----:B------:R-:W-:-:S03]  /*c230*/  MOV R58, R60 ;  /* 0x0000003c003a7202 */ /* 0x000fc60000000f00 */
[----:B------:R-:W-:Y:S01]  /*c240*/  IMAD.MOV.U32 R59, RZ, RZ, R54 ;  /* 0x000000ffff3b7224 */ /* 0x000fe200078e0036 */
[----:B------:R-:W-:Y:S06]  /*c250*/  BRA `(.L_x_212) ;  /* 0x00000000000c7947 */ /* 0x000fec0003800000 */
.L_x_213:
[----:B------:R-:W-:Y:S01]  /*c260*/  LOP3.LUT R54, R65, 0x80000, RZ, 0xfc, !PT ;  /* 0x0008000041367812 */ /* 0x000fe200078efcff */
[----:B------:R-:W-:-:S03]  /*c270*/  IMAD.MOV.U32 R58, RZ, RZ, R64 ;  /* 0x000000ffff3a7224 */ /* 0x000fc600078e0040 */
[----:B------:R-:W-:-:S07]  /*c280*/  MOV R59, R54 ;  /* 0x00000036003b7202 */ /* 0x000fce0000000f00 */
.L_x_212:
[----:B------:R-:W-:Y:S05]  /*c290*/  BSYNC.RECONVERGENT B1 ;  /* 0x0000000000017941 */ /* 0x000fea0003800200 */
.L_x_210:
[----:B------:R-:W-:Y:S01]  /*c2a0*/  MOV R56, R0 ;  /* 0x0000000000387202 */ /* 0x000fe20000000f00 */
[----:B------:R-:W-:Y:S02]  /*c2b0*/  IMAD.MOV.U32 R57, RZ, RZ, 0x0 ;  /* 0x00000000ff397424 */ /* 0x000fe400078e00ff */
[----:B------:R-:W-:Y:S02]  /*c2c0*/  IMAD.MOV.U32 R54, RZ, RZ, R58 ;  /* 0x000000ffff367224 */ /* 0x000fe400078e003a */
[----:B------:R-:W-:Y:S01]  /*c2d0*/  IMAD.MOV.U32 R55, RZ, RZ, R59 ;  /* 0x000000ffff377224 */ /* 0x000fe200078e003b */
[----:B------:R-:W-:Y:S06]  /*c2e0*/  RET.REL.NODEC R56 `(_Z23cuda_calc_order6_coeffsiPdS_S_iidPiS_S_S_S_) ;  /* 0xffffff3c38447950 */ /* 0x000fec0003c3ffff */
.L_x_215:
        /* <DEDUP_REMOVED lines=9> */
.L_x_261:


//--------------------- .text._Z23cuda_calc_order4_coeffsiPdS_S_iidPiS_S_S_S_ --------------------------
	.section	.text._Z23cuda_calc_order4_coeffsiPdS_S_iidPiS_S_S_S_,"ax",@progbits
	.align	128
        .global         _Z23cuda_calc_order4_coeffsiPdS_S_iidPiS_S_S_S_
        .type           _Z23cuda_calc_order4_coeffsiPdS_S_iidPiS_S_S_S_,@function
        .size           _Z23cuda_calc_order4_coeffsiPdS_S_iidPiS_S_S_S_,(.L_x_262 - _Z23cuda_calc_order4_coeffsiPdS_S_iidPiS_S_S_S_)
        .other          _Z23cuda_calc_order4_coeffsiPdS_S_iidPiS_S_S_S_,@"STO_CUDA_ENTRY STV_DEFAULT"
_Z23cuda_calc_order4_coeffsiPdS_S_iidPiS_S_S_S_:
.text._Z23cuda_calc_order4_coeffsiPdS_S_iidPiS_S_S_S_:
        /* <DEDUP_REMOVED lines=16> */
[----:B--2---:R-:W-:-:S05]  /*0100*/  IMAD.WIDE.U32 R12, R11, 0x8, R12 ;  /* 0x000000080b0c7825 */ /* 0x004fca00078e000c */
[----:B------:R-:W2:Y:S01]  /*0110*/  LDG.E.64 R14, desc[UR6][R12.64] ;  /* 0x000000060c0e7981 */ /* 0x000ea2000c1e1b00 */
[----:B---3--:R-:W-:-:S05]  /*0120*/  IMAD.WIDE.U32 R8, R11, 0x8, R8 ;  /* 0x000000080b087825 */ /* 0x008fca00078e0008 */
[----:B------:R1:W3:Y:S01]  /*0130*/  LDG.E.64 R10, desc[UR6][R8.64] ;  /* 0x00000006080a7981 */ /* 0x0002e2000c1e1b00 */
[----:B------:R-:W-:-:S04]  /*0140*/  IMAD R17, R3, 0x3, RZ ;  /* 0x0000000303117824 */ /* 0x000fc800078e02ff */
[----:B0-----:R-:W-:-:S05]  /*0150*/  IMAD.WIDE.U32 R20, R17, 0x4, R20 ;  /* 0x0000000411147825 */ /* 0x001fca00078e0014 */
[----:B------:R-:W5:Y:S04]  /*0160*/  LDG.E R4, desc[UR6][R20.64] ;  /* 0x0000000614047981 */ /* 0x000f68000c1e1900 */
[----:B------:R-:W5:Y:S04]  /*0170*/  LDG.E R2, desc[UR6][R20.64+0x4] ;  /* 0x0000040614027981 */ /* 0x000f68000c1e1900 */
[----:B------:R0:W5:Y:S01]  /*0180*/  LDG.E R0, desc[UR6][R20.64+0x8] ;  /* 0x0000080614007981 */ /* 0x000162000c1e1900 */
[----:B------:R-:W-:Y:S01]  /*0190*/  UMOV UR4, URZ ;  /* 0x000000ff00047c82 */ /* 0x000fe20008000000 */
[----:B----4-:R-:W1:Y:S08]  /*01a0*/  F2I.F64.TRUNC R22, R6 ;  /* 0x0000000600167311 */ /* 0x010e70000030d100 */
[----:B--2---:R-:W2:Y:S08]  /*01b0*/  F2I.F64.TRUNC R24, R14 ;  /* 0x0000000e00187311 */ /* 0x004eb0000030d100 */
[----:B-1----:R-:W1:Y:S08]  /*01c0*/  I2F.F64 R8, R22 ;  /* 0x0000001600087312 */ /* 0x002e700000201c00 */
[----:B---3--:R-:W3:Y:S08]  /*01d0*/  F2I.F64.TRUNC R23, R10 ;  /* 0x0000000a00177311 */ /* 0x008ef0000030d100 */
[----:B--2---:R-:W2:Y:S01]  /*01e0*/  I2F.F64 R16, R24 ;  /* 0x0000001800107312 */ /* 0x004ea20000201c00 */
[----:B-1----:R-:W-:-:S07]  /*01f0*/  DADD R8, R6, -R8 ;  /* 0x0000000006087229 */ /* 0x002fce0000000808 */
[----:B---3--:R-:W1:Y:S01]  /*0200*/  I2F.F64 R12, R23 ;  /* 0x00000017000c7312 */ /* 0x008e620000201c00 */
[----:B--2---:R-:W-:Y:S02]  /*0210*/  DADD R18, R14, -R16 ;  /* 0x000000000e127229 */ /* 0x004fe40000000810 */
[----:B------:R-:W-:Y:S01]  /*0220*/  DADD R16, -R8, 1 ;  /* 0x3ff0000008107429 */ /* 0x000fe20000000100 */
[----:B-----5:R-:W-:Y:S01]  /*0230*/  ISETP.GT.AND P0, PT, R4, RZ, PT ;  /* 0x000000ff0400720c */ /* 0x020fe20003f04270 */
[----:B-1----:R-:W-:-:S08]  /*0240*/  DADD R12, R10, -R12 ;  /* 0x000000000a0c7229 */ /* 0x002fd0000000080c */
[----:B------:R-:W-:Y:S02]  /*0250*/  FSEL R16, R8, R16, P0 ;  /* 0x0000001008107208 */ /* 0x000fe40000000000 */
[----:B------:R-:W-:Y:S01]  /*0260*/  LOP3.LUT R8, R3, 0x3, RZ, 0xc0, !PT ;  /* 0x0000000303087812 */ /* 0x000fe200078ec0ff */
[----:B------:R-:W-:Y:S02]  /*0270*/  DADD R6, -R18, 1 ;  /* 0x3ff0000012067429 */ /* 0x000fe40000000100 */
[----:B0-----:R-:W-:Y:S01]  /*0280*/  DADD R20, -R12, 1 ;  /* 0x3ff000000c147429 */ /* 0x001fe20000000100 */
[----:B------:R-:W-:Y:S02]  /*0290*/  ISETP.GT.AND P3, PT, R8, 0x1, PT ;  /* 0x000000010800780c */ /* 0x000fe40003f64270 */
[----:B------:R-:W-:Y:S01]  /*02a0*/  ISETP.GT.AND P1, PT, R2, RZ, PT ;  /* 0x000000ff0200720c */ /* 0x000fe20003f24270 */
[----:B------:R-:W-:Y:S01]  /*02b0*/  IMAD.MOV.U32 R3, RZ, RZ, 0x3ff00000 ;  /* 0x3ff00000ff037424 */ /* 0x000fe200078e00ff */
[----:B------:R-:W-:Y:S01]  /*02c0*/  ISETP.GT.AND P2, PT, R0, RZ, PT ;  /* 0x000000ff0000720c */ /* 0x000fe20003f44270 */
[----:B------:R-:W-:-:S04]  /*02d0*/  IMAD.MOV.U32 R22, RZ, RZ, RZ ;  /* 0x000000ffff167224 */ /* 0x000fc800078e00ff */
[----:B------:R-:W-:Y:S02]  /*02e0*/  FSEL R14, R12, R20, P1 ;  /* 0x000000140c0e7208 */ /* 0x000fe40000800000 */
[----:B------:R-:W-:Y:S02]  /*02f0*/  FSEL R15, R13, R21, P1 ;  /* 0x000000150d0f7208 */ /* 0x000fe40000800000 */
[----:B------:R-:W-:Y:S01]  /*0300*/  FSEL R12, R18, R6, P2 ;  /* 0x00000006120c7208 */ /* 0x000fe20001000000 */
[----:B------:R-:W-:Y:S01]  /*0310*/  HFMA2 R18, -RZ, RZ, 0, 0 ;  /* 0x00000000ff127431 */ /* 0x000fe200000001ff */
[----:B------:R-:W-:Y:S01]  /*0320*/  FSEL R13, R19, R7, P2 ;  /* 0x00000007130d7208 */ /* 0x000fe20001000000 */
[----:B------:R-:W-:Y:S01]  /*0330*/  IMAD.MOV.U32 R20, RZ, RZ, RZ ;  /* 0x000000ffff147224 */ /* 0x000fe200078e00ff */
[C---:B------:R-:W-:Y:S02]  /*0340*/  FSEL R23, R3.reuse, -1.875, P0 ;  /* 0xbff0000003177808 */ /* 0x040fe40000000000 */
[----:B------:R-:W-:-:S02]  /*0350*/  FSEL R21, R3, -1.875, P1 ;  /* 0xbff0000003157808 */ /* 0x000fc40000800000 */
[----:B------:R-:W-:Y:S01]  /*0360*/  FSEL R19, R3, -1.875, P2 ;  /* 0xbff0000003137808 */ /* 0x000fe20001000000 */
[----:B------:R-:W-:Y:S01]  /*0370*/  IMAD.MOV.U32 R3, RZ, RZ, 0x40180000 ;  /* 0x40180000ff037424 */ /* 0x000fe200078e00ff */
[----:B------:R-:W-:Y:S01]  /*0380*/  FSEL R17, R9, R17, P0 ;  /* 0x0000001109117208 */ /* 0x000fe20000000000 */
[----:B------:R-:W-:Y:S06]  /*0390*/  @P3 BRA `(.L_x_216) ;  /* 0x0000001000243947 */ /* 0x000fec0003800000 */
[----:B------:R-:W-:-:S13]  /*03a0*/  ISETP.NE.AND P0, PT, R8, RZ, PT ;  /* 0x000000ff0800720c */ /* 0x000fda0003f05270 */
[----:B------:R-:W-:Y:S05]  /*03b0*/  @!P0 BRA `(.L_x_217) ;  /* 0x00000004007c8947 */ /* 0x000fea0003800000 */
[----:B------:R-:W0:Y:S01]  /*03c0*/  MUFU.RCP64H R7, 6 ;  /* 0x4018000000077908 */ /* 0x000e220000001800 */
[----:B------:R-:W-:Y:S01]  /*03d0*/  IMAD.MOV.U32 R24, RZ, RZ, 0x0 ;  /* 0x00000000ff187424 */ /* 0x000fe200078e00ff */
[----:B------:R-:W-:Y:S01]  /*03e0*/  BSSY.RECONVERGENT B0, `(.L_x_218) ;  /* 0x0000015000007945 */ /* 0x000fe20003800200 */
[----:B------:R-:W-:Y:S02]  /*03f0*/  IMAD.MOV.U32 R25, RZ, RZ, 0x40180000 ;  /* 0x40180000ff197424 */ /* 0x000fe400078e00ff */
        /* <DEDUP_REMOVED lines=15> */
[----:B------:R-:W-:-:S07]  /*04f0*/  MOV R6, 0x510 ;  /* 0x0000051000067802 */ /* 0x000fce0000000f00 */
[----:B------:R-:W-:Y:S05]  /*0500*/  CALL.REL.NOINC `($__internal_2_$__cuda_sm20_div_rn_f64_full) ;  /* 0x0000001800c87944 */ /* 0x000fea0003c00000 */
[----:B------:R-:W-:Y:S01]  /*0510*/  IMAD.MOV.U32 R24, RZ, RZ, R8 ;  /* 0x000000ffff187224 */ /* 0x000fe200078e0008 */
[----:B------:R-:W-:-:S07]  /*0520*/  MOV R25, R7 ;  /* 0x0000000700197202 */ /* 0x000fce0000000f00 */
.L_x_219:
[----:B------:R-:W-:Y:S05]  /*0530*/  BSYNC.RECONVERGENT B0 ;  /* 0x0000000000007941 */ /* 0x000fea0003800200 */
.L_x_218:
[----:B------:R-:W0:Y:S01]  /*0540*/  MUFU.RCP64H R9, 6 ;  /* 0x4018000000097908 */ /* 0x000e220000001800 */
[----:B------:R-:W1:Y:S01]  /*0550*/  LDC.64 R6, c[0x0][0x3a8] ;  /* 0x0000ea00ff067b82 */ /* 0x000e620000000a00 */
[----:B------:R-:W-:Y:S01]  /*0560*/  IMAD.MOV.U32 R10, RZ, RZ, 0x0 ;  /* 0x00000000ff0a7424 */ /* 0x000fe200078e00ff */
[----:B------:R-:W-:Y:S01]  /*0570*/  BSSY.RECONVERGENT B0, `(.L_x_220) ;  /* 0x0000015000007945 */ /* 0x000fe20003800200 */
[----:B------:R-:W-:Y:S02]  /*0580*/  IMAD.MOV.U32 R11, RZ, RZ, 0x40180000 ;  /* 0x40180000ff0b7424 */ /* 0x000fe400078e00ff */
        /* <DEDUP_REMOVED lines=18> */
[----:B------:R-:W-:-:S07]  /*06b0*/  IMAD.MOV.U32 R6, RZ, RZ, R8 ;  /* 0x000000ffff067224 */ /* 0x000fce00078e0008 */
.L_x_221:
[----:B------:R-:W-:Y:S05]  /*06c0*/  BSYNC.RECONVERGENT B0 ;  /* 0x0000000000007941 */ /* 0x000fea0003800200 */
.L_x_220:
[----:B------:R-:W0:Y:S01]  /*06d0*/  MUFU.RCP64H R9, 6 ;  /* 0x4018000000097908 */ /* 0x000e220000001800 */
[----:B------:R-:W-:Y:S01]  /*06e0*/  MOV R10, 0x0 ;  /* 0x00000000000a7802 */ /* 0x000fe20000000f00 */
[----:B------:R-:W-:Y:S01]  /*06f0*/  IMAD.MOV.U32 R11, RZ, RZ, 0x40180000 ;  /* 0x40180000ff0b7424 */ /* 0x000fe200078e00ff */
[----:B------:R-:W-:Y:S01]  /*0700*/  DADD R24, R6, R24 ;  /* 0x0000000006187229 */ /* 0x000fe20000000018 */
[----:B------:R-:W-:Y:S01]  /*0710*/  IMAD.MOV.U32 R8, RZ, RZ, 0x1 ;  /* 0x00000001ff087424 */ /* 0x000fe200078e00ff */
[----:B------:R-:W-:-:S06]  /*0720*/  FSETP.GEU.AND P1, PT, |R33|, 6.5827683646048100446e-37, PT ;  /* 0x036000002100780b */ /* 0x000fcc0003f2e200 */
[----:B------:R-:W-:Y:S02]  /*0730*/  DMUL R6, R14, R24 ;  /* 0x000000180e067228 */ /* 0x000fe40000000000 */
[----:B0-----:R-:W-:-:S06]  /*0740*/  DFMA R26, R8, -R10, 1 ;  /* 0x3ff00000081a742b */ /* 0x001fcc000000080a */
[----:B------:R-:W-:Y:S02]  /*0750*/  DMUL R6, R12, R6 ;  /* 0x000000060c067228 */ /* 0x000fe40000000000 */
[----:B------:R-:W-:-:S08]  /*0760*/  DFMA R26, R26, R26, R26 ;  /* 0x0000001a1a1a722b */ /* 0x000fd0000000001a */
[----:B------:R-:W-:-:S08]  /*0770*/  DFMA R26, R8, R26, R8 ;  /* 0x0000001a081a722b */ /* 0x000fd00000000008 */
[C---:B------:R-:W-:Y:S01]  /*0780*/  DFMA R8, R26.reuse, -R10, 1 ;  /* 0x3ff000001a08742b */ /* 0x040fe2000000080a */
[----:B------:R-:W0:Y:S07]  /*0790*/  LDC.64 R10, c[0x0][0x3b8] ;  /* 0x0000ee00ff0a7b82 */ /* 0x000e2e0000000a00 */
[----:B------:R-:W-:-:S08]  /*07a0*/  DFMA R28, R26, R8, R26 ;  /* 0x000000081a1c722b */ /* 0x000fd0000000001a */
[----:B------:R-:W-:-:S08]  /*07b0*/  DMUL R8, R28, R32 ;  /* 0x000000201c087228 */ /* 0x000fd00000000000 */
[----:B------:R-:W-:Y:S01]  /*07c0*/  DFMA R26, R8, -6, R32 ;  /* 0xc0180000081a782b */ /* 0x000fe20000000020 */
[----:B0-----:R-:W-:-:S05]  /*07d0*/  IMAD.WIDE R10, R5, 0x8, R10 ;  /* 0x00000008050a7825 */ /* 0x001fca00078e020a */
[----:B------:R0:W-:Y:S02]  /*07e0*/  STG.E.64 desc[UR6][R10.64], R6 ;  /* 0x000000060a007986 */ /* 0x0001e4000c101b06 */
[----:B------:R-:W-:Y:S02]  /*07f0*/  DFMA R8, R28, R26, R8 ;  /* 0x0000001a1c08722b */ /* 0x000fe40000000008 */
[----:B------:R-:W-:-:S08]  /*0800*/  DMUL R26, R16, 0.5 ;  /* 0x3fe00000101a7828 */ /* 0x000fd00000000000 */
[----:B------:R-:W-:-:S05]  /*0810*/  FFMA R0, RZ, 2.375, R9 ;  /* 0x40180000ff007823 */ /* 0x000fca0000000009 */
[----:B------:R-:W-:-:S13]  /*0820*/  FSETP.GT.AND P0, PT, |R0|, 1.469367938527859385e-39, PT ;  /* 0x001000000000780b */ /* 0x000fda0003f04200 */
[----:B0-----:R-:W-:Y:S05]  /*0830*/  @P0 BRA P1, `(.L_x_222) ;  /* 0x0000000000140947 */ /* 0x001fea0000800000 */
[----:B------:R-:W-:Y:S01]  /*0840*/  IMAD.MOV.U32 R8, RZ, RZ, R32 ;  /* 0x000000ffff087224 */ /* 0x000fe200078e0020 */
[----:B------:R-:W-:Y:S01]  /*0850*/  MOV R6, 0x880 ;  /* 0x0000088000067802 */ /* 0x000fe20000000f00 */
[----:B------:R-:W-:-:S07]  /*0860*/  IMAD.MOV.U32 R9, RZ, RZ, R33 ;  /* 0x000000ffff097224 */ /* 0x000fce00078e0021 */
[----:B------:R-:W-:Y:S05]  /*0870*/  CALL.REL.NOINC `($__internal_2_$__cuda_sm20_div_rn_f64_full) ;  /* 0x0000001400ec7944 */ /* 0x000fea0003c00000 */
[----:B------:R-:W-:-:S07]  /*0880*/  MOV R9, R7 ;  /* 0x0000000700097202 */ /* 0x000fce0000000f00 */
.L_x_222:
[----:B------:R-:W-:Y:S01]  /*0890*/  DFMA R26, R16, R26, R8 ;  /* 0x0000001a101a722b */ /* 0x000fe20000000008 */
[----:B------:R-:W0:Y:S01]  /*08a0*/  LDC.64 R2, c[0x0][0x3c0] ;  /* 0x0000f000ff027b82 */ /* 0x000e220000000a00 */
[-C--:B------:R-:W-:Y:S02]  /*08b0*/  DMUL R20, R20, R24.reuse ;  /* 0x0000001814147228 */ /* 0x080fe40000000000 */
[----:B------:R-:W-:-:S04]  /*08c0*/  DMUL R18, R18, R24 ;  /* 0x0000001812127228 */ /* 0x000fc80000000000 */
[----:B------:R-:W-:Y:S01]  /*08d0*/  DMUL R26, R22, R26 ;  /* 0x0000001a161a7228 */ /* 0x000fe20000000000 */
[----:B------:R-:W1:Y:S01]  /*08e0*/  LDC.64 R6, c[0x0][0x3c8] ;  /* 0x0000f200ff067b82 */ /* 0x000e620000000a00 */
[----:B------:R-:W-:Y:S02]  /*08f0*/  DMUL R20, R12, R20 ;  /* 0x000000140c147228 */ /* 0x000fe40000000000 */
[----:B------:R-:W-:-:S04]  /*0900*/  DMUL R18, R14, R18 ;  /* 0x000000120e127228 */ /* 0x000fc80000000000 */
[----:B------:R-:W-:Y:S01]  /*0910*/  DMUL R26, R14, R26 ;  /* 0x0000001a0e1a7228 */ /* 0x000fe20000000000 */
[----:B------:R-:W2:Y:S07]  /*0920*/  LDC.64 R8, c[0x0][0x3d0] ;  /* 0x0000f400ff087b82 */ /* 0x000eae0000000a00 */
[----:B------:R-:W-:Y:S01]  /*0930*/  DMUL R26, R12, R26 ;  /* 0x0000001a0c1a7228 */ /* 0x000fe20000000000 */
[----:B0-----:R-:W-:-:S06]  /*0940*/  IMAD.WIDE R2, R5, 0x8, R2 ;  /* 0x0000000805027825 */ /* 0x001fcc00078e0202 */
[----:B------:R-:W-:Y:S01]  /*0950*/  STG.E.64 desc[UR6][R2.64], R26 ;  /* 0x0000001a02007986 */ /* 0x000fe2000c101b06 */
[----:B-1----:R-:W-:-:S05]  /*0960*/  IMAD.WIDE R6, R5, 0x8, R6 ;  /* 0x0000000805067825 */ /* 0x002fca00078e0206 */
[----:B------:R-:W-:Y:S01]  /*0970*/  STG.E.64 desc[UR6][R6.64], R20 ;  /* 0x0000001406007986 */ /* 0x000fe2000c101b06 */
[----:B--2---:R-:W-:-:S05]  /*0980*/  IMAD.WIDE R4, R5, 0x8, R8 ;  /* 0x0000000805047825 */ /* 0x004fca00078e0208 */
[----:B------:R-:W-:Y:S01]  /*0990*/  STG.E.64 desc[UR6][R4.64], R18 ;  /* 0x0000001204007986 */ /* 0x000fe2000c101b06 */
[----:B------:R-:W-:Y:S05]  /*09a0*/  EXIT ;  /* 0x000000000000794d */ /* 0x000fea0003800000 */
.L_x_217:
[----:B------:R-:W0:Y:S01]  /*09b0*/  MUFU.RCP64H R7, 6 ;  /* 0x4018000000077908 */ /* 0x000e220000001800 */
[----:B------:R-:W1:Y:S01]  /*09c0*/  LDC.64 R34, c[0x0][0x3a8] ;  /* 0x0000ea00ff227b82 */ /* 0x000e620000000a00 */
[----:B------:R-:W-:Y:S01]  /*09d0*/  IMAD.MOV.U32 R8, RZ, RZ, 0x0 ;  /* 0x00000000ff087424 */ /* 0x000fe200078e00ff */
[----:B------:R-:W-:Y:S01]  /*09e0*/  MOV R25, 0x40220000 ;  /* 0x4022000000197802 */ /* 0x000fe20000000f00 */
[----:B------:R-:W-:Y:S01]  /*09f0*/  IMAD.MOV.U32 R9, RZ, RZ, 0x40180000 ;  /* 0x40180000ff097424 */ /* 0x000fe200078e00ff */
[----:B------:R-:W-:Y:S01]  /*0a00*/  BSSY.RECONVERGENT B0, `(.L_x_223) ;  /* 0x000001a000007945 */ /* 0x000fe20003800200 */
[----:B------:R-:W-:Y:S02]  /*0a10*/  IMAD.MOV.U32 R6, RZ, RZ, 0x1 ;  /* 0x00000001ff067424 */ /* 0x000fe400078e00ff */
[----:B------:R-:W-:-:S04]  /*0a20*/  IMAD.MOV.U32 R24, RZ, RZ, 0x0 ;  /* 0x00000000ff187424 */ /* 0x000fc800078e00ff */
[----:B0-----:R-:W-:-:S08]  /*0a30*/  DFMA R10, R6, -R8, 1 ;  /* 0x3ff00000060a742b */ /* 0x001fd00000000808 */
[----:B------:R-:W-:Y:S02]  /*0a40*/  DFMA R10, R10, R10, R10 ;  /* 0x0000000a0a0a722b */ /* 0x000fe4000000000a */
[----:B-1----:R-:W-:-:S06]  /*0a50*/  DMUL R34, R34, R34 ;  /* 0x0000002222227228 */ /* 0x002fcc0000000000 */
        /* <DEDUP_REMOVED lines=10> */
[----:B------:R-:W-:Y:S01]  /*0b00*/  FFMA R10, RZ, 2.375, R9 ;  /* 0x40180000ff0a7823 */ /* 0x000fe20000000009 */
[----:B------:R-:W-:-:S04]  /*0b10*/  DMUL R18, R18, 0.5 ;  /* 0x3fe0000012127828 */ /* 0x000fc80000000000 */
[----:B------:R-:W-:-:S04]  /*0b20*/  FSETP.GT.AND P0, PT, |R10|, 1.469367938527859385e-39, PT ;  /* 0x001000000a00780b */ /* 0x000fc80003f04200 */
[----:B------:R-:W-:-:S09]  /*0b30*/  DFMA R18, -R16, R18, R18 ;  /* 0x000000121012722b */ /* 0x000fd20000000112 */
[----:B------:R-:W-:Y:S05]  /*0b40*/  @P0 BRA P1, `(.L_x_224) ;  /* 0x0000000000140947 */ /* 0x000fea0000800000 */
[----:B------:R-:W-:Y:S01]  /*0b50*/  IMAD.MOV.U32 R8, RZ, RZ, R6 ;  /* 0x000000ffff087224 */ /* 0x000fe200078e0006 */
[----:B------:R-:W-:Y:S01]  /*0b60*/  MOV R6, 0xb90 ;  /* 0x00000b9000067802 */ /* 0x000fe20000000f00 */
[----:B------:R-:W-:-:S07]  /*0b70*/  IMAD.MOV.U32 R9, RZ, RZ, R7 ;  /* 0x000000ffff097224 */ /* 0x000fce00078e0007 */
[----:B------:R-:W-:Y:S05]  /*0b80*/  CALL.REL.NOINC `($__internal_2_$__cuda_sm20_div_rn_f64_full) ;  /* 0x0000001400287944 */ /* 0x000fea0003c00000 */
[----:B------:R-:W-:-:S07]  /*0b90*/  IMAD.MOV.U32 R9, RZ, RZ, R7 ;  /* 0x000000ffff097224 */ /* 0x000fce00078e0007 */
.L_x_224:
[----:B------:R-:W-:Y:S05]  /*0ba0*/  BSYNC.RECONVERGENT B0 ;  /* 0x0000000000007941 */ /* 0x000fea0003800200 */
.L_x_223:
[----:B------:R-:W0:Y:S01]  /*0bb0*/  MUFU.RCP64H R7, 6 ;  /* 0x4018000000077908 */ /* 0x000e220000001800 */
[----:B------:R-:W-:Y:S01]  /*0bc0*/  IMAD.MOV.U32 R10, RZ, RZ, 0x0 ;  /* 0x00000000ff0a7424 */ /* 0x000fe200078e00ff */
[----:B------:R-:W-:Y:S01]  /*0bd0*/  MOV R11, 0x40180000 ;  /* 0x40180000000b7802 */ /* 0x000fe20000000f00 */
[----:B------:R-:W-:Y:S01]  /*0be0*/  IMAD.MOV.U32 R6, RZ, RZ, 0x1 ;  /* 0x00000001ff067424 */ /* 0x000fe200078e00ff */
[----:B------:R-:W-:Y:S01]  /*0bf0*/  DADD R18, R18, -R8 ;  /* 0x0000000012127229 */ /* 0x000fe20000000808 */
[----:B------:R-:W-:Y:S07]  /*0c00*/  BSSY.RECONVERGENT B0, `(.L_x_225) ;  /* 0x0000018000007945 */ /* 0x000fee0003800200 */
[----:B------:R-:W-:-:S02]  /*0c10*/  DFMA R18, R34, 0.5, R18 ;  /* 0x3fe000002212782b */ /* 0x000fc40000000012 */
[----:B0-----:R-:W-:-:S08]  /*0c20*/  DFMA R20, R6, -R10, 1 ;  /* 0x3ff000000614742b */ /* 0x001fd0000000080a */
[----:B------:R-:W-:-:S08]  /*0c30*/  DFMA R20, R20, R20, R20 ;  /* 0x000000141414722b */ /* 0x000fd00000000014 */
[----:B------:R-:W-:Y:S02]  /*0c40*/  DFMA R20, R6, R20, R6 ;  /* 0x000000140614722b */ /* 0x000fe40000000006 */
[----:B------:R-:W-:-:S06]  /*0c50*/  DMUL R6, R14, R24 ;  /* 0x000000180e067228 */ /* 0x000fcc0000000000 */
[----:B------:R-:W-:-:S04]  /*0c60*/  DFMA R10, R20, -R10, 1 ;  /* 0x3ff00000140a742b */ /* 0x000fc8000000080a */
[----:B------:R-:W-:-:S04]  /*0c70*/  FSETP.GEU.AND P1, PT, |R7|, 6.5827683646048100446e-37, PT ;  /* 0x036000000700780b */ /* 0x000fc80003f2e200 */
[----:B------:R-:W-:-:S08]  /*0c80*/  DFMA R22, R20, R10, R20 ;  /* 0x0000000a1416722b */ /* 0x000fd00000000014 */
[----:B------:R-:W-:-:S08]  /*0c90*/  DMUL R10, R6, R22 ;  /* 0x00000016060a7228 */ /* 0x000fd00000000000 */
[----:B------:R-:W-:-:S08]  /*0ca0*/  DFMA R20, R10, -6, R6 ;  /* 0xc01800000a14782b */ /* 0x000fd00000000006 */
[----:B------:R-:W-:Y:S02]  /*0cb0*/  DFMA R8, R20, R22, R10 ;  /* 0x000000161408722b */ /* 0x000fe4000000000a */
[----:B------:R-:W-:-:S08]  /*0cc0*/  DMUL R10, R14, R14 ;  /* 0x0000000e0e0a7228 */ /* 0x000fd00000000000 */
[----:B------:R-:W-:Y:S01]  /*0cd0*/  FFMA R20, RZ, 2.375, R9 ;  /* 0x40180000ff147823 */ /* 0x000fe20000000009 */
[----:B------:R-:W-:-:S04]  /*0ce0*/  DMUL R10, R10, 0.5 ;  /* 0x3fe000000a0a7828 */ /* 0x000fc80000000000 */
[----:B------:R-:W-:Y:S01]  /*0cf0*/  FSETP.GT.AND P0, PT, |R20|, 1.469367938527859385e-39, PT ;  /* 0x001000001400780b */ /* 0x000fe20003f04200 */
[----:B------:R-:W-:-:S03]  /*0d00*/  DMUL R20, R14, R18 ;  /* 0x000000120e147228 */ /* 0x000fc60000000000 */
[----:B------:R-:W-:-:S09]  /*0d10*/  DFMA R22, -R14, R10, R10 ;  /* 0x0000000a0e16722b */ /* 0x000fd2000000010a */
[----:B------:R-:W-:Y:S05]  /*0d20*/  @P0 BRA P1, `(.L_x_226) ;  /* 0x0000000000140947 */ /* 0x000fea0000800000 */
[----:B------:R-:W-:Y:S01]  /*0d30*/  IMAD.MOV.U32 R8, RZ, RZ, R6 ;  /* 0x000000ffff087224 */ /* 0x000fe200078e0006 */
[----:B------:R-:W-:Y:S01]  /*0d40*/  MOV R6, 0xd70 ;  /* 0x00000d7000067802 */ /* 0x000fe20000000f00 */
[----:B------:R-:W-:-:S07]  /*0d50*/  IMAD.MOV.U32 R9, RZ, RZ, R7 ;  /* 0x000000ffff097224 */ /* 0x000fce00078e0007 */
[----:B------:R-:W-:Y:S05]  /*0d60*/  CALL.REL.NOINC `($__internal_2_$__cuda_sm20_div_rn_f64_full) ;  /* 0x0000001000b07944 */ /* 0x000fea0003c00000 */
[----:B------:R-:W-:-:S07]  /*0d70*/  IMAD.MOV.U32 R9, RZ, RZ, R7 ;  /* 0x000000ffff097224 */ /* 0x000fce00078e0007 */
.L_x_226:
[----:B------:R-:W-:Y:S05]  /*0d80*/  BSYNC.RECONVERGENT B0 ;  /* 0x0000000000007941 */ /* 0x000fea0003800200 */
.L_x_225:
[----:B------:R-:W0:Y:S01]  /*0d90*/  MUFU.RCP64H R7, 6 ;  /* 0x4018000000077908 */ /* 0x000e220000001800 */
[----:B------:R-:W-:Y:S01]  /*0da0*/  MOV R10, 0x0 ;  /* 0x00000000000a7802 */ /* 0x000fe20000000f00 */
[----:B------:R-:W-:Y:S01]  /*0db0*/  IMAD.MOV.U32 R11, RZ, RZ, 0x40180000 ;  /* 0x40180000ff0b7424 */ /* 0x000fe200078e00ff */
[----:B------:R-:W-:Y:S01]  /*0dc0*/  DADD R22, R22, -R8 ;  /* 0x0000000016167229 */ /* 0x000fe20000000808 */
[----:B------:R-:W-:Y:S01]  /*0dd0*/  IMAD.MOV.U32 R6, RZ, RZ, 0x1 ;  /* 0x00000001ff067424 */ /* 0x000fe200078e00ff */
[----:B------:R-:W-:Y:S06]  /*0de0*/  BSSY.RECONVERGENT B0, `(.L_x_227) ;  /* 0x000001a000007945 */ /* 0x000fec0003800200 */
[----:B------:R-:W-:-:S02]  /*0df0*/  DFMA R22, R34, 0.5, R22 ;  /* 0x3fe000002216782b */ /* 0x000fc40000000016 */
[----:B0-----:R-:W-:-:S08]  /*0e00*/  DFMA R26, R6, -R10, 1 ;  /* 0x3ff00000061a742b */ /* 0x001fd0000000080a */
[----:B------:R-:W-:-:S08]  /*0e10*/  DFMA R26, R26, R26, R26 ;  /* 0x0000001a1a1a722b */ /* 0x000fd0000000001a */
[----:B------:R-:W-:Y:S02]  /*0e20*/  DFMA R26, R6, R26, R6 ;  /* 0x0000001a061a722b */ /* 0x000fe40000000006 */
[----:B------:R-:W-:-:S06]  /*0e30*/  DMUL R6, R12, R24 ;  /* 0x000000180c067228 */ /* 0x000fcc0000000000 */
[----:B------:R-:W-:-:S04]  /*0e40*/  DFMA R10, R26, -R10, 1 ;  /* 0x3ff000001a0a742b */ /* 0x000fc8000000080a */
[----:B------:R-:W-:-:S04]  /*0e50*/  FSETP.GEU.AND P1, PT, |R7|, 6.5827683646048100446e-37, PT ;  /* 0x036000000700780b */ /* 0x000fc80003f2e200 */
[----:B------:R-:W-:Y:S02]  /*0e60*/  DFMA R26, R26, R10, R26 ;  /* 0x0000000a1a1a722b */ /* 0x000fe4000000001a */
[----:B------:R-:W-:-:S06]  /*0e70*/  DMUL R10, R12, R12 ;  /* 0x0000000c0c0a7228 */ /* 0x000fcc0000000000 */
[----:B------:R-:W-:Y:S02]  /*0e80*/  DMUL R24, R6, R26 ;  /* 0x0000001a06187228 */ /* 0x000fe40000000000 */
[----:B------:R-:W-:-:S06]  /*0e90*/  DMUL R10, R10, 0.5 ;  /* 0x3fe000000a0a7828 */ /* 0x000fcc0000000000 */
[----:B------:R-:W-:Y:S02]  /*0ea0*/  DFMA R8, R24, -6, R6 ;  /* 0xc01800001808782b */ /* 0x000fe40000000006 */
[----:B------:R-:W-:-:S06]  /*0eb0*/  DFMA R32, -R12, R10, R10 ;  /* 0x0000000a0c20722b */ /* 0x000fcc000000010a */
[----:B------:R-:W-:Y:S02]  /*0ec0*/  DFMA R8, R8, R26, R24 ;  /* 0x0000001a0808722b */ /* 0x000fe40000000018 */
[----:B------:R-:W-:-:S08]  /*0ed0*/  DMUL R24, R16, R22 ;  /* 0x0000001610187228 */ /* 0x000fd00000000000 */
[----:B------:R-:W-:Y:S01]  /*0ee0*/  FFMA R28, RZ, 2.375, R9 ;  /* 0x40180000ff1c7823 */ /* 0x000fe20000000009 */
[----:B------:R-:W-:-:S04]  /*0ef0*/  DMUL R26, R12, R24 ;  /* 0x000000180c1a7228 */ /* 0x000fc80000000000 */
[----:B------:R-:W-:-:S04]  /*0f00*/  FSETP.GT.AND P0, PT, |R28|, 1.469367938527859385e-39, PT ;  /* 0x001000001c00780b */ /* 0x000fc80003f04200 */
[----:B------:R-:W-:-:S09]  /*0f10*/  DFMA R26, R12, R20, R26 ;  /* 0x000000140c1a722b */ /* 0x000fd2000000001a */
[----:B------:R-:W-:Y:S05]  /*0f20*/  @P0 BRA P1, `(.L_x_228) ;  /* 0x0000000000140947 */ /* 0x000fea0000800000 */
[----:B------:R-:W-:Y:S01]  /*0f30*/  IMAD.MOV.U32 R8, RZ, RZ, R6 ;  /* 0x000000ffff087224 */ /* 0x000fe200078e0006 */
[----:B------:R-:W-:Y:S01]  /*0f40*/  MOV R6, 0xf70 ;  /* 0x00000f7000067802 */ /* 0x000fe20000000f00 */
[----:B------:R-:W-:-:S07]  /*0f50*/  IMAD.MOV.U32 R9, RZ, RZ, R7 ;  /* 0x000000ffff097224 */ /* 0x000fce00078e0007 */
[----:B------:R-:W-:Y:S05]  /*0f60*/  CALL.REL.NOINC `($__internal_2_$__cuda_sm20_div_rn_f64_full) ;  /* 0x0000001000307944 */ /* 0x000fea0003c00000 */
[----:B------:R-:W-:-:S07]  /*0f70*/  MOV R9, R7 ;  /* 0x0000000700097202 */ /* 0x000fce0000000f00 */
.L_x_228:
[----:B------:R-:W-:Y:S05]  /*0f80*/  BSYNC.RECONVERGENT B0 ;  /* 0x0000000000007941 */ /* 0x000fea0003800200 */
.L_x_227:
[----:B------:R-:W0:Y:S01]  /*0f90*/  MUFU.RCP64H R11, 6 ;  /* 0x40180000000b7908 */ /* 0x000e220000001800 */
[----:B------:R-:W-:Y:S01]  /*0fa0*/  IMAD.MOV.U32 R28, RZ, RZ, 0x0 ;  /* 0x00000000ff1c7424 */ /* 0x000fe200078e00ff */
[----:B------:R-:W1:Y:S01]  /*0fb0*/  LDC.64 R6, c[0x0][0x3a8] ;  /* 0x0000ea00ff067b82 */ /* 0x000e620000000a00 */
[----:B------:R-:W-:Y:S01]  /*0fc0*/  IMAD.MOV.U32 R29, RZ, RZ, 0x40180000 ;  /* 0x40180000ff1d7424 */ /* 0x000fe200078e00ff */
[----:B------:R-:W-:Y:S01]  /*0fd0*/  DADD R32, R32, -R8 ;  /* 0x0000000020207229 */ /* 0x000fe20000000808 */
[----:B------:R-:W-:-:S07]  /*0fe0*/  IMAD.MOV.U32 R10, RZ, RZ, 0x1 ;  /* 0x00000001ff0a7424 */ /* 0x000fce00078e00ff */
[----:B------:R-:W-:Y:S02]  /*0ff0*/  DFMA R34, R34, 0.5, R32 ;  /* 0x3fe000002222782b */ /* 0x000fe40000000020 */
[----:B0-----:R-:W-:-:S06]  /*1000*/  DFMA R30, R10, -R28, 1 ;  /* 0x3ff000000a1e742b */ /* 0x001fcc000000081c */
[----:B------:R-:W-:Y:S02]  /*1010*/  DMUL R32, R14, R34 ;  /* 0x000000220e207228 */ /* 0x000fe40000000000 */
[----:B------:R-:W-:-:S08]  /*1020*/  DFMA R30, R30, R30, R30 ;  /* 0x0000001e1e1e722b */ /* 0x000fd0000000001e */
[----:B------:R-:W-:-:S08]  /*1030*/  DFMA R30, R10, R30, R10 ;  /* 0x0000001e0a1e722b */ /* 0x000fd0000000000a */
[----:B------:R-:W-:Y:S02]  /*1040*/  DFMA R10, R30, -R28, 1 ;  /* 0x3ff000001e0a742b */ /* 0x000fe4000000081c */
[----:B-1----:R-:W-:-:S06]  /*1050*/  DMUL R28, R6, 9 ;  /* 0x40220000061c7828 */ /* 0x002fcc0000000000 */
[----:B------:R-:W-:Y:S02]  /*1060*/  DFMA R8, R30, R10, R30 ;  /* 0x0000000a1e08722b */ /* 0x000fe4000000001e */
[----:B------:R-:W-:Y:S01]  /*1070*/  DFMA R6, R28, R6, -2 ;  /* 0xc00000001c06742b */ /* 0x000fe20000000006 */
[----:B------:R-:W0:Y:S01]  /*1080*/  LDC.64 R10, c[0x0][0x3b8] ;  /* 0x0000ee00ff0a7b82 */ /* 0x000e220000000a00 */
[C---:B------:R-:W-:Y:S02]  /*1090*/  DFMA R28, R16.reuse, R32, R26 ;  /* 0x00000020101c722b */ /* 0x040fe4000000001a */
[----:B------:R-:W-:-:S04]  /*10a0*/  DMUL R26, R16, 1.5 ;  /* 0x3ff80000101a7828 */ /* 0x000fc80000000000 */
[----:B------:R-:W-:Y:S02]  /*10b0*/  DMUL R30, R6, R8 ;  /* 0x00000008061e7228 */ /* 0x000fe40000000000 */
[----:B------:R-:W-:Y:S02]  /*10c0*/  FSETP.GEU.AND P1, PT, |R7|, 6.5827683646048100446e-37, PT ;  /* 0x036000000700780b */ /* 0x000fe40003f2e200 */
[----:B------:R-:W-:-:S04]  /*10d0*/  DFMA R26, -R16, R26, R16 ;  /* 0x0000001a101a722b */ /* 0x000fc80000000110 */
[----:B------:R-:W-:-:S08]  /*10e0*/  DFMA R36, R30, -6, R6 ;  /* 0xc01800001e24782b */ /* 0x000fd00000000006 */
[----:B------:R-:W-:Y:S01]  /*10f0*/  DFMA R8, R36, R8, R30 ;  /* 0x000000082408722b */ /* 0x000fe2000000001e */
[----:B0-----:R-:W-:-:S05]  /*1100*/  IMAD.WIDE R10, R5, 0x8, R10 ;  /* 0x00000008050a7825 */ /* 0x001fca00078e020a */
[----:B------:R0:W-:Y:S04]  /*1110*/  STG.E.64 desc[UR6][R10.64], R28 ;  /* 0x0000001c0a007986 */ /* 0x0001e8000c101b06 */
[----:B------:R-:W-:-:S05]  /*1120*/  FFMA R30, RZ, 2.375, R9 ;  /* 0x40180000ff1e7823 */ /* 0x000fca0000000009 */
[----:B------:R-:W-:-:S13]  /*1130*/  FSETP.GT.AND P0, PT, |R30|, 1.469367938527859385e-39, PT ;  /* 0x001000001e00780b */ /* 0x000fda0003f04200 */
[----:B0-----:R-:W-:Y:S05]  /*1140*/  @P0 BRA P1, `(.L_x_229) ;  /* 0x0000000000140947 */ /* 0x001fea0000800000 */
[----:B------:R-:W-:Y:S01]  /*1150*/  IMAD.MOV.U32 R8, RZ, RZ, R6 ;  /* 0x000000ffff087224 */ /* 0x000fe200078e0006 */
[----:B------:R-:W-:Y:S02]  /*1160*/  MOV R9, R7 ;  /* 0x0000000700097202 */ /* 0x000fe40000000f00 */
[----:B------:R-:W-:-:S07]  /*1170*/  MOV R6, 0x1190 ;  /* 0x0000119000067802 */ /* 0x000fce0000000f00 */
[----:B------:R-:W-:Y:S05]  /*1180*/  CALL.REL.NOINC `($__internal_2_$__cuda_sm20_div_rn_f64_full) ;  /* 0x0000000c00a87944 */ /* 0x000fea0003c00000 */
[----:B------:R-:W-:-:S07]  /*1190*/  IMAD.MOV.U32 R9, RZ, RZ, R7 ;  /* 0x000000ffff097224 */ /* 0x000fce00078e0007 */
.L_x_229:
[----:B------:R-:W-:Y:S01]  /*11a0*/  DMUL R6, R14, 1.5 ;  /* 0x3ff800000e067828 */ /* 0x000fe20000000000 */
[----:B------:R-:W-:Y:S01]  /*11b0*/  ISETP.GT.AND P0, PT, R4, RZ, PT ;  /* 0x000000ff0400720c */ /* 0x000fe20003f04270 */
[----:B------:R-:W-:Y:S01]  /*11c0*/  DMUL R10, R12, 1.5 ;  /* 0x3ff800000c0a7828 */ /* 0x000fe20000000000 */
[----:B------:R-:W-:Y:S01]  /*11d0*/  ISETP.GT.AND P1, PT, R2, RZ, PT ;  /* 0x000000ff0200720c */ /* 0x000fe20003f24270 */
[----:B------:R-:W-:Y:S01]  /*11e0*/  DADD R26, R26, -R8 ;  /* 0x000000001a1a7229 */ /* 0x000fe20000000808 */
[----:B------:R-:W-:Y:S01]  /*11f0*/  ISETP.GT.AND P2, PT, R0, RZ, PT ;  /* 0x000000ff0000720c */ /* 0x000fe20003f44270 */
[----:B------:R-:W-:Y:S01]  /*1200*/  DMUL R22, R12, R22 ;  /* 0x000000160c167228 */ /* 0x000fe20000000000 */
[----:B------:R-:W-:Y:S01]  /*1210*/  IMAD.MOV.U32 R2, RZ, RZ, RZ ;  /* 0x000000ffff027224 */ /* 0x000fe200078e00ff */
[----:B------:R-:W-:Y:S02]  /*1220*/  DFMA R6, -R14, R6, R14 ;  /* 0x000000060e06722b */ /* 0x000fe4000000010e */
[----:B------:R-:W-:-:S02]  /*1230*/  DFMA R10, -R12, R10, R12 ;  /* 0x0000000a0c0a722b */ /* 0x000fc4000000010c */
[----:B------:R-:W-:Y:S02]  /*1240*/  DMUL R26, R14, R26 ;  /* 0x0000001a0e1a7228 */ /* 0x000fe40000000000 */
[----:B------:R-:W-:Y:S02]  /*1250*/  DADD R20, R20, R24 ;  /* 0x0000000014147229 */ /* 0x000fe40000000018 */
[--C-:B------:R-:W-:Y:S02]  /*1260*/  DADD R6, R6, -R8.reuse ;  /* 0x0000000006067229 */ /* 0x100fe40000000808 */
[----:B------:R-:W-:Y:S01]  /*1270*/  DADD R28, R10, -R8 ;  /* 0x000000000a1c7229 */ /* 0x000fe20000000808 */
[----:B------:R-:W0:Y:S01]  /*1280*/  LDC.64 R8, c[0x0][0x3c0] ;  /* 0x0000f000ff087b82 */ /* 0x000e220000000a00 */
[----:B------:R-:W-:-:S04]  /*1290*/  DFMA R22, R12, R26, R22 ;  /* 0x0000001a0c16722b */ /* 0x000fc80000000016 */
[C---:B------:R-:W-:Y:S02]  /*12a0*/  DMUL R6, R16.reuse, R6 ;  /* 0x0000000610067228 */ /* 0x040fe40000000000 */
[----:B------:R-:W-:Y:S01]  /*12b0*/  DMUL R28, R16, R28 ;  /* 0x0000001c101c7228 */ /* 0x000fe20000000000 */
[----:B------:R-:W1:Y:S01]  /*12c0*/  LDC.64 R10, c[0x0][0x3d0] ;  /* 0x0000f400ff0a7b82 */ /* 0x000e620000000a00 */
[----:B------:R-:W-:-:S04]  /*12d0*/  DADD R22, R32, R22 ;  /* 0x0000000020167229 */ /* 0x000fc80000000016 */
[----:B------:R-:W-:Y:S02]  /*12e0*/  DMUL R24, R12, R6 ;  /* 0x000000060c187228 */ /* 0x000fe40000000000 */
[----:B------:R-:W-:Y:S01]  /*12f0*/  DFMA R20, R14, R28, R20 ;  /* 0x0000001c0e14722b */ /* 0x000fe20000000014 */
[----:B------:R-:W2:Y:S01]  /*1300*/  LDC.64 R6, c[0x0][0x3c8] ;  /* 0x0000f200ff067b82 */ /* 0x000ea20000000a00 */
[----:B------:R-:W-:-:S04]  /*1310*/  IMAD.MOV.U32 R14, RZ, RZ, RZ ;  /* 0x000000ffff0e7224 */ /* 0x000fc800078e00ff */
[----:B------:R-:W-:Y:S01]  /*1320*/  DFMA R24, R12, R18, R24 ;  /* 0x000000120c18722b */ /* 0x000fe20000000018 */
[----:B------:R-:W-:Y:S02]  /*1330*/  IMAD.MOV.U32 R12, RZ, RZ, 0x3ff00000 ;  /* 0x3ff00000ff0c7424 */ /* 0x000fe400078e00ff */
[----:B0-----:R-:W-:-:S03]  /*1340*/  IMAD.WIDE R8, R5, 0x8, R8 ;  /* 0x0000000805087825 */ /* 0x001fc600078e0208 */
[C---:B------:R-:W-:Y:S02]  /*1350*/  FSEL R3, R12.reuse, -1.875, P0 ;  /* 0xbff000000c037808 */ /* 0x040fe40000000000 */
[----:B------:R-:W-:Y:S01]  /*1360*/  DFMA R24, R16, R34, R24 ;  /* 0x000000221018722b */ /* 0x000fe20000000018 */
[C---:B------:R-:W-:Y:S02]  /*1370*/  FSEL R15, R12.reuse, -1.875, P2 ;  /* 0xbff000000c0f7808 */ /* 0x040fe40001000000 */
[----:B------:R-:W-:Y:S01]  /*1380*/  FSEL R13, R12, -1.875, P1 ;  /* 0xbff000000c0d7808 */ /* 0x000fe20000800000 */
[----:B-1----:R-:W-:Y:S01]  /*1390*/  IMAD.WIDE R10, R5, 0x8, R10 ;  /* 0x00000008050a7825 */ /* 0x002fe200078e020a */
[----:B------:R-:W-:Y:S01]  /*13a0*/  MOV R12, RZ ;  /* 0x000000ff000c7202 */ /* 0x000fe20000000f00 */
[----:B------:R-:W-:Y:S02]  /*13b0*/  DMUL R22, R2, R22 ;  /* 0x0000001602167228 */ /* 0x000fe40000000000 */
[----:B------:R-:W-:-:S03]  /*13c0*/  DMUL R20, R14, R20 ;  /* 0x000000140e147228 */ /* 0x000fc60000000000 */
[----:B------:R-:W-:Y:S01]  /*13d0*/  DMUL R24, R12, R24 ;  /* 0x000000180c187228 */ /* 0x000fe20000000000 */
[----:B--2---:R-:W-:Y:S01]  /*13e0*/  IMAD.WIDE R6, R5, 0x8, R6 ;  /* 0x0000000805067825 */ /* 0x004fe200078e0206 */
[----:B------:R-:W-:Y:S05]  /*13f0*/  STG.E.64 desc[UR6][R8.64], R22 ;  /* 0x0000001608007986 */ /* 0x000fea000c101b06 */
[----:B------:R-:W-:Y:S04]  /*1400*/  STG.E.64 desc[UR6][R6.64], R24 ;  /* 0x0000001806007986 */ /* 0x000fe8000c101b06 */
[----:B------:R-:W-:Y:S01]  /*1410*/  STG.E.64 desc[UR6][R10.64], R20 ;  /* 0x000000140a007986 */ /* 0x000fe2000c101b06 */
[----:B------:R-:W-:Y:S05]  /*1420*/  EXIT ;  /* 0x000000000000794d */ /* 0x000fea0003800000 */
.L_x_216:
[----:B------:R-:W-:-:S13]  /*1430*/  ISETP.NE.AND P0, PT, R8, 0x2, PT ;  /* 0x000000020800780c */ /* 0x000fda0003f05270 */
        /* <DEDUP_REMOVED lines=24> */
.L_x_232:
[----:B------:R-:W-:Y:S05]  /*15c0*/  BSYNC.RECONVERGENT B0 ;  /* 0x0000000000007941 */ /* 0x000fea0003800200 */
.L_x_231:
        /* <DEDUP_REMOVED lines=24> */
.L_x_234:
[----:B------:R-:W-:Y:S05]  /*1750*/  BSYNC.RECONVERGENT B0 ;  /* 0x0000000000007941 */ /* 0x000fea0003800200 */
.L_x_233:
[----:B------:R-:W0:Y:S01]  /*1760*/  MUFU.RCP64H R9, 6 ;  /* 0x4018000000097908 */ /* 0x000e220000001800 */
[----:B------:R-:W-:Y:S01]  /*1770*/  MOV R10, 0x0 ;  /* 0x00000000000a7802 */ /* 0x000fe20000000f00 */
[----:B------:R-:W-:Y:S01]  /*1780*/  IMAD.MOV.U32 R11, RZ, RZ, 0x40180000 ;  /* 0x40180000ff0b7424 */ /* 0x000fe200078e00ff */
[----:B------:R-:W1:Y:S01]  /*1790*/  LDC.64 R30, c[0x0][0x3b8] ;  /* 0x0000ee00ff1e7b82 */ /* 0x000e620000000a00 */
[----:B------:R-:W-:Y:S01]  /*17a0*/  IMAD.MOV.U32 R8, RZ, RZ, 0x1 ;  /* 0x00000001ff087424 */ /* 0x000fe200078e00ff */
[----:B------:R-:W-:Y:S01]  /*17b0*/  DADD R26, R6, R26 ;  /* 0x00000000061a7229 */ /* 0x000fe2000000001a */
[----:B------:R-:W-:-:S07]  /*17c0*/  FSETP.GEU.AND P1, PT, |R25|, 6.5827683646048100446e-37, PT ;  /* 0x036000001900780b */ /* 0x000fce0003f2e200 */
[-C--:B------:R-:W-:Y:S02]  /*17d0*/  DMUL R22, R22, R26.reuse ;  /* 0x0000001a16167228 */ /* 0x080fe40000000000 */
[----:B------:R-:W-:Y:S02]  /*17e0*/  DMUL R20, R20, R26 ;  /* 0x0000001a14147228 */ /* 0x000fe40000000000 */
[----:B0-----:R-:W-:-:S04]  /*17f0*/  DFMA R28, R8, -R10, 1 ;  /* 0x3ff00000081c742b */ /* 0x001fc8000000080a */
[----:B------:R-:W-:-:S04]  /*1800*/  DMUL R22, R14, R22 ;  /* 0x000000160e167228 */ /* 0x000fc80000000000 */
[----:B------:R-:W-:Y:S01]  /*1810*/  DFMA R28, R28, R28, R28 ;  /* 0x0000001c1c1c722b */ /* 0x000fe2000000001c */
[----:B-1----:R-:W-:-:S07]  /*1820*/  IMAD.WIDE R30, R5, 0x8, R30 ;  /* 0x00000008051e7825 */ /* 0x002fce00078e021e */
[----:B------:R-:W-:Y:S01]  /*1830*/  DFMA R32, R8, R28, R8 ;  /* 0x0000001c0820722b */ /* 0x000fe20000000008 */
[----:B------:R-:W0:Y:S07]  /*1840*/  LDC.64 R8, c[0x0][0x3c8] ;  /* 0x0000f200ff087b82 */ /* 0x000e2e0000000a00 */
[C---:B------:R-:W-:Y:S01]  /*1850*/  DFMA R10, R32.reuse, -R10, 1 ;  /* 0x3ff00000200a742b */ /* 0x040fe2000000080a */
[----:B------:R-:W1:Y:S07]  /*1860*/  LDC.64 R28, c[0x0][0x3c0] ;  /* 0x0000f000ff1c7b82 */ /* 0x000e6e0000000a00 */
[----:B------:R-:W-:-:S02]  /*1870*/  DFMA R10, R32, R10, R32 ;  /* 0x0000000a200a722b */ /* 0x000fc40000000020 */
[----:B------:R-:W-:Y:S02]  /*1880*/  DMUL R32, R14, R26 ;  /* 0x0000001a0e207228 */ /* 0x000fe40000000000 */
[----:B------:R-:W-:Y:S02]  /*1890*/  DMUL R26, R16, R20 ;  /* 0x00000014101a7228 */ /* 0x000fe40000000000 */
[----:B------:R-:W-:Y:S02]  /*18a0*/  DMUL R20, R12, 0.5 ;  /* 0x3fe000000c147828 */ /* 0x000fe40000000000 */
[----:B------:R-:W-:Y:S01]  /*18b0*/  DMUL R6, R10, R24 ;  /* 0x000000180a067228 */ /* 0x000fe20000000000 */
[----:B0-----:R-:W-:Y:S01]  /*18c0*/  IMAD.WIDE R34, R5, 0x8, R8 ;  /* 0x0000000805227825 */ /* 0x001fe200078e0208 */
[----:B------:R-:W-:-:S06]  /*18d0*/  DMUL R32, R16, R32 ;  /* 0x0000002010207228 */ /* 0x000fcc0000000000 */
[----:B------:R-:W-:Y:S01]  /*18e0*/  DFMA R36, R6, -6, R24 ;  /* 0xc01800000624782b */ /* 0x000fe20000000018 */
[----:B-1----:R-:W-:Y:S01]  /*18f0*/  IMAD.WIDE R28, R5, 0x8, R28 ;  /* 0x00000008051c7825 */ /* 0x002fe200078e021c */
[----:B------:R0:W-:Y:S04]  /*1900*/  STG.E.64 desc[UR6][R30.64], R32 ;  /* 0x000000201e007986 */ /* 0x0001e8000c101b06 */
[----:B------:R0:W-:Y:S02]  /*1910*/  STG.E.64 desc[UR6][R28.64], R22 ;  /* 0x000000161c007986 */ /* 0x0001e4000c101b06 */
[----:B------:R-:W-:Y:S02]  /*1920*/  DFMA R8, R10, R36, R6 ;  /* 0x000000240a08722b */ /* 0x000fe40000000006 */
[----:B------:R0:W-:Y:S08]  /*1930*/  STG.E.64 desc[UR6][R34.64], R26 ;  /* 0x0000001a22007986 */ /* 0x0001f0000c101b06 */
        /* <DEDUP_REMOVED lines=8> */
.L_x_235:
[----:B------:R-:W-:Y:S01]  /*19c0*/  DFMA R20, R12, R20, R8 ;  /* 0x000000140c14722b */ /* 0x000fe20000000008 */
[----:B------:R-:W0:Y:S07]  /*19d0*/  LDC.64 R2, c[0x0][0x3d0] ;  /* 0x0000f400ff027b82 */ /* 0x000e2e0000000a00 */
[----:B------:R-:W-:-:S08]  /*19e0*/  DMUL R20, R18, R20 ;  /* 0x0000001412147228 */ /* 0x000fd00000000000 */
[----:B------:R-:W-:-:S08]  /*19f0*/  DMUL R20, R16, R20 ;  /* 0x0000001410147228 */ /* 0x000fd00000000000 */
[----:B------:R-:W-:Y:S01]  /*1a00*/  DMUL R20, R14, R20 ;  /* 0x000000140e147228 */ /* 0x000fe20000000000 */
[----:B0-----:R-:W-:-:S06]  /*1a10*/  IMAD.WIDE R2, R5, 0x8, R2 ;  /* 0x0000000805027825 */ /* 0x001fcc00078e0202 */
[----:B------:R-:W-:Y:S01]  /*1a20*/  STG.E.64 desc[UR6][R2.64], R20 ;  /* 0x0000001402007986 */ /* 0x000fe2000c101b06 */
[----:B------:R-:W-:Y:S05]  /*1a30*/  EXIT ;  /* 0x000000000000794d */ /* 0x000fea0003800000 */
.L_x_230:
        /* <DEDUP_REMOVED lines=21> */
[----:B------:R-:W-:Y:S02]  /*1b90*/  IMAD.MOV.U32 R26, RZ, RZ, R8 ;  /* 0x000000ffff1a7224 */ /* 0x000fe400078e0008 */
[----:B------:R-:W-:-:S07]  /*1ba0*/  IMAD.MOV.U32 R27, RZ, RZ, R7 ;  /* 0x000000ffff1b7224 */ /* 0x000fce00078e0007 */
.L_x_237:
[----:B------:R-:W-:Y:S05]  /*1bb0*/  BSYNC.RECONVERGENT B0 ;  /* 0x0000000000007941 */ /* 0x000fea0003800200 */
.L_x_236:
[----:B------:R-:W0:Y:S01]  /*1bc0*/  MUFU.RCP64H R9, 6 ;  /* 0x4018000000097908 */ /* 0x000e220000001800 */
[----:B------:R-:W1:Y:S01]  /*1bd0*/  LDC.64 R24, c[0x0][0x3a8] ;  /* 0x0000ea00ff187b82 */ /* 0x000e620000000a00 */
[----:B------:R-:W-:Y:S01]  /*1be0*/  IMAD.MOV.U32 R10, RZ, RZ, 0x0 ;  /* 0x00000000ff0a7424 */ /* 0x000fe200078e00ff */
[----:B------:R-:W-:Y:S01]  /*1bf0*/  MOV R11, 0x40180000 ;  /* 0x40180000000b7802 */ /* 0x000fe20000000f00 */
[----:B------:R-:W-:Y:S01]  /*1c00*/  IMAD.MOV.U32 R8, RZ, RZ, 0x1 ;  /* 0x00000001ff087424 */ /* 0x000fe200078e00ff */
[----:B------:R-:W-:Y:S05]  /*1c10*/  BSSY.RECONVERGENT B0, `(.L_x_238) ;  /* 0x0000013000007945 */ /* 0x000fea0003800200 */
        /* <DEDUP_REMOVED lines=18> */
.L_x_239:
[----:B------:R-:W-:Y:S05]  /*1d40*/  BSYNC.RECONVERGENT B0 ;  /* 0x0000000000007941 */ /* 0x000fea0003800200 */
.L_x_238:
[----:B------:R-:W0:Y:S01]  /*1d50*/  MUFU.RCP64H R9, 6 ;  /* 0x4018000000097908 */ /* 0x000e220000001800 */
[----:B------:R-:W-:Y:S01]  /*1d60*/  IMAD.MOV.U32 R10, RZ, RZ, 0x0 ;  /* 0x00000000ff0a7424 */ /* 0x000fe200078e00ff */
[----:B------:R-:W-:Y:S01]  /*1d70*/  MOV R11, 0x40180000 ;  /* 0x40180000000b7802 */ /* 0x000fe20000000f00 */
[----:B------:R-:W-:Y:S01]  /*1d80*/  IMAD.MOV.U32 R8, RZ, RZ, 0x1 ;  /* 0x00000001ff087424 */ /* 0x000fe200078e00ff */
[----:B------:R-:W-:Y:S01]  /*1d90*/  DADD R26, R6, R26 ;  /* 0x00000000061a7229 */ /* 0x000fe2000000001a */
[----:B------:R-:W-:-:S07]  /*1da0*/  FSETP.GEU.AND P1, PT, |R25|, 6.5827683646048100446e-37, PT ;  /* 0x036000001900780b */ /* 0x000fce0003f2e200 */
[-C--:B------:R-:W-:Y:S02]  /*1db0*/  DMUL R6, R16, R26.reuse ;  /* 0x0000001a10067228 */ /* 0x080fe40000000000 */
[----:B------:R-:W-:Y:S02]  /*1dc0*/  DMUL R22, R22, R26 ;  /* 0x0000001a16167228 */ /* 0x000fe40000000000 */
[----:B0-----:R-:W-:-:S04]  /*1dd0*/  DFMA R28, R8, -R10, 1 ;  /* 0x3ff00000081c742b */ /* 0x001fc8000000080a */
[----:B------:R-:W-:-:S04]  /*1de0*/  DMUL R6, R12, R6 ;  /* 0x000000060c067228 */ /* 0x000fc80000000000 */
[----:B------:R-:W-:-:S08]  /*1df0*/  DFMA R28, R28, R28, R28 ;  /* 0x0000001c1c1c722b */ /* 0x000fd0000000001c */
[----:B------:R-:W-:Y:S01]  /*1e00*/  DFMA R28, R8, R28, R8 ;  /* 0x0000001c081c722b */ /* 0x000fe20000000008 */
[----:B------:R-:W0:Y:S07]  /*1e10*/  LDC.64 R8, c[0x0][0x3c0] ;  /* 0x0000f000ff087b82 */ /* 0x000e2e0000000a00 */
[C---:B------:R-:W-:Y:S01]  /*1e20*/  DFMA R30, R28.reuse, -R10, 1 ;  /* 0x3ff000001c1e742b */ /* 0x040fe2000000080a */
[----:B------:R-:W1:Y:S07]  /*1e30*/  LDC.64 R10, c[0x0][0x3b8] ;  /* 0x0000ee00ff0a7b82 */ /* 0x000e6e0000000a00 */
[----:B------:R-:W-:-:S02]  /*1e40*/  DFMA R28, R28, R30, R28 ;  /* 0x0000001e1c1c722b */ /* 0x000fc4000000001c */
[----:B------:R-:W-:Y:S02]  /*1e50*/  DMUL R30, R12, R22 ;  /* 0x000000160c1e7228 */ /* 0x000fe40000000000 */
[----:B------:R-:W-:-:S04]  /*1e60*/  DMUL R22, R14, 0.5 ;  /* 0x3fe000000e167828 */ /* 0x000fc80000000000 */
[----:B------:R-:W-:Y:S01]  /*1e70*/  DMUL R34, R28, R24 ;  /* 0x000000181c227228 */ /* 0x000fe20000000000 */
[----:B0-----:R-:W-:-:S07]  /*1e80*/  IMAD.WIDE R32, R5, 0x8, R8 ;  /* 0x0000000805207825 */ /* 0x001fce00078e0208 */
[----:B------:R-:W-:Y:S01]  /*1e90*/  DFMA R36, R34, -6, R24 ;  /* 0xc01800002224782b */ /* 0x000fe20000000018 */
[----:B-1----:R-:W-:-:S05]  /*1ea0*/  IMAD.WIDE R10, R5, 0x8, R10 ;  /* 0x00000008050a7825 */ /* 0x002fca00078e020a */
[----:B------:R0:W-:Y:S02]  /*1eb0*/  STG.E.64 desc[UR6][R10.64], R6 ;  /* 0x000000060a007986 */ /* 0x0001e4000c101b06 */
[----:B------:R-:W-:Y:S02]  /*1ec0*/  DFMA R8, R28, R36, R34 ;  /* 0x000000241c08722b */ /* 0x000fe40000000022 */
[----:B------:R0:W-:Y:S08]  /*1ed0*/  STG.E.64 desc[UR6][R32.64], R30 ;  /* 0x0000001e20007986 */ /* 0x0001f0000c101b06 */
        /* <DEDUP_REMOVED lines=8> */
.L_x_240:
[----:B------:R-:W-:Y:S01]  /*1f60*/  DFMA R22, R14, R22, R8 ;  /* 0x000000160e16722b */ /* 0x000fe20000000008 */
[----:B------:R-:W0:Y:S01]  /*1f70*/  LDC.64 R2, c[0x0][0x3c8] ;  /* 0x0000f200ff027b82 */ /* 0x000e220000000a00 */
[----:B------:R-:W-:-:S06]  /*1f80*/  DMUL R18, R18, R26 ;  /* 0x0000001a12127228 */ /* 0x000fcc0000000000 */
[----:B------:R-:W-:Y:S01]  /*1f90*/  DMUL R22, R20, R22 ;  /* 0x0000001614167228 */ /* 0x000fe20000000000 */
[----:B------:R-:W1:Y:S01]  /*1fa0*/  LDC.64 R6, c[0x0][0x3d0] ;  /* 0x0000f400ff067b82 */ /* 0x000e620000000a00 */
[----:B------:R-:W-:-:S06]  /*1fb0*/  DMUL R18, R16, R18 ;  /* 0x0000001210127228 */ /* 0x000fcc0000000000 */
[----:B------:R-:W-:-:S08]  /*1fc0*/  DMUL R22, R16, R22 ;  /* 0x0000001610167228 */ /* 0x000fd00000000000 */
[----:B------:R-:W-:Y:S01]  /*1fd0*/  DMUL R22, R12, R22 ;  /* 0x000000160c167228 */ /* 0x000fe20000000000 */
[----:B0-----:R-:W-:-:S06]  /*1fe0*/  IMAD.WIDE R2, R5, 0x8, R2 ;  /* 0x0000000805027825 */ /* 0x001fcc00078e0202 */
[----:B------:R-:W-:Y:S01]  /*1ff0*/  STG.E.64 desc[UR6][R2.64], R22 ;  /* 0x0000001602007986 */ /* 0x000fe2000c101b06 */
[----:B-1----:R-:W-:-:S05]  /*2000*/  IMAD.WIDE R6, R5, 0x8, R6 ;  /* 0x0000000805067825 */ /* 0x002fca00078e0206 */
[----:B------:R-:W-:Y:S01]  /*2010*/  STG.E.64 desc[UR6][R6.64], R18 ;  /* 0x0000001206007986 */ /* 0x000fe2000c101b06 */
[----:B------:R-:W-:Y:S05]  /*2020*/  EXIT ;  /* 0x000000000000794d */ /* 0x000fea0003800000 */
        .weak           $__internal_2_$__cuda_sm20_div_rn_f64_full
        .type           $__internal_2_$__cuda_sm20_div_rn_f64_full,@function
        .size           $__internal_2_$__cuda_sm20_div_rn_f64_full,(.L_x_262 - $__internal_2_$__cuda_sm20_div_rn_f64_full)
$__internal_2_$__cuda_sm20_div_rn_f64_full:
[C---:B------:R-:W-:Y:S01]  /*2030*/  FSETP.GEU.AND P0, PT, |R3|.reuse, 1.469367938527859385e-39, PT ;  /* 0x001000000300780b */ /* 0x040fe20003f0e200 */
[----:B------:R-:W-:Y:S01]  /*2040*/  IMAD.U32 R30, RZ, RZ, UR4 ;  /* 0x00000004ff1e7e24 */ /* 0x000fe2000f8e00ff */
[----:B------:R-:W-:Y:S01]  /*2050*/  LOP3.LUT R7, R3, 0x800fffff, RZ, 0xc0, !PT ;  /* 0x800fffff03077812 */ /* 0x000fe200078ec0ff */
[----:B------:R-:W-:Y:S01]  /*2060*/  IMAD.MOV.U32 R31, RZ, RZ, R3 ;  /* 0x000000ffff1f7224 */ /* 0x000fe200078e0003 */
[----:B------:R-:W-:Y:S01]  /*2070*/  MOV R40, R8 ;  /* 0x0000000800287202 */ /* 0x000fe20000000f00 */
[----:B------:R-:W-:Y:S01]  /*2080*/  IMAD.U32 R28, RZ, RZ, UR4 ;  /* 0x00000004ff1c7e24 */ /* 0x000fe2000f8e00ff */
[----:B------:R-:W-:Y:S01]  /*2090*/  LOP3.LUT R29, R7, 0x3ff00000, RZ, 0xfc, !PT ;  /* 0x3ff00000071d7812 */ /* 0x000fe200078efcff */
[----:B------:R-:W-:Y:S01]  /*20a0*/  IMAD.MOV.U32 R41, RZ, RZ, R9 ;  /* 0x000000ffff297224 */ /* 0x000fe200078e0009 */
[----:B------:R-:W-:Y:S01]  /*20b0*/  LOP3.LUT R10, R3, 0x7ff00000, RZ, 0xc0, !PT ;  /* 0x7ff00000030a7812 */ /* 0x000fe200078ec0ff */
[----:B------:R-:W-:Y:S01]  /*20c0*/  IMAD.MOV.U32 R36, RZ, RZ, 0x1 ;  /* 0x00000001ff247424 */ /* 0x000fe200078e00ff */
[----:B------:R-:W-:Y:S02]  /*20d0*/  BSSY.RECONVERGENT B1, `(.L_x_241) ;  /* 0x0000056000017945 */ /* 0x000fe40003800200 */
[C---:B------:R-:W-:Y:S01]  /*20e0*/  FSETP.GEU.AND P2, PT, |R41|.reuse, 1.469367938527859385e-39, PT ;  /* 0x001000002900780b */ /* 0x040fe20003f4e200 */
[----:B------:R-:W-:Y:S01]  /*20f0*/  @!P0 DMUL R28, R30, 8.98846567431157953865e+307 ;  /* 0x7fe000001e1c8828 */ /* 0x000fe20000000000 */
[----:B------:R-:W-:-:S04]  /*2100*/  LOP3.LUT R7, R41, 0x7ff00000, RZ, 0xc0, !PT ;  /* 0x7ff0000029077812 */ /* 0x000fc800078ec0ff */
[----:B------:R-:W-:Y:S01]  /*2110*/  ISETP.GE.U32.AND P1, PT, R7, R10, PT ;  /* 0x0000000a0700720c */ /* 0x000fe20003f26070 */
[----:B------:R-:W0:Y:S04]  /*2120*/  MUFU.RCP64H R37, R29 ;  /* 0x0000001d00257308 */ /* 0x000e280000001800 */
[----:B------:R-:W-:Y:S02]  /*2130*/  @!P0 LOP3.LUT R10, R29, 0x7ff00000, RZ, 0xc0, !PT ;  /* 0x7ff000001d0a8812 */ /* 0x000fe400078ec0ff */
[----:B------:R-:W-:Y:S01]  /*2140*/  @!P2 LOP3.LUT R8, R31, 0x7ff00000, RZ, 0xc0, !PT ;  /* 0x7ff000001f08a812 */ /* 0x000fe200078ec0ff */
[----:B------:R-:W-:-:S03]  /*2150*/  @!P2 IMAD.MOV.U32 R42, RZ, RZ, RZ ;  /* 0x000000ffff2aa224 */ /* 0x000fc600078e00ff */
[----:B------:R-:W-:Y:S01]  /*2160*/  @!P2 ISETP.GE.U32.AND P3, PT, R7, R8, PT ;  /* 0x000000080700a20c */ /* 0x000fe20003f66070 */
[----:B------:R-:W-:-:S05]  /*2170*/  IMAD.MOV.U32 R8, RZ, RZ, 0x1ca00000 ;  /* 0x1ca00000ff087424 */ /* 0x000fca00078e00ff */
[C---:B------:R-:W-:Y:S01]  /*2180*/  @!P2 SEL R11, R8.reuse, 0x63400000, !P3 ;  /* 0x63400000080ba807 */ /* 0x040fe20005800000 */
[----:B0-----:R-:W-:Y:S01]  /*2190*/  DFMA R38, R36, -R28, 1 ;  /* 0x3ff000002426742b */ /* 0x001fe2000000081c */
[----:B------:R-:W-:Y:S02]  /*21a0*/  SEL R9, R8, 0x63400000, !P1 ;  /* 0x6340000008097807 */ /* 0x000fe40004800000 */
[----:B------:R-:W-:-:S04]  /*21b0*/  @!P2 LOP3.LUT R11, R11, 0x80000000, R41, 0xf8, !PT ;  /* 0x800000000b0ba812 */ /* 0x000fc800078ef829 */
[----:B------:R-:W-:Y:S01]  /*21c0*/  @!P2 LOP3.LUT R43, R11, 0x100000, RZ, 0xfc, !PT ;  /* 0x001000000b2ba812 */ /* 0x000fe200078efcff */
[----:B------:R-:W-:-:S08]  /*21d0*/  DFMA R38, R38, R38, R38 ;  /* 0x000000262626722b */ /* 0x000fd00000000026 */
[----:B------:R-:W-:Y:S01]  /*21e0*/  DFMA R36, R36, R38, R36 ;  /* 0x000000262424722b */ /* 0x000fe20000000024 */
[----:B------:R-:W-:Y:S01]  /*21f0*/  LOP3.LUT R39, R9, 0x800fffff, R41, 0xf8, !PT ;  /* 0x800fffff09277812 */ /* 0x000fe200078ef829 */
[----:B------:R-:W-:Y:S01]  /*2200*/  IMAD.MOV.U32 R9, RZ, RZ, R7 ;  /* 0x000000ffff097224 */ /* 0x000fe200078e0007 */
[----:B------:R-:W-:-:S05]  /*2210*/  MOV R38, R40 ;  /* 0x0000002800267202 */ /* 0x000fca0000000f00 */
[----:B------:R-:W-:Y:S02]  /*2220*/  DFMA R44, R36, -R28, 1 ;  /* 0x3ff00000242c742b */ /* 0x000fe4000000081c */
[----:B------:R-:W-:-:S06]  /*2230*/  @!P2 DFMA R38, R38, 2, -R42 ;  /* 0x400000002626a82b */ /* 0x000fcc000000082a */
[----:B------:R-:W-:-:S04]  /*2240*/  DFMA R44, R36, R44, R36 ;  /* 0x0000002c242c722b */ /* 0x000fc80000000024 */
[----:B------:R-:W-:-:S04]  /*2250*/  @!P2 LOP3.LUT R9, R39, 0x7ff00000, RZ, 0xc0, !PT ;  /* 0x7ff000002709a812 */ /* 0x000fc800078ec0ff */
[----:B------:R-:W-:Y:S01]  /*2260*/  DMUL R42, R44, R38 ;  /* 0x000000262c2a7228 */ /* 0x000fe20000000000 */
[----:B------:R-:W-:-:S05]  /*2270*/  VIADD R11, R9, 0xffffffff ;  /* 0xffffffff090b7836 */ /* 0x000fca0000000000 */
[----:B------:R-:W-:Y:S02]  /*2280*/  ISETP.GT.U32.AND P0, PT, R11, 0x7feffffe, PT ;  /* 0x7feffffe0b00780c */ /* 0x000fe40003f04070 */
[----:B------:R-:W-:Y:S01]  /*2290*/  IADD3 R11, PT, PT, R10, -0x1, RZ ;  /* 0xffffffff0a0b7810 */ /* 0x000fe20007ffe0ff */
[----:B------:R-:W-:-:S03]  /*22a0*/  DFMA R36, R42, -R28, R38 ;  /* 0x8000001c2a24722b */ /* 0x000fc60000000026 */
[----:B------:R-:W-:-:S05]  /*22b0*/  ISETP.GT.U32.OR P0, PT, R11, 0x7feffffe, P0 ;  /* 0x7feffffe0b00780c */ /* 0x000fca0000704470 */
[----:B------:R-:W-:-:S08]  /*22c0*/  DFMA R36, R44, R36, R42 ;  /* 0x000000242c24722b */ /* 0x000fd0000000002a */
[----:B------:R-:W-:Y:S05]  /*22d0*/  @P0 BRA `(.L_x_242) ;  /* 0x0000000000740947 */ /* 0x000fea0003800000 */
[----:B------:R-:W-:-:S04]  /*22e0*/  LOP3.LUT R10, R31, 0x7ff00000, RZ, 0xc0, !PT ;  /* 0x7ff000001f0a7812 */ /* 0x000fc800078ec0ff */
[CC--:B------:R-:W-:Y:S02]  /*22f0*/  VIADDMNMX R9, R7.reuse, -R10.reuse, 0xb9600000, !PT ;  /* 0xb960000007097446 */ /* 0x0c0fe4000780090a */
[----:B------:R-:W-:Y:S01]  /*2300*/  ISETP.GE.U32.AND P0, PT, R7, R10, PT ;  /* 0x0000000a0700720c */ /* 0x000fe20003f06070 */
[----:B------:R-:W-:Y:S01]  /*2310*/  IMAD.MOV.U32 R10, RZ, RZ, RZ ;  /* 0x000000ffff0a7224 */ /* 0x000fe200078e00ff */
[----:B------:R-:W-:Y:S02]  /*2320*/  VIMNMX R9, PT, PT, R9, 0x46a00000, PT ;  /* 0x46a0000009097848 */ /* 0x000fe40003fe0100 */
[----:B------:R-:W-:-:S05]  /*2330*/  SEL R8, R8, 0x63400000, !P0 ;  /* 0x6340000008087807 */ /* 0x000fca0004000000 */
[----:B------:R-:W-:-:S04]  /*2340*/  IMAD.IADD R8, R9, 0x1, -R8 ;  /* 0x0000000109087824 */ /* 0x000fc800078e0a08 */
[----:B------:R-:W-:-:S06]  /*2350*/  VIADD R11, R8, 0x7fe00000 ;  /* 0x7fe00000080b7836 */ /* 0x000fcc0000000000 */
[----:B------:R-:W-:-:S10]  /*2360*/  DMUL R42, R36, R10 ;  /* 0x0000000a242a7228 */ /* 0x000fd40000000000 */
[----:B------:R-:W-:-:S13]  /*2370*/  FSETP.GTU.AND P0, PT, |R43|, 1.469367938527859385e-39, PT ;  /* 0x001000002b00780b */ /* 0x000fda0003f0c200 */
[----:B------:R-:W-:Y:S05]  /*2380*/  @P0 BRA `(.L_x_243) ;  /* 0x0000000000a80947 */ /* 0x000fea0003800000 */
[----:B------:R-:W-:-:S06]  /*2390*/  DFMA R28, R36, -R28, R38 ;  /* 0x8000001c241c722b */ /* 0x000fcc0000000026 */
[----:B------:R-:W-:-:S04]  /*23a0*/  MOV R28, RZ ;  /* 0x000000ff001c7202 */ /* 0x000fc80000000f00 */
[C---:B------:R-:W-:Y:S02]  /*23b0*/  FSETP.NEU.AND P0, PT, R29.reuse, RZ, PT ;  /* 0x000000ff1d00720b */ /* 0x040fe40003f0d000 */
[----:B------:R-:W-:-:S04]  /*23c0*/  LOP3.LUT R7, R29, 0x80000000, R31, 0x48, !PT ;  /* 0x800000001d077812 */ /* 0x000fc800078e481f */
[----:B------:R-:W-:-:S07]  /*23d0*/  LOP3.LUT R29, R7, R11, RZ, 0xfc, !PT ;  /* 0x0000000b071d7212 */ /* 0x000fce00078efcff */
[----:B------:R-:W-:Y:S05]  /*23e0*/  @!P0 BRA `(.L_x_243) ;  /* 0x0000000000908947 */ /* 0x000fea0003800000 */
[----:B------:R-:W-:Y:S01]  /*23f0*/  IMAD.MOV R11, RZ, RZ, -R8 ;  /* 0x000000ffff0b7224 */ /* 0x000fe200078e0a08 */
[----:B------:R-:W-:Y:S01]  /*2400*/  IADD3 R8, PT, PT, -R8, -0x43300000, RZ ;  /* 0xbcd0000008087810 */ /* 0x000fe20007ffe1ff */
[----:B------:R-:W-:-:S06]  /*2410*/  IMAD.MOV.U32 R10, RZ, RZ, RZ ;  /* 0x000000ffff0a7224 */ /* 0x000fcc00078e00ff */
[----:B------:R-:W-:Y:S02]  /*2420*/  DFMA R10, R42, -R10, R36 ;  /* 0x8000000a2a0a722b */ /* 0x000fe40000000024 */
[----:B------:R-:W-:-:S08]  /*2430*/  DMUL.RP R36, R36, R28 ;  /* 0x0000001c24247228 */ /* 0x000fd00000008000 */
[----:B------:R-:W-:Y:S02]  /*2440*/  FSETP.NEU.AND P0, PT, |R11|, R8, PT ;  /* 0x000000080b00720b */ /* 0x000fe40003f0d200 */
[----:B------:R-:W-:Y:S02]  /*2450*/  LOP3.LUT R7, R37, R7, RZ, 0x3c, !PT ;  /* 0x0000000725077212 */ /* 0x000fe400078e3cff */
[----:B------:R-:W-:Y:S02]  /*2460*/  FSEL R8, R36, R42, !P0 ;  /* 0x0000002a24087208 */ /* 0x000fe40004000000 */
[----:B------:R-:W-:-:S03]  /*2470*/  FSEL R9, R7, R43, !P0 ;  /* 0x0000002b07097208 */ /* 0x000fc60004000000 */
[----:B------:R-:W-:Y:S01]  /*2480*/  IMAD.MOV.U32 R42, RZ, RZ, R8 ;  /* 0x000000ffff2a7224 */ /* 0x000fe200078e0008 */
[----:B------:R-:W-:Y:S01]  /*2490*/  MOV R43, R9 ;  /* 0x00000009002b7202 */ /* 0x000fe20000000f00 */
[----:B------:R-:W-:Y:S06]  /*24a0*/  BRA `(.L_x_243) ;  /* 0x0000000000607947 */ /* 0x000fec0003800000 */
.L_x_242:
[----:B------:R-:W-:-:S14]  /*24b0*/  DSETP.NAN.AND P0, PT, R40, R40, PT ;  /* 0x000000282800722a */ /* 0x000fdc0003f08000 */
[----:B------:R-:W-:Y:S05]  /*24c0*/  @P0 BRA `(.L_x_244) ;  /* 0x00000000004c0947 */ /* 0x000fea0003800000 */
[----:B------:R-:W-:-:S14]  /*24d0*/  DSETP.NAN.AND P0, PT, R30, R30, PT ;  /* 0x0000001e1e00722a */ /* 0x000fdc0003f08000 */
[----:B------:R-:W-:Y:S05]  /*24e0*/  @P0 BRA `(.L_x_245) ;  /* 0x0000000000340947 */ /* 0x000fea0003800000 */
[----:B------:R-:W-:Y:S01]  /*24f0*/  ISETP.NE.AND P0, PT, R9, R10, PT ;  /* 0x0000000a0900720c */ /* 0x000fe20003f05270 */
[----:B------:R-:W-:Y:S02]  /*2500*/  IMAD.MOV.U32 R42, RZ, RZ, 0x0 ;  /* 0x00000000ff2a7424 */ /* 0x000fe400078e00ff */
[----:B------:R-:W-:-:S10]  /*2510*/  IMAD.MOV.U32 R43, RZ, RZ, -0x80000 ;  /* 0xfff80000ff2b7424 */ /* 0x000fd400078e00ff */
        /* <DEDUP_REMOVED lines=10> */
.L_x_245:
[----:B------:R-:W-:Y:S01]  /*25c0*/  LOP3.LUT R7, R31, 0x80000, RZ, 0xfc, !PT ;  /* 0x000800001f077812 */ /* 0x000fe200078efcff */
[----:B------:R-:W-:-:S03]  /*25d0*/  IMAD.MOV.U32 R42, RZ, RZ, R30 ;  /* 0x000000ffff2a7224 */ /* 0x000fc600078e001e */
[----:B------:R-:W-:Y:S01]  /*25e0*/  MOV R43, R7 ;  /* 0x00000007002b7202 */ /* 0x000fe20000000f00 */
[----:B------:R-:W-:Y:S06]  /*25f0*/  BRA `(.L_x_243) ;  /* 0x00000000000c7947 */ /* 0x000fec0003800000 */
.L_x_244:
[----:B------:R-:W-:Y:S01]  /*2600*/  LOP3.LUT R7, R41, 0x80000, RZ, 0xfc, !PT ;  /* 0x0008000029077812 */ /* 0x000fe200078efcff */
[----:B------:R-:W-:-:S04]  /*2610*/  IMAD.MOV.U32 R42, RZ, RZ, R40 ;  /* 0x000000ffff2a7224 */ /* 0x000fc800078e0028 */
[----:B------:R-:W-:-:S07]  /*2620*/  IMAD.MOV.U32 R43, RZ, RZ, R7 ;  /* 0x000000ffff2b7224 */ /* 0x000fce00078e0007 */
.L_x_243:
[----:B------:R-:W-:Y:S05]  /*2630*/  BSYNC.RECONVERGENT B1 ;  /* 0x0000000000017941 */ /* 0x000fea0003800200 */
.L_x_241:
[----:B------:R-:W-:Y:S01]  /*2640*/  IMAD.MOV.U32 R10, RZ, RZ, R6 ;  /* 0x000000ffff0a7224 */ /* 0x000fe200078e0006 */
[----:B------:R-:W-:Y:S01]  /*2650*/  MOV R7, R43 ;  /* 0x0000002b00077202 */ /* 0x000fe20000000f00 */
[----:B------:R-:W-:Y:S02]  /*2660*/  IMAD.MOV.U32 R11, RZ, RZ, 0x0 ;  /* 0x00000000ff0b7424 */ /* 0x000fe400078e00ff */
[----:B------:R-:W-:Y:S02]  /*2670*/  IMAD.MOV.U32 R8, RZ, RZ, R42 ;  /* 0x000000ffff087224 */ /* 0x000fe400078e002a */
[----:B------:R-:W-:Y:S05]  /*2680*/  RET.REL.NODEC R10 `(_Z23cuda_calc_order4_coeffsiPdS_S_iidPiS_S_S_S_) ;  /* 0xffffffd80a5c7950 */ /* 0x000fea0003c3ffff */
.L_x_246:
        /* <DEDUP_REMOVED lines=15> */
.L_x_262:


//--------------------- .text._Z10cuda_roundPdS_S_S_S_S_iddddddiii --------------------------
	.section	.text._Z10cuda_roundPdS_S_S_S_S_iddddddiii,"ax",@progbits
	.align	128
        .global         _Z10cuda_roundPdS_S_S_S_S_iddddddiii
        .type           _Z10cuda_roundPdS_S_S_S_S_iddddddiii,@function
        .size           _Z10cuda_roundPdS_S_S_S_S_iddddddiii,(.L_x_263 - _Z10cuda_roundPdS_S_S_S_S_iddddddiii)
        .other          _Z10cuda_roundPdS_S_S_S_S_iddddddiii,@"STO_CUDA_ENTRY STV_DEFAULT"
_Z10cuda_roundPdS_S_S_S_S_iddddddiii:
.text._Z10cuda_roundPdS_S_S_S_S_iddddddiii:
[----:B------:R-:W-:Y:S01]  /*0000*/  LDC R1, c[0x0][0x37c] ;  /* 0x0000df00ff017b82 */ /* 0x000fe20000000800 */
[----:B------:R-:W0:Y:S01]  /*0010*/  S2R R0, SR_CTAID.X ;  /* 0x0000000000007919 */ /* 0x000e220000002500 */
[----:B------:R-:W0:Y:S01]  /*0020*/  LDCU UR4, c[0x0][0x360] ;  /* 0x00006c00ff0477ac */ /* 0x000e220008000800 */
[----:B------:R-:W0:Y:S01]  /*0030*/  S2R R3, SR_TID.X ;  /* 0x0000000000037919 */ /* 0x000e220000002100 */
[----:B------:R-:W1:Y:S01]  /*0040*/  LDCU UR5, c[0x0][0x3b0] ;  /* 0x00007600ff0577ac */ /* 0x000e620008000800 */
[----:B0-----:R-:W-:-:S05]  /*0050*/  IMAD R0, R0, UR4, R3 ;  /* 0x0000000400007c24 */ /* 0x001fca000f8e0203 */
[----:B-1----:R-:W-:-:S13]  /*0060*/  ISETP.GE.AND P0, PT, R0, UR5, PT ;  /* 0x0000000500007c0c */ /* 0x002fda000bf06270 */
[----:B------:R-:W-:Y:S05]  /*0070*/  @P0 EXIT ;  /* 0x000000000000094d */ /* 0x000fea0003800000 */
[----:B------:R-:W0:Y:S01]  /*0080*/  LDC.64 R10, c[0x0][0x380] ;  /* 0x0000e000ff0a7b82 */ /* 0x000e220000000a00 */
[----:B------:R-:W1:Y:S01]  /*0090*/  LDCU.64 UR4, c[0x0][0x358] ;  /* 0x00006b00ff0477ac */ /* 0x000e620008000a00 */
[----:B------:R-:W2:Y:S06]  /*00a0*/  LDCU UR6, c[0x0][0x3bc] ;  /* 0x00007780ff0677ac */ /* 0x000eac0008000800 */
[----:B------:R-:W3:Y:S01]  /*00b0*/  LDC.64 R6, c[0x0][0x3b8] ;  /* 0x0000ee00ff067b82 */ /* 0x000ee20000000a00 */
[----:B0-----:R-:W-:-:S06]  /*00c0*/  IMAD.WIDE R10, R0, 0x8, R10 ;  /* 0x00000008000a7825 */ /* 0x001fcc00078e020a */
[----:B-1----:R-:W4:Y:S01]  /*00d0*/  LDG.E.64 R10, desc[UR4][R10.64] ;  /* 0x000000040a0a7981 */ /* 0x002f22000c1e1b00 */
[----:B--2---:R-:W3:Y:S01]  /*00e0*/  MUFU.RCP64H R3, UR6 ;  /* 0x0000000600037d08 */ /* 0x004ee20008001800 */
[----:B------:R-:W-:Y:S01]  /*00f0*/  IMAD.MOV.U32 R2, RZ, RZ, 0x1 ;  /* 0x00000001ff027424 */ /* 0x000fe200078e00ff */
[----:B------:R-:W-:Y:S05]  /*0100*/  BSSY.RECONVERGENT B0, `(.L_x_247) ;  /* 0x0000014000007945 */ /* 0x000fea0003800200 */
[----:B---3--:R-:W-:-:S08]  /*0110*/  DFMA R4, R2, -R6, 1 ;  /* 0x3ff000000204742b */ /* 0x008fd00000000806 */
[----:B------:R-:W-:-:S08]  /*0120*/  DFMA R4, R4, R4, R4 ;  /* 0x000000040404722b */ /* 0x000fd00000000004 */
[----:B------:R-:W-:-:S08]  /*0130*/  DFMA R4, R2, R4, R2 ;  /* 0x000000040204722b */ /* 0x000fd00000000002 */
[----:B------:R-:W-:-:S08]  /*0140*/  DFMA R2, R4, -R6, 1 ;  /* 0x3ff000000402742b */ /* 0x000fd00000000806 */
[----:B------:R-:W-:-:S08]  /*0150*/  DFMA R2, R4, R2, R4 ;  /* 0x000000020402722b */ /* 0x000fd00000000004 */
[----:B----4-:R-:W-:Y:S01]  /*0160*/  DMUL R4, R10, R2 ;  /* 0x000000020a047228 */ /* 0x010fe20000000000 */
[----:B------:R-:W-:-:S07]  /*0170*/  FSETP.GEU.AND P1, PT, |R11|, 6.5827683646048100446e-37, PT ;  /* 0x036000000b00780b */ /* 0x000fce0003f2e200 */
[----:B------:R-:W-:-:S08]  /*0180*/  DFMA R6, R4, -R6, R10 ;  /* 0x800000060406722b */ /* 0x000fd0000000000a */
[----:B------:R-:W-:-:S10]  /*0190*/  DFMA R2, R2, R6, R4 ;  /* 0x000000060202722b */ /* 0x000fd40000000004 */
[----:B------:R-:W-:-:S05]  /*01a0*/  FFMA R4, RZ, UR6, R3 ;  /* 0x00000006ff047c23 */ /* 0x000fca0008000003 */
[----:B------:R-:W-:-:S13]  /*01b0*/  FSETP.GT.AND P0, PT, |R4|, 1.469367938527859385e-39, PT ;  /* 0x001000000400780b */ /* 0x000fda0003f04200 */
[----:B------:R-:W-:Y:S05]  /*01c0*/  @P0 BRA P1, `(.L_x_248) ;  /* 0x00000000001c0947 */ /* 0x000fea0000800000 */
[----:B------:R-:W0:Y:S01]  /*01d0*/  LDCU.64 UR6, c[0x0][0x3b8] ;  /* 0x00007700ff0677ac */ /* 0x000e220008000a00 */
[----:B------:R-:W-:Y:S01]  /*01e0*/  IMAD.MOV.U32 R6, RZ, RZ, R10 ;  /* 0x000000ffff067224 */ /* 0x000fe200078e000a */
[----:B------:R-:W-:Y:S01]  /*01f0*/  MOV R12, 0x240 ;  /* 0x00000240000c7802 */ /* 0x000fe20000000f00 */
[----:B------:R-:W-:Y:S02]  /*0200*/  IMAD.MOV.U32 R7, RZ, RZ, R11 ;  /* 0x000000ffff077224 */ /* 0x000fe400078e000b */
[----:B0-----:R-:W-:Y:S02]  /*0210*/  IMAD.U32 R4, RZ, RZ, UR6 ;  /* 0x00000006ff047e24 */ /* 0x001fe4000f8e00ff */
[----:B------:R-:W-:-:S07]  /*0220*/  IMAD.U32 R5, RZ, RZ, UR7 ;  /* 0x00000007ff057e24 */ /* 0x000fce000f8e00ff */
[----:B------:R-:W-:Y:S05]  /*0230*/  CALL.REL.NOINC `($__internal_3_$__cuda_sm20_div_rn_f64_full) ;  /* 0x00000004009c7944 */ /* 0x000fea0003c00000 */
.L_x_248:
[----:B------:R-:W-:Y:S05]  /*0240*/  BSYNC.RECONVERGENT B0 ;  /* 0x0000000000007941 */ /* 0x000fea0003800200 */
.L_x_247:
[----:B------:R-:W-:Y:S01]  /*0250*/  IMAD.MOV.U32 R5, RZ, RZ, 0x3fe00000 ;  /* 0x3fe00000ff057424 */ /* 0x000fe200078e00ff */
[----:B------:R-:W0:Y:S01]  /*0260*/  LDCU.64 UR8, c[0x0][0x3b8] ;  /* 0x00007700ff0877ac */ /* 0x000e220008000a00 */
[----:B------:R-:W-:Y:S01]  /*0270*/  IMAD.MOV.U32 R4, RZ, RZ, RZ ;  /* 0x000000ffff047224 */ /* 0x000fe200078e00ff */
[----:B------:R-:W1:Y:S02]  /*0280*/  LDC.64 R6, c[0x0][0x3d0] ;  /* 0x0000f400ff067b82 */ /* 0x000e640000000a00 */
[----:B------:R-:W-:Y:S01]  /*0290*/  LOP3.LUT R5, R5, 0x80000000, R3, 0xb8, !PT ;  /* 0x8000000005057812 */ /* 0x000fe200078eb803 */
[----:B------:R-:W2:Y:S05]  /*02a0*/  LDCU UR6, c[0x0][0x3e8] ;  /* 0x00007d00ff0677ac */ /* 0x000eaa0008000800 */
[----:B------:R-:W-:Y:S01]  /*02b0*/  DADD.RZ R2, R4, R2 ;  /* 0x0000000004027229 */ /* 0x000fe2000000c002 */
[----:B------:R-:W3:Y:S08]  /*02c0*/  LDC.64 R8, c[0x0][0x398] ;  /* 0x0000e600ff087b82 */ /* 0x000ef00000000a00 */
[----:B------:R-:W4:Y:S01]  /*02d0*/  LDC.64 R12, c[0x0][0x388] ;  /* 0x0000e200ff0c7b82 */ /* 0x000f220000000a00 */
[----:B------:R-:W0:Y:S08]  /*02e0*/  FRND.F64.TRUNC R2, R2 ;  /* 0x0000000200027313 */ /* 0x000e30000030d800 */
[----:B--2---:R-:W2:Y:S01]  /*02f0*/  I2F.F64 R4, UR6 ;  /* 0x0000000600047d12 */ /* 0x004ea20008201c00 */
[----:B------:R-:W5:Y:S01]  /*0300*/  LDCU UR6, c[0x0][0x3c4] ;  /* 0x00007880ff0677ac */ /* 0x000f620008000800 */
[----:B0-----:R-:W-:-:S08]  /*0310*/  DFMA R10, -R2, UR8, R10 ;  /* 0x00000008020a7c2b */ /* 0x001fd0000800010a */
[----:B-1----:R-:W-:Y:S01]  /*0320*/  DFMA R10, R10, R6, 0.5 ;  /* 0x3fe000000a0a742b */ /* 0x002fe20000000006 */
[----:B---3--:R-:W-:-:S07]  /*0330*/  IMAD.WIDE R6, R0, 0x8, R8 ;  /* 0x0000000800067825 */ /* 0x008fce00078e0208 */
[----:B--2---:R-:W-:Y:S01]  /*0340*/  DMUL R4, R4, R10 ;  /* 0x0000000a04047228 */ /* 0x004fe20000000000 */
[----:B----4-:R-:W-:Y:S02]  /*0350*/  IMAD.WIDE R10, R0, 0x8, R12 ;  /* 0x00000008000a7825 */ /* 0x010fe400078e020c */
[----:B------:R-:W0:Y:S04]  /*0360*/  LDC.64 R12, c[0x0][0x3c0] ;  /* 0x0000f000ff0c7b82 */ /* 0x000e280000000a00 */
[----:B------:R1:W-:Y:S04]  /*0370*/  STG.E.64 desc[UR4][R6.64], R4 ;  /* 0x0000000406007986 */ /* 0x0003e8000c101b04 */
[----:B------:R-:W1:Y:S01]  /*0380*/  LDG.E.64 R10, desc[UR4][R10.64] ;  /* 0x000000040a0a7981 */ /* 0x000e62000c1e1b00 */
[----:B-----5:R-:W0:Y:S01]  /*0390*/  MUFU.RCP64H R3, UR6 ;  /* 0x0000000600037d08 */ /* 0x020e220008001800 */
[----:B------:R-:W-:Y:S01]  /*03a0*/  IMAD.MOV.U32 R2, RZ, RZ, 0x1 ;  /* 0x00000001ff027424 */ /* 0x000fe200078e00ff */
[----:B------:R-:W-:Y:S05]  /*03b0*/  BSSY.RECONVERGENT B0, `(.L_x_249) ;  /* 0x0000014000007945 */ /* 0x000fea0003800200 */
[----:B0-----:R-:W-:-:S08]  /*03c0*/  DFMA R8, R2, -R12, 1 ;  /* 0x3ff000000208742b */ /* 0x001fd0000000080c */
[----:B------:R-:W-:-:S08]  /*03d0*/  DFMA R8, R8, R8, R8 ;  /* 0x000000080808722b */ /* 0x000fd00000000008 */
[----:B------:R-:W-:-:S08]  /*03e0*/  DFMA R8, R2, R8, R2 ;  /* 0x000000080208722b */ /* 0x000fd00000000002 */
[----:B------:R-:W-:-:S08]  /*03f0*/  DFMA R2, R8, -R12, 1 ;  /* 0x3ff000000802742b */ /* 0x000fd0000000080c */
[----:B------:R-:W-:-:S08]  /*0400*/  DFMA R2, R8, R2, R8 ;  /* 0x000000020802722b */ /* 0x000fd00000000008 */
[----:B-1----:R-:W-:Y:S01]  /*0410*/  DMUL R4, R10, R2 ;  /* 0x000000020a047228 */ /* 0x002fe20000000000 */
        /* <DEDUP_REMOVED lines=13> */
.L_x_250:
[----:B------:R-:W-:Y:S05]  /*04f0*/  BSYNC.RECONVERGENT B0 ;  /* 0x0000000000007941 */ /* 0x000fea0003800200 */
.L_x_249:
[----:B------:R-:W-:Y:S01]  /*0500*/  IMAD.MOV.U32 R5, RZ, RZ, 0x3fe00000 ;  /* 0x3fe00000ff057424 */ /* 0x000fe200078e00ff */
[----:B------:R-:W0:Y:S01]  /*0510*/  LDC.64 R14, c[0x0][0x3c0] ;  /* 0x0000f000ff0e7b82 */ /* 0x000e220000000a00 */
[----:B------:R-:W-:Y:S01]  /*0520*/  IMAD.MOV.U32 R4, RZ, RZ, RZ ;  /* 0x000000ffff047224 */ /* 0x000fe200078e00ff */
[----:B------:R-:W1:Y:S02]  /*0530*/  LDCU UR6, c[0x0][0x3ec] ;  /* 0x00007d80ff0677ac */ /* 0x000e640008000800 */
[----:B------:R-:W-:-:S04]  /*0540*/  LOP3.LUT R5, R5, 0x80000000, R3, 0xb8, !PT ;  /* 0x8000000005057812 */ /* 0x000fc800078eb803 */
[----:B------:R-:W2:Y:S02]  /*0550*/  LDC.64 R6, c[0x0][0x3d8] ;  /* 0x0000f600ff067b82 */ /* 0x000ea40000000a00 */
[----:B------:R-:W-:-:S06]  /*0560*/  DADD.RZ R2, R4, R2 ;  /* 0x0000000004027229 */ /* 0x000fcc000000c002 */
[----:B------:R-:W3:Y:S04]  /*0570*/  LDC.64 R8, c[0x0][0x3a0] ;  /* 0x0000e800ff087b82 */ /* 0x000ee80000000a00 */
[----:B------:R-:W0:Y:S04]  /*0580*/  FRND.F64.TRUNC R2, R2 ;  /* 0x0000000200027313 */ /* 0x000e28000030d800 */
[----:B------:R-:W4:Y:S04]  /*0590*/  LDC.64 R12, c[0x0][0x390] ;  /* 0x0000e400ff0c7b82 */ /* 0x000f280000000a00 */
[----:B-1----:R-:W1:Y:S01]  /*05a0*/  I2F.F64 R4, UR6 ;  /* 0x0000000600047d12 */ /* 0x002e620008201c00 */
[----:B------:R-:W5:Y:S01]  /*05b0*/  LDCU UR6, c[0x0][0x3cc] ;  /* 0x00007980ff0677ac */ /* 0x000f620008000800 */
[----:B0-----:R-:W-:-:S08]  /*05c0*/  DFMA R10, -R2, R14, R10 ;  /* 0x0000000e020a722b */ /* 0x001fd0000000010a */
[----:B--2---:R-:W-:Y:S01]  /*05d0*/  DFMA R10, R10, R6, 0.5 ;  /* 0x3fe000000a0a742b */ /* 0x004fe20000000006 */
[----:B---3--:R-:W-:-:S07]  /*05e0*/  IMAD.WIDE R6, R0, 0x8, R8 ;  /* 0x0000000800067825 */ /* 0x008fce00078e0208 */
[----:B-1----:R-:W-:Y:S01]  /*05f0*/  DMUL R4, R4, R10 ;  /* 0x0000000a04047228 */ /* 0x002fe20000000000 */
        /* <DEDUP_REMOVED lines=20> */
[----:B------:R-:W-:Y:S01]  /*0740*/  MOV R6, R10 ;  /* 0x0000000a00067202 */ /* 0x000fe20000000f00 */
[----:B------:R-:W-:Y:S01]  /*0750*/  IMAD.MOV.U32 R7, RZ, RZ, R11 ;  /* 0x000000ffff077224 */ /* 0x000fe200078e000b */
[----:B------:R-:W-:Y:S01]  /*0760*/  MOV R12, 0x7a0 ;  /* 0x000007a0000c7802 */ /* 0x000fe20000000f00 */
[----:B0-----:R-:W-:Y:S02]  /*0770*/  IMAD.U32 R4, RZ, RZ, UR6 ;  /* 0x00000006ff047e24 */ /* 0x001fe4000f8e00ff */
[----:B------:R-:W-:-:S07]  /*0780*/  IMAD.U32 R5, RZ, RZ, UR7 ;  /* 0x00000007ff057e24 */ /* 0x000fce000f8e00ff */
[----:B------:R-:W-:Y:S05]  /*0790*/  CALL.REL.NOINC `($__internal_3_$__cuda_sm20_div_rn_f64_full) ;  /* 0x0000000000447944 */ /* 0x000fea0003c00000 */
.L_x_252:
[----:B------:R-:W-:Y:S05]  /*07a0*/  BSYNC.RECONVERGENT B0 ;  /* 0x0000000000007941 */ /* 0x000fea0003800200 */
.L_x_251:
[----:B------:R-:W-:Y:S01]  /*07b0*/  IMAD.MOV.U32 R5, RZ, RZ, 0x3fe00000 ;  /* 0x3fe00000ff057424 */ /* 0x000fe200078e00ff */
[----:B------:R-:W0:Y:S01]  /*07c0*/  LDCU.64 UR8, c[0x0][0x3c8] ;  /* 0x00007900ff0877ac */ /* 0x000e220008000a00 */
[----:B------:R-:W-:Y:S01]  /*07d0*/  IMAD.MOV.U32 R4, RZ, RZ, RZ ;  /* 0x000000ffff047224 */ /* 0x000fe200078e00ff */
[----:B------:R-:W1:Y:S02]  /*07e0*/  LDC.64 R6, c[0x0][0x3e0] ;  /* 0x0000f800ff067b82 */ /* 0x000e640000000a00 */
[----:B------:R-:W-:Y:S01]  /*07f0*/  LOP3.LUT R5, R5, 0x80000000, R3, 0xb8, !PT ;  /* 0x8000000005057812 */ /* 0x000fe200078eb803 */
[----:B------:R-:W2:Y:S05]  /*0800*/  LDCU UR6, c[0x0][0x3f0] ;  /* 0x00007e00ff0677ac */ /* 0x000eaa0008000800 */
[----:B------:R-:W-:Y:S01]  /*0810*/  DADD.RZ R2, R4, R2 ;  /* 0x0000000004027229 */ /* 0x000fe2000000c002 */
[----:B------:R-:W3:Y:S09]  /*0820*/  LDC.64 R8, c[0x0][0x3a8] ;  /* 0x0000ea00ff087b82 */ /* 0x000ef20000000a00 */
[----:B------:R-:W0:Y:S08]  /*0830*/  FRND.F64.TRUNC R2, R2 ;  /* 0x0000000200027313 */ /* 0x000e30000030d800 */
[----:B--2---:R-:W2:Y:S01]  /*0840*/  I2F.F64 R4, UR6 ;  /* 0x0000000600047d12 */ /* 0x004ea20008201c00 */
[----:B0-----:R-:W-:-:S08]  /*0850*/  DFMA R10, -R2, UR8, R10 ;  /* 0x00000008020a7c2b */ /* 0x001fd0000800010a */
[----:B-1----:R-:W-:Y:S01]  /*0860*/  DFMA R10, R10, R6, 0.5 ;  /* 0x3fe000000a0a742b */ /* 0x002fe20000000006 */
[----:B---3--:R-:W-:-:S07]  /*0870*/  IMAD.WIDE R6, R0, 0x8, R8 ;  /* 0x0000000800067825 */ /* 0x008fce00078e0208 */
[----:B--2---:R-:W-:-:S07]  /*0880*/  DMUL R4, R4, R10 ;  /* 0x0000000a04047228 */ /* 0x004fce0000000000 */
[----:B------:R-:W-:Y:S01]  /*0890*/  STG.E.64 desc[UR4][R6.64], R4 ;  /* 0x0000000406007986 */ /* 0x000fe2000c101b04 */
[----:B------:R-:W-:Y:S05]  /*08a0*/  EXIT ;  /* 0x000000000000794d */ /* 0x000fea0003800000 */
        .weak           $__internal_3_$__cuda_sm20_div_rn_f64_full
        .type           $__internal_3_$__cuda_sm20_div_rn_f64_full,@function
        .size           $__internal_3_$__cuda_sm20_div_rn_f64_full,(.L_x_263 - $__internal_3_$__cuda_sm20_div_rn_f64_full)
$__internal_3_$__cuda_sm20_div_rn_f64_full:
[C---:B------:R-:W-:Y:S01]  /*08b0*/  FSETP.GEU.AND P0, PT, |R5|.reuse, 1.469367938527859385e-39, PT ;  /* 0x001000000500780b */ /* 0x040fe20003f0e200 */
[----:B------:R-:W-:Y:S01]  /*08c0*/  IMAD.MOV.U32 R16, RZ, RZ, 0x1 ;  /* 0x00000001ff107424 */ /* 0x000fe200078e00ff */
[----:B------:R-:W-:Y:S01]  /*08d0*/  LOP3.LUT R2, R5, 0x800fffff, RZ, 0xc0, !PT ;  /* 0x800fffff05027812 */ /* 0x000fe200078ec0ff */
[----:B------:R-:W-:Y:S01]  /*08e0*/  BSSY.RECONVERGENT B1, `(.L_x_253) ;  /* 0x0000054000017945 */ /* 0x000fe20003800200 */
[C---:B------:R-:W-:Y:S02]  /*08f0*/  FSETP.GEU.AND P2, PT, |R7|.reuse, 1.469367938527859385e-39, PT ;  /* 0x001000000700780b */ /* 0x040fe40003f4e200 */
[----:B------:R-:W-:Y:S01]  /*0900*/  LOP3.LUT R3, R2, 0x3ff00000, RZ, 0xfc, !PT ;  /* 0x3ff0000002037812 */ /* 0x000fe200078efcff */
[----:B------:R-:W-:Y:S01]  /*0910*/  IMAD.MOV.U32 R2, RZ, RZ, R4 ;  /* 0x000000ffff027224 */ /* 0x000fe200078e0004 */
[----:B------:R-:W-:Y:S02]  /*0920*/  LOP3.LUT R13, R7, 0x7ff00000, RZ, 0xc0, !PT ;  /* 0x7ff00000070d7812 */ /* 0x000fe400078ec0ff */
[----:B------:R-:W-:-:S03]  /*0930*/  LOP3.LUT R22, R5, 0x7ff00000, RZ, 0xc0, !PT ;  /* 0x7ff0000005167812 */ /* 0x000fc600078ec0ff */
[----:B------:R-:W-:Y:S01]  /*0940*/  @!P0 DMUL R2, R4, 8.98846567431157953865e+307 ;  /* 0x7fe0000004028828 */ /* 0x000fe20000000000 */
[----:B------:R-:W-:-:S03]  /*0950*/  ISETP.GE.U32.AND P1, PT, R13, R22, PT ;  /* 0x000000160d00720c */ /* 0x000fc60003f26070 */
[----:B------:R-:W-:Y:S01]  /*0960*/  @!P2 LOP3.LUT R14, R5, 0x7ff00000, RZ, 0xc0, !PT ;  /* 0x7ff00000050ea812 */ /* 0x000fe200078ec0ff */
[----:B------:R-:W-:Y:S01]  /*0970*/  @!P2 IMAD.MOV.U32 R20, RZ, RZ, RZ ;  /* 0x000000ffff14a224 */ /* 0x000fe200078e00ff */
[----:B------:R-:W0:Y:S02]  /*0980*/  MUFU.RCP64H R17, R3 ;  /* 0x0000000300117308 */ /* 0x000e240000001800 */
[----:B------:R-:W-:Y:S01]  /*0990*/  @!P2 ISETP.GE.U32.AND P3, PT, R13, R14, PT ;  /* 0x0000000e0d00a20c */ /* 0x000fe20003f66070 */
[----:B------:R-:W-:Y:S01]  /*09a0*/  IMAD.MOV.U32 R14, RZ, RZ, 0x1ca00000 ;  /* 0x1ca00000ff0e7424 */ /* 0x000fe200078e00ff */
[----:B------:R-:W-:-:S04]  /*09b0*/  @!P0 LOP3.LUT R22, R3, 0x7ff00000, RZ, 0xc0, !PT ;  /* 0x7ff0000003168812 */ /* 0x000fc800078ec0ff */
[----:B------:R-:W-:Y:S01]  /*09c0*/  @!P2 SEL R15, R14, 0x63400000, !P3 ;  /* 0x634000000e0fa807 */ /* 0x000fe20005800000 */
[----:B------:R-:W-:-:S03]  /*09d0*/  VIADD R24, R22, 0xffffffff ;  /* 0xffffffff16187836 */ /* 0x000fc60000000000 */
[----:B------:R-:W-:-:S04]  /*09e0*/  @!P2 LOP3.LUT R15, R15, 0x80000000, R7, 0xf8, !PT ;  /* 0x800000000f0fa812 */ /* 0x000fc800078ef807 */
[----:B------:R-:W-:Y:S01]  /*09f0*/  @!P2 LOP3.LUT R21, R15, 0x100000, RZ, 0xfc, !PT ;  /* 0x001000000f15a812 */ /* 0x000fe200078efcff */
[----:B0-----:R-:W-:Y:S01]  /*0a00*/  DFMA R8, R16, -R2, 1 ;  /* 0x3ff000001008742b */ /* 0x001fe20000000802 */
[----:B------:R-:W-:-:S07]  /*0a10*/  MOV R15, R13 ;  /* 0x0000000d000f7202 */ /* 0x000fce0000000f00 */
[----:B------:R-:W-:-:S08]  /*0a20*/  DFMA R8, R8, R8, R8 ;  /* 0x000000080808722b */ /* 0x000fd00000000008 */
[----:B------:R-:W-:Y:S01]  /*0a30*/  DFMA R16, R16, R8, R16 ;  /* 0x000000081010722b */ /* 0x000fe20000000010 */
[----:B------:R-:W-:Y:S01]  /*0a40*/  SEL R9, R14, 0x63400000, !P1 ;  /* 0x634000000e097807 */ /* 0x000fe20004800000 */
[----:B------:R-:W-:-:S03]  /*0a50*/  IMAD.MOV.U32 R8, RZ, RZ, R6 ;  /* 0x000000ffff087224 */ /* 0x000fc600078e0006 */
[----:B------:R-:W-:-:S03]  /*0a60*/  LOP3.LUT R9, R9, 0x800fffff, R7, 0xf8, !PT ;  /* 0x800fffff09097812 */ /* 0x000fc600078ef807 */
[----:B------:R-:W-:-:S03]  /*0a70*/  DFMA R18, R16, -R2, 1 ;  /* 0x3ff000001012742b */ /* 0x000fc60000000802 */
[----:B------:R-:W-:-:S05]  /*0a80*/  @!P2 DFMA R8, R8, 2, -R20 ;  /* 0x400000000808a82b */ /* 0x000fca0000000814 */
[----:B------:R-:W-:-:S05]  /*0a90*/  DFMA R18, R16, R18, R16 ;  /* 0x000000121012722b */ /* 0x000fca0000000010 */
[----:B------:R-:W-:-:S03]  /*0aa0*/  @!P2 LOP3.LUT R15, R9, 0x7ff00000, RZ, 0xc0, !PT ;  /* 0x7ff00000090fa812 */ /* 0x000fc600078ec0ff */
[----:B------:R-:W-:Y:S02]  /*0ab0*/  DMUL R16, R18, R8 ;  /* 0x0000000812107228 */ /* 0x000fe40000000000 */
[----:B------:R-:W-:-:S05]  /*0ac0*/  VIADD R23, R15, 0xffffffff ;  /* 0xffffffff0f177836 */ /* 0x000fca0000000000 */
[----:B------:R-:W-:Y:S01]  /*0ad0*/  ISETP.GT.U32.AND P0, PT, R23, 0x7feffffe, PT ;  /* 0x7feffffe1700780c */ /* 0x000fe20003f04070 */
[----:B------:R-:W-:-:S03]  /*0ae0*/  DFMA R20, R16, -R2, R8 ;  /* 0x800000021014722b */ /* 0x000fc60000000008 */
[----:B------:R-:W-:-:S05]  /*0af0*/  ISETP.GT.U32.OR P0, PT, R24, 0x7feffffe, P0 ;  /* 0x7feffffe1800780c */ /* 0x000fca0000704470 */
[----:B------:R-:W-:-:S08]  /*0b00*/  DFMA R20, R18, R20, R16 ;  /* 0x000000141214722b */ /* 0x000fd00000000010 */
[----:B------:R-:W-:Y:S05]  /*0b10*/  @P0 BRA `(.L_x_254) ;  /* 0x00000000006c0947 */ /* 0x000fea0003800000 */
[----:B------:R-:W-:-:S04]  /*0b20*/  LOP3.LUT R16, R5, 0x7ff00000, RZ, 0xc0, !PT ;  /* 0x7ff0000005107812 */ /* 0x000fc800078ec0ff */
[CC--:B------:R-:W-:Y:S02]  /*0b30*/  VIADDMNMX R6, R13.reuse, -R16.reuse, 0xb9600000, !PT ;  /* 0xb96000000d067446 */ /* 0x0c0fe40007800910 */
[----:B------:R-:W-:Y:S02]  /*0b40*/  ISETP.GE.U32.AND P0, PT, R13, R16, PT ;  /* 0x000000100d00720c */ /* 0x000fe40003f06070 */
[----:B------:R-:W-:Y:S02]  /*0b50*/  VIMNMX R6, PT, PT, R6, 0x46a00000, PT ;  /* 0x46a0000006067848 */ /* 0x000fe40003fe0100 */
[----:B------:R-:W-:Y:S01]  /*0b60*/  SEL R7, R14, 0x63400000, !P0 ;  /* 0x634000000e077807 */ /* 0x000fe20004000000 */
[----:B------:R-:W-:-:S04]  /*0b70*/  IMAD.MOV.U32 R14, RZ, RZ, RZ ;  /* 0x000000ffff0e7224 */ /* 0x000fc800078e00ff */
        /* <DEDUP_REMOVED lines=21> */
.L_x_254:
        /* <DEDUP_REMOVED lines=16> */
.L_x_257:
[----:B------:R-:W-:Y:S01]  /*0dd0*/  LOP3.LUT R17, R5, 0x80000, RZ, 0xfc, !PT ;  /* 0x0008000005117812 */ /* 0x000fe200078efcff */
[----:B------:R-:W-:Y:S01]  /*0de0*/  IMAD.MOV.U32 R16, RZ, RZ, R4 ;  /* 0x000000ffff107224 */ /* 0x000fe200078e0004 */
[----:B------:R-:W-:Y:S06]  /*0df0*/  BRA `(.L_x_255) ;  /* 0x0000000000087947 */ /* 0x000fec0003800000 */
.L_x_256:
[----:B------:R-:W-:Y:S01]  /*0e00*/  LOP3.LUT R17, R7, 0x80000, RZ, 0xfc, !PT ;  /* 0x0008000007117812 */ /* 0x000fe200078efcff */
[----:B------:R-:W-:-:S07]  /*0e10*/  IMAD.MOV.U32 R16, RZ, RZ, R6 ;  /* 0x000000ffff107224 */ /* 0x000fce00078e0006 */
.L_x_255:
[----:B------:R-:W-:Y:S05]  /*0e20*/  BSYNC.RECONVERGENT B1 ;  /* 0x0000000000017941 */ /* 0x000fea0003800200 */
.L_x_253:
[----:B------:R-:W-:Y:S02]  /*0e30*/  IMAD.MOV.U32 R13, RZ, RZ, 0x0 ;  /* 0x00000000ff0d7424 */ /* 0x000fe400078e00ff */
[----:B------:R-:W-:Y:S02]  /*0e40*/  IMAD.MOV.U32 R2, RZ, RZ, R16 ;  /* 0x000000ffff027224 */ /* 0x000fe400078e0010 */
[----:B------:R-:W-:Y:S01]  /*0e50*/  IMAD.MOV.U32 R3, RZ, RZ, R17 ;  /* 0x000000ffff037224 */ /* 0x000fe200078e0011 */
[----:B------:R-:W-:Y:S06]  /*0e60*/  RET.REL.NODEC R12 `(_Z10cuda_roundPdS_S_S_S_S_iddddddiii) ;  /* 0xfffffff00c647950 */ /* 0x000fec0003c3ffff */
.L_x_258:
        /* <DEDUP_REMOVED lines=9> */
.L_x_263:


//--------------------- .nv.shared.reserved.0     --------------------------
	.section	.nv.shared.reserved.0,"aw",@nobits
	.weak		__nv_reservedSMEM_offset_0_alias
	.size		__nv_reservedSMEM_offset_0_alias, 0, 64
	.other		__nv_reservedSMEM_offset_0_alias,@"STO_CUDA_RESERVED_SHARED STV_DEFAULT"
__nv_reservedSMEM_offset_0_alias:
	.zero		0
	.zero		64


//--------------------- .nv.shared._Z13reduction_sumPdm --------------------------
	.section	.nv.shared._Z13reduction_sumPdm,"aw",@nobits
	.sectionflags	@""
	.align	8
.nv.shared._Z13reduction_sumPdm:
	.zero		3072


//--------------------- .nv.shared._Z21reduction_complex_sumP7double2m --------------------------
	.section	.nv.shared._Z21reduction_complex_sumP7double2m,"aw",@nobits
	.sectionflags	@""
	.align	16
.nv.shared._Z21reduction_complex_sumP7double2m:
	.zero		5120


//--------------------- .nv.constant0._Z14Force_sum_to_0iPdS_S_ddd --------------------------
	.section	.nv.constant0._Z14Force_sum_to_0iPdS_S_ddd,"a",@progbits
	.sectionflags	@""
	.align	4
.nv.constant0._Z14Force_sum_to_0iPdS_S_ddd:
	.zero		952


//--------------------- .nv.constant0._Z13reduction_sumPdm --------------------------
	.section	.nv.constant0._Z13reduction_sumPdm,"a",@progbits
	.sectionflags	@""
	.align	4
.nv.constant0._Z13reduction_sumPdm:
	.zero		912


//--------------------- .nv.constant0._Z27cuda_multi_coeffs_for_forceidddPdiiidS_S_S_ --------------------------
	.section	.nv.constant0._Z27cuda_multi_coeffs_for_forceidddPdiiidS_S_S_,"a",@progbits
	.sectionflags	@""
	.align	4
.nv.constant0._Z27cuda_multi_coeffs_for_forceidddPdiiidS_S_S_:
	.zero		984


//--------------------- .nv.constant0._Z15cuda_calc_ForceiPdS_S_S_S_S_iiiiPiP7double2S_S_S_ --------------------------
	.section	.nv.constant0._Z15cuda_calc_ForceiPdS_S_S_S_S_iiiiPiP7double2S_S_S_,"a",@progbits
	.sectionflags	@""
	.align	4
.nv.constant0._Z15cuda_calc_ForceiPdS_S_S_S_S_iiiiPiP7double2S_S_S_:
	.zero		1008


//--------------------- .nv.constant0._Z21reduction_complex_sumP7double2m --------------------------
	.section	.nv.constant0._Z21reduction_complex_sumP7double2m,"a",@progbits
	.sectionflags	@""
	.align	4
.nv.constant0._Z21reduction_complex_sumP7double2m:
	.zero		912


//--------------------- .nv.constant0._Z14product_kerneliiiP7double2PdS0_ --------------------------
	.section	.nv.constant0._Z14product_kerneliiiP7double2PdS0_,"a",@progbits
	.sectionflags	@""
	.align	4
.nv.constant0._Z14product_kerneliiiP7double2PdS0_:
	.zero		936


//--------------------- .nv.constant0._Z19cuda_add_coeffs_ZZUdddddiiiddP7double2 --------------------------
	.section	.nv.constant0._Z19cuda_add_coeffs_ZZUdddddiiiddP7double2,"a",@progbits
	.sectionflags	@""
	.align	4
.nv.constant0._Z19cuda_add_coeffs_ZZUdddddiiiddP7double2:
	.zero		976


//--------------------- .nv.constant0._Z23cuda_initialization_ZZUiiiPdP7double2 --------------------------
	.section	.nv.constant0._Z23cuda_initialization_ZZUiiiPdP7double2,"a",@progbits
	.sectionflags	@""
	.align	4
.nv.constant0._Z23cuda_initialization_ZZUiiiPdP7double2:
	.zero		928


//--------------------- .nv.constant0._Z23cuda_assign_charge_gridiPdS_S_S_iiiiPiS_S_ --------------------------
	.section	.nv.constant0._Z23cuda_assign_charge_gridiPdS_S_S_iiiiPiS_S_,"a",@progbits
	.sectionflags	@""
	.align	4
.nv.constant0._Z23cuda_assign_charge_gridiPdS_S_S_iiiiPiS_S_:
	.zero		976


//--------------------- .nv.constant0._Z23cuda_calc_order6_coeffsiPdS_S_iidPiS_S_S_S_ --------------------------
	.section	.nv.constant0._Z23cuda_calc_order6_coeffsiPdS_S_iidPiS_S_S_S_,"a",@progbits
	.sectionflags	@""
	.align	4
.nv.constant0._Z23cuda_calc_order6_coeffsiPdS_S_iidPiS_S_S_S_:
	.zero		984


//--------------------- .nv.constant0._Z23cuda_calc_order4_coeffsiPdS_S_iidPiS_S_S_S_ --------------------------
	.section	.nv.constant0._Z23cuda_calc_order4_coeffsiPdS_S_iidPiS_S_S_S_,"a",@progbits
	.sectionflags	@""
	.align	4
.nv.constant0._Z23cuda_calc_order4_coeffsiPdS_S_iidPiS_S_S_S_:
	.zero		984


//--------------------- .nv.constant0._Z10cuda_roundPdS_S_S_S_S_iddddddiii --------------------------
	.section	.nv.constant0._Z10cuda_roundPdS_S_S_S_S_iddddddiii,"a",@progbits
	.sectionflags	@""
	.align	4
.nv.constant0._Z10cuda_roundPdS_S_S_S_S_iddddddiii:
	.zero		1012


//--------------------- SYMBOLS --------------------------

	.type		.nv.reservedSmem.offset0,@object
	.size		.nv.reservedSmem.offset0,0x4
	.type		.nv.reservedSmem.cap,@object
	.size		.nv.reservedSmem.cap,0x4
